// auto-generated by cutlass_sweep.conv — config: {"arch": "sm_100", "cluster_m": 2, "cluster_n": 1, "conv_kind": "wgrad", "dtype": "bf16", "ndim": 3, "tile_k": 64, "tile_m": 128, "tile_n": 128}
#include "cutlass/cutlass.h"
#include "cute/tensor.hpp"
#include "cutlass/kernel_hardware_info.hpp"
#include "cutlass/conv/convolution.h"
#include "cutlass/conv/dispatch_policy.hpp"
#include "cutlass/conv/collective/collective_builder.hpp"
#include "cutlass/conv/kernel/conv_universal.hpp"
#include "cutlass/conv/device/conv_universal_adapter.hpp"
#include "cutlass/epilogue/collective/collective_builder.hpp"

using namespace cute;
using Elem = cutlass::bfloat16_t;
using Acc  = float;
using LayoutAB = cutlass::layout::TensorNDHWC;
using LayoutC  = cutlass::layout::TensorKCSRT;
constexpr auto ConvOp = cutlass::conv::Operator::kWgrad;
using TileShape    = Shape<_128, Shape<_128>, Shape<_64>>;
using ClusterShape = Shape<_2, _1, _1>;

using CollectiveEpilogue = typename cutlass::epilogue::collective::CollectiveBuilder<
    cutlass::arch::Sm100, cutlass::arch::OpClassTensorOp,
    TileShape, ClusterShape,
    cutlass::epilogue::collective::EpilogueTileAuto,
    Acc, Acc,
    Elem, LayoutC, 128 / cutlass::sizeof_bits<Elem>::value,
    Elem, LayoutC, 128 / cutlass::sizeof_bits<Elem>::value,
    cutlass::epilogue::collective::EpilogueScheduleAuto
  >::CollectiveOp;

using CollectiveMainloop = typename cutlass::conv::collective::CollectiveBuilder<
    cutlass::arch::Sm100, cutlass::arch::OpClassTensorOp, ConvOp,
    Elem, LayoutAB, 128 / cutlass::sizeof_bits<Elem>::value,
    Elem, LayoutAB, 128 / cutlass::sizeof_bits<Elem>::value,
    Acc,
    TileShape, ClusterShape,
    cutlass::conv::collective::StageCountAutoCarveout<
        static_cast<int>(sizeof(typename CollectiveEpilogue::SharedStorage))>,
    cutlass::conv::collective::KernelScheduleAuto
  >::CollectiveOp;

using ProblemShape = cutlass::conv::ConvProblemShape<
    ConvOp, CollectiveMainloop::DispatchPolicy::NumSpatialDimensions>;
using ConvKernel = cutlass::conv::kernel::ConvUniversal<
    ProblemShape, CollectiveMainloop, CollectiveEpilogue>;
using Conv = cutlass::conv::device::ConvUniversalAdapter<ConvKernel>;

auto* _anchor = &cutlass::device_kernel<ConvKernel>;


// ===== COMPILED SASS (sm_100a) =====

	.target	sm_100a

	.elftype	@"ET_EXEC"


//--------------------- .note.nv.tkinfo           --------------------------
	.section	.note.nv.tkinfo,"",@"SHT_NOTE"
	.sectionflags	@"SHF_NOTE_NV_TKINFO"
	.tkinfo
        /*0018*/ 	.word	0x00000002
        /*0030*/ 	.string	""
        /*0030*/ 	.string	"ptxas"
        /*0030*/ 	.string	"Cuda compilation tools, release 13.0, V13.0.88"
        /*0030*/ 	.string	"Build cuda_13.0.r13.0/compiler.36424714_0"
        /*0030*/ 	.string	"-arch sm_100a -m 64 "



//--------------------- .note.nv.cuinfo           --------------------------
	.section	.note.nv.cuinfo,"",@"SHT_NOTE"
	.sectionflags	@"SHF_NOTE_NV_CUINFO"
        /*0018*/ 	.short	0x0002
        /*001a*/ 	.short	0x0064
        /*001c*/ 	.short	0x0082
	.zero		2


//--------------------- .nv.info                  --------------------------
	.section	.nv.info,"",@"SHT_CUDA_INFO"
	.align	4


	//----- nvinfo : EIATTR_REGCOUNT
	.align		4
        /*0000*/ 	.byte	0x04, 0x2f
        /*0002*/ 	.short	(.L_19 - .L_18)
	.align		4
.L_18:
        /*0004*/ 	.word	index@(_ZN7cutlass13device_kernelINS_4conv6kernel13ConvUniversalINS1_16ConvProblemShapeILNS1_8OperatorE2ELi3EEENS1_10collective14CollectiveConvINS1_47MainloopSm100TmaUmmaWarpSpecializedImplicitGemmILS5_2ELi13ELi3ELi1ELi2EN4cute5tupleIJNSA_1CILi2EEENSC_ILi1EEESE_EEEEENSB_IJNSC_ILi128EEENSB_IJSH_EEENSB_IJNSC_ILi64EEEEEEEEENS_10bfloat16_tESM_NSA_8TiledMMAINSA_8MMA_AtomIJNSA_26SM100_MMA_F16BF16_2x1SM_SSISM_SM_fLi128ELi128ELNSA_4UMMA5MajorE1ELSR_1ELNSQ_7ScaleInE0ELSS_0EEEEEENSA_6LayoutINSB_IJSE_SE_SE_EEENSB_IJNSC_ILi0EEESX_SX_EEEEENSB_IJNSA_10UnderscoreES10_S10_EEEEENS7_6detail27Sm100ImplicitGemmTileTraitsINSA_18SM100_TMA_2SM_LOADENSA_14ComposedLayoutINSA_7SwizzleILi3ELi4ELi3EEENSA_18smem_ptr_flag_bitsILi16EEENSV_INSB_IJSJ_NSC_ILi8EEEEEENSB_IJSE_SJ_EEEEEEEvEENS14_INSA_25SM100_TMA_2SM_LOAD_IM2COLES1F_vEEEENS_8epilogue10collective18CollectiveEpilogueINS1K_23Sm100TmaWarpSpecializedILi4ELi2ELi16ELb1ELb0EEEJNSB_IJSJ_SI_SK_EEENSB_IJNSV_ISJ_SE_EENSV_INSB_IJNSC_ILi16EEESD_EEES1D_EEEEESM_NSB_IJlNSB_IJSE_lllEEESX_EEESM_S1W_NS1K_6fusion15FusionCallbacksIS1O_NS1X_17LinearCombinationISM_fSM_fLNS_15FloatRoundStyleE2EEES1P_S1U_JEEENSA_5SM1004TMEM4LOAD26SM100_TMEM_LOAD_32dp32b16xENSA_13SM90_TMA_LOADENS16_INS17_ILi1ELi4ELi3EEES1A_NSV_INSB_IJS1B_S1R_EEENSB_IJS1R_SE_EEEEEEENSA_39AutoVectorizingCopyWithAssumedAlignmentILi128EEENSA_14SM90_TMA_STOREES2C_S2E_S2E_EEEvvEEEEvNT_6ParamsE)
        /*0008*/ 	.word	0x0000004b


	//----- nvinfo : EIATTR_FRAME_SIZE
	.align		4
.L_19:
        /*000c*/ 	.byte	0x04, 0x11
        /*000e*/ 	.short	(.L_21 - .L_20)
	.align		4
.L_20:
        /*0010*/ 	.word	index@($__internal_2_$__cuda_sm10x_tcgen05_guardrail_trap_unallocated_columns_being_dealloced)
        /*0014*/ 	.word	0x00000008


	//----- nvinfo : EIATTR_FRAME_SIZE
	.align		4
.L_21:
        /*0018*/ 	.byte	0x04, 0x11
        /*001a*/ 	.short	(.L_23 - .L_22)
	.align		4
.L_22:
        /*001c*/ 	.word	index@($__internal_1_$__cuda_sm10x_tcgen05_guardrail_trap_phase_invalid_during_alloc)
        /*0020*/ 	.word	0x00000008


	//----- nvinfo : EIATTR_FRAME_SIZE
	.align		4
.L_23:
        /*0024*/ 	.byte	0x04, 0x11
        /*0026*/ 	.short	(.L_25 - .L_24)
	.align		4
.L_24:
        /*0028*/ 	.word	index@($__internal_0_$__cuda_sm10x_tcgen05_guardrail_trap_col_being_dealloced_not_returned_by_alloc)
        /*002c*/ 	.word	0x00000008


	//----- nvinfo : EIATTR_FRAME_SIZE
	.align		4
.L_25:
        /*0030*/ 	.byte	0x04, 0x11
        /*0032*/ 	.short	(.L_27 - .L_26)
	.align		4
.L_26:
        /*0034*/ 	.word	index@(_ZN7cutlass13device_kernelINS_4conv6kernel13ConvUniversalINS1_16ConvProblemShapeILNS1_8OperatorE2ELi3EEENS1_10collective14CollectiveConvINS1_47MainloopSm100TmaUmmaWarpSpecializedImplicitGemmILS5_2ELi13ELi3ELi1ELi2EN4cute5tupleIJNSA_1CILi2EEENSC_ILi1EEESE_EEEEENSB_IJNSC_ILi128EEENSB_IJSH_EEENSB_IJNSC_ILi64EEEEEEEEENS_10bfloat16_tESM_NSA_8TiledMMAINSA_8MMA_AtomIJNSA_26SM100_MMA_F16BF16_2x1SM_SSISM_SM_fLi128ELi128ELNSA_4UMMA5MajorE1ELSR_1ELNSQ_7ScaleInE0ELSS_0EEEEEENSA_6LayoutINSB_IJSE_SE_SE_EEENSB_IJNSC_ILi0EEESX_SX_EEEEENSB_IJNSA_10UnderscoreES10_S10_EEEEENS7_6detail27Sm100ImplicitGemmTileTraitsINSA_18SM100_TMA_2SM_LOADENSA_14ComposedLayoutINSA_7SwizzleILi3ELi4ELi3EEENSA_18smem_ptr_flag_bitsILi16EEENSV_INSB_IJSJ_NSC_ILi8EEEEEENSB_IJSE_SJ_EEEEEEEvEENS14_INSA_25SM100_TMA_2SM_LOAD_IM2COLES1F_vEEEENS_8epilogue10collective18CollectiveEpilogueINS1K_23Sm100TmaWarpSpecializedILi4ELi2ELi16ELb1ELb0EEEJNSB_IJSJ_SI_SK_EEENSB_IJNSV_ISJ_SE_EENSV_INSB_IJNSC_ILi16EEESD_EEES1D_EEEEESM_NSB_IJlNSB_IJSE_lllEEESX_EEESM_S1W_NS1K_6fusion15FusionCallbacksIS1O_NS1X_17LinearCombinationISM_fSM_fLNS_15FloatRoundStyleE2EEES1P_S1U_JEEENSA_5SM1004TMEM4LOAD26SM100_TMEM_LOAD_32dp32b16xENSA_13SM90_TMA_LOADENS16_INS17_ILi1ELi4ELi3EEES1A_NSV_INSB_IJS1B_S1R_EEENSB_IJS1R_SE_EEEEEEENSA_39AutoVectorizingCopyWithAssumedAlignmentILi128EEENSA_14SM90_TMA_STOREES2C_S2E_S2E_EEEvvEEEEvNT_6ParamsE)
        /*0038*/ 	.word	0x00000008


	//----- nvinfo : EIATTR_MIN_STACK_SIZE
	.align		4
.L_27:
        /*003c*/ 	.byte	0x04, 0x12
        /*003e*/ 	.short	(.L_29 - .L_28)
	.align		4
.L_28:
        /*0040*/ 	.word	index@(_ZN7cutlass13device_kernelINS_4conv6kernel13ConvUniversalINS1_16ConvProblemShapeILNS1_8OperatorE2ELi3EEENS1_10collective14CollectiveConvINS1_47MainloopSm100TmaUmmaWarpSpecializedImplicitGemmILS5_2ELi13ELi3ELi1ELi2EN4cute5tupleIJNSA_1CILi2EEENSC_ILi1EEESE_EEEEENSB_IJNSC_ILi128EEENSB_IJSH_EEENSB_IJNSC_ILi64EEEEEEEEENS_10bfloat16_tESM_NSA_8TiledMMAINSA_8MMA_AtomIJNSA_26SM100_MMA_F16BF16_2x1SM_SSISM_SM_fLi128ELi128ELNSA_4UMMA5MajorE1ELSR_1ELNSQ_7ScaleInE0ELSS_0EEEEEENSA_6LayoutINSB_IJSE_SE_SE_EEENSB_IJNSC_ILi0EEESX_SX_EEEEENSB_IJNSA_10UnderscoreES10_S10_EEEEENS7_6detail27Sm100ImplicitGemmTileTraitsINSA_18SM100_TMA_2SM_LOADENSA_14ComposedLayoutINSA_7SwizzleILi3ELi4ELi3EEENSA_18smem_ptr_flag_bitsILi16EEENSV_INSB_IJSJ_NSC_ILi8EEEEEENSB_IJSE_SJ_EEEEEEEvEENS14_INSA_25SM100_TMA_2SM_LOAD_IM2COLES1F_vEEEENS_8epilogue10collective18CollectiveEpilogueINS1K_23Sm100TmaWarpSpecializedILi4ELi2ELi16ELb1ELb0EEEJNSB_IJSJ_SI_SK_EEENSB_IJNSV_ISJ_SE_EENSV_INSB_IJNSC_ILi16EEESD_EEES1D_EEEEESM_NSB_IJlNSB_IJSE_lllEEESX_EEESM_S1W_NS1K_6fusion15FusionCallbacksIS1O_NS1X_17LinearCombinationISM_fSM_fLNS_15FloatRoundStyleE2EEES1P_S1U_JEEENSA_5SM1004TMEM4LOAD26SM100_TMEM_LOAD_32dp32b16xENSA_13SM90_TMA_LOADENS16_INS17_ILi1ELi4ELi3EEES1A_NSV_INSB_IJS1B_S1R_EEENSB_IJS1R_SE_EEEEEEENSA_39AutoVectorizingCopyWithAssumedAlignmentILi128EEENSA_14SM90_TMA_STOREES2C_S2E_S2E_EEEvvEEEEvNT_6ParamsE)
        /*0044*/ 	.word	0x00000008
.L_29:


//--------------------- .nv.compat                --------------------------
	.section	.nv.compat,"",@"SHT_CUDA_COMPAT_INFO"
	.align	4
        /*0000*/ 	.byte	0x02, 0x09, 0x01, 0x00, 0x02, 0x02, 0x02, 0x00, 0x02, 0x05, 0x05, 0x00, 0x03, 0x07, 0x01, 0x01
        /*0010*/ 	.byte	0x02, 0x03, 0x01, 0x00, 0x02, 0x06, 0x01, 0x00, 0x04, 0x0b, 0x08, 0x00, 0x09, 0x00, 0x00, 0x00
        /*0020*/ 	.byte	0x00, 0x00, 0x00, 0x00


//--------------------- .nv.info._ZN7cutlass13device_kernelINS_4conv6kernel13ConvUniversalINS1_16ConvProblemShapeILNS1_8OperatorE2ELi3EEENS1_10collective14CollectiveConvINS1_47MainloopSm100TmaUmmaWarpSpecializedImplicitGemmILS5_2ELi13ELi3ELi1ELi2EN4cute5tupleIJNSA_1CILi2EEENSC_ILi1EEESE_EEEEENSB_IJNSC_ILi128EEENSB_IJSH_EEENSB_IJNSC_ILi64EEEEEEEEENS_10bfloat16_tESM_NSA_8TiledMMAINSA_8MMA_AtomIJNSA_26SM100_MMA_F16BF16_2x1SM_SSISM_SM_fLi128ELi128ELNSA_4UMMA5MajorE1ELSR_1ELNSQ_7ScaleInE0ELSS_0EEEEEENSA_6LayoutINSB_IJSE_SE_SE_EEENSB_IJNSC_ILi0EEESX_SX_EEEEENSB_IJNSA_10UnderscoreES10_S10_EEEEENS7_6detail27Sm100ImplicitGemmTileTraitsINSA_18SM100_TMA_2SM_LOADENSA_14ComposedLayoutINSA_7SwizzleILi3ELi4ELi3EEENSA_18smem_ptr_flag_bitsILi16EEENSV_INSB_IJSJ_NSC_ILi8EEEEEENSB_IJSE_SJ_EEEEEEEvEENS14_INSA_25SM100_TMA_2SM_LOAD_IM2COLES1F_vEEEENS_8epilogue10collective18CollectiveEpilogueINS1K_23Sm100TmaWarpSpecializedILi4ELi2ELi16ELb1ELb0EEEJNSB_IJSJ_SI_SK_EEENSB_IJNSV_ISJ_SE_EENSV_INSB_IJNSC_ILi16EEESD_EEES1D_EEEEESM_NSB_IJlNSB_IJSE_lllEEESX_EEESM_S1W_NS1K_6fusion15FusionCallbacksIS1O_NS1X_17LinearCombinationISM_fSM_fLNS_15FloatRoundStyleE2EEES1P_S1U_JEEENSA_5SM1004TMEM4LOAD26SM100_TMEM_LOAD_32dp32b16xENSA_13SM90_TMA_LOADENS16_INS17_ILi1ELi4ELi3EEES1A_NSV_INSB_IJS1B_S1R_EEENSB_IJS1R_SE_EEEEEEENSA_39AutoVectorizingCopyWithAssumedAlignmentILi128EEENSA_14SM90_TMA_STOREES2C_S2E_S2E_EEEvvEEEEvNT_6ParamsE --------------------------
	.section	.nv.info._ZN7cutlass13device_kernelINS_4conv6kernel13ConvUniversalINS1_16ConvProblemShapeILNS1_8OperatorE2ELi3EEENS1_10collective14CollectiveConvINS1_47MainloopSm100TmaUmmaWarpSpecializedImplicitGemmILS5_2ELi13ELi3ELi1ELi2EN4cute5tupleIJNSA_1CILi2EEENSC_ILi1EEESE_EEEEENSB_IJNSC_ILi128EEENSB_IJSH_EEENSB_IJNSC_ILi64EEEEEEEEENS_10bfloat16_tESM_NSA_8TiledMMAINSA_8MMA_AtomIJNSA_26SM100_MMA_F16BF16_2x1SM_SSISM_SM_fLi128ELi128ELNSA_4UMMA5MajorE1ELSR_1ELNSQ_7ScaleInE0ELSS_0EEEEEENSA_6LayoutINSB_IJSE_SE_SE_EEENSB_IJNSC_ILi0EEESX_SX_EEEEENSB_IJNSA_10UnderscoreES10_S10_EEEEENS7_6detail27Sm100ImplicitGemmTileTraitsINSA_18SM100_TMA_2SM_LOADENSA_14ComposedLayoutINSA_7SwizzleILi3ELi4ELi3EEENSA_18smem_ptr_flag_bitsILi16EEENSV_INSB_IJSJ_NSC_ILi8EEEEEENSB_IJSE_SJ_EEEEEEEvEENS14_INSA_25SM100_TMA_2SM_LOAD_IM2COLES1F_vEEEENS_8epilogue10collective18CollectiveEpilogueINS1K_23Sm100TmaWarpSpecializedILi4ELi2ELi16ELb1ELb0EEEJNSB_IJSJ_SI_SK_EEENSB_IJNSV_ISJ_SE_EENSV_INSB_IJNSC_ILi16EEESD_EEES1D_EEEEESM_NSB_IJlNSB_IJSE_lllEEESX_EEESM_S1W_NS1K_6fusion15FusionCallbacksIS1O_NS1X_17LinearCombinationISM_fSM_fLNS_15FloatRoundStyleE2EEES1P_S1U_JEEENSA_5SM1004TMEM4LOAD26SM100_TMEM_LOAD_32dp32b16xENSA_13SM90_TMA_LOADENS16_INS17_ILi1ELi4ELi3EEES1A_NSV_INSB_IJS1B_S1R_EEENSB_IJS1R_SE_EEEEEEENSA_39AutoVectorizingCopyWithAssumedAlignmentILi128EEENSA_14SM90_TMA_STOREES2C_S2E_S2E_EEEvvEEEEvNT_6ParamsE,"",@"SHT_CUDA_INFO"
	.sectionflags	@""
	.align	4


	//----- nvinfo : EIATTR_CUDA_API_VERSION
	.align		4
        /*0000*/ 	.byte	0x04, 0x37
        /*0002*/ 	.short	(.L_31 - .L_30)
.L_30:
        /*0004*/ 	.word	0x00000082


	//----- nvinfo : EIATTR_KPARAM_INFO
	.align		4
.L_31:
        /*0008*/ 	.byte	0x04, 0x17
        /*000a*/ 	.short	(.L_33 - .L_32)
.L_32:
        /*000c*/ 	.word	0x00000000
        /*0010*/ 	.short	0x0000
        /*0012*/ 	.short	0x0000
        /*0014*/ 	.byte	0x00, 0xf0, 0x01, 0x24


	//----- nvinfo : EIATTR_AT_ENTRY_FRAGMENTS
	.align		4
.L_33:
        /*0018*/ 	.byte	0x04, 0x4f
        /*001a*/ 	.short	(.L_35 - .L_34)


	//   ....[0]....
.L_34:
        /*001c*/ 	.word	0x00000007


	//----- nvinfo : EIATTR_RESERVED_SMEM_USED
	.align		4
.L_35:
        /*0020*/ 	.byte	0x01, 0x41
	.zero		2


	//----- nvinfo : EIATTR_SPARSE_MMA_MASK
	.align		4
        /*0024*/ 	.byte	0x03, 0x50
        /*0026*/ 	.short	0x0000


	//----- nvinfo : EIATTR_TCGEN05_2CTA_USED
	.align		4
        /*0028*/ 	.byte	0x01, 0x52
	.zero		2


	//----- nvinfo : EIATTR_MAXREG_COUNT
	.align		4
        /*002c*/ 	.byte	0x03, 0x1b
        /*002e*/ 	.short	0x00ff


	//----- nvinfo : EIATTR_NUM_BARRIERS
	.align		4
        /*0030*/ 	.byte	0x02, 0x4c
        /*0032*/ 	.byte	0x07
	.zero		1


	//----- nvinfo : EIATTR_EXTERNS
	.align		4
        /*0034*/ 	.byte	0x04, 0x0f
        /*0036*/ 	.short	(.L_37 - .L_36)


	//   ....[0]....
	.align		4
.L_36:
        /*0038*/ 	.word	index@(__assertfail)


	//----- nvinfo : EIATTR_MERCURY_ISA_VERSION
	.align		4
.L_37:
        /*003c*/ 	.byte	0x03, 0x5f
        /*003e*/ 	.short	0x0101


	//----- nvinfo : EIATTR_INT_WARP_WIDE_INSTR_OFFSETS
	.align		4
        /*0040*/ 	.byte	0x04, 0x31
        /*0042*/ 	.short	(.L_39 - .L_38)


	//   ....[0]....
.L_38:
        /*0044*/ 	.word	0x00000da0


	//   ....[1]....
        /*0048*/ 	.word	0x00000e50


	//   ....[2]....
        /*004c*/ 	.word	0x00004ef0


	//   ....[3]....
        /*0050*/ 	.word	0x00004f10


	//   ....[4]....
        /*0054*/ 	.word	0x00004f40


	//   ....[5]....
        /*0058*/ 	.word	0x00006190


	//   ....[6]....
        /*005c*/ 	.word	0x00006230


	//   ....[7]....
        /*0060*/ 	.word	0x000062c0


	//   ....[8]....
        /*0064*/ 	.word	0x00006360


	//   ....[9]....
        /*0068*/ 	.word	0x00006410


	//   ....[10]....
        /*006c*/ 	.word	0x000064d0


	//   ....[11]....
        /*0070*/ 	.word	0x00006540


	//   ....[12]....
        /*0074*/ 	.word	0x000065f0


	//   ....[13]....
        /*0078*/ 	.word	0x000066b0


	//   ....[14]....
        /*007c*/ 	.word	0x00006770


	//   ....[15]....
        /*0080*/ 	.word	0x00006870


	//   ....[16]....
        /*0084*/ 	.word	0x00006920


	//----- nvinfo : EIATTR_COOP_GROUP_MASK_REGIDS
	.align		4
.L_39:
        /*0088*/ 	.byte	0x04, 0x29
        /*008a*/ 	.short	(.L_41 - .L_40)


	//   ....[0]....
.L_40:
        /*008c*/ 	.word	0xffffffff


	//   ....[1]....
        /*0090*/ 	.word	0xffffffff


	//   ....[2]....
        /*0094*/ 	.word	0xffffffff


	//   ....[3]....
        /*0098*/ 	.word	0xffffffff


	//   ....[4]....
        /*009c*/ 	.word	0xffffffff


	//   ....[5]....
        /*00a0*/ 	.word	0xffffffff


	//   ....[6]....
        /*00a4*/ 	.word	0xffffffff


	//   ....[7]....
        /*00a8*/ 	.word	0xffffffff


	//   ....[8]....
        /*00ac*/ 	.word	0xffffffff


	//   ....[9]....
        /*00b0*/ 	.word	0xffffffff


	//   ....[10]....
        /*00b4*/ 	.word	0xffffffff


	//   ....[11]....
        /*00b8*/ 	.word	0xffffffff


	//   ....[12]....
        /*00bc*/ 	.word	0xffffffff


	//----- nvinfo : EIATTR_COOP_GROUP_INSTR_OFFSETS
	.align		4
.L_41:
        /*00c0*/ 	.byte	0x04, 0x28
        /*00c2*/ 	.short	(.L_43 - .L_42)


	//   ....[0]....
.L_42:
        /*00c4*/ 	.word	0x000000d0


	//   ....[1]....
        /*00c8*/ 	.word	0x00000540


	//   ....[2]....
        /*00cc*/ 	.word	0x00000830


	//   ....[3]....
        /*00d0*/ 	.word	0x000009d0


	//   ....[4]....
        /*00d4*/ 	.word	0x00000ad0


	//   ....[5]....
        /*00d8*/ 	.word	0x00000c20


	//   ....[6]....
        /*00dc*/ 	.word	0x00000ec0


	//   ....[7]....
        /*00e0*/ 	.word	0x00002c00


	//   ....[8]....
        /*00e4*/ 	.word	0x00003de0


	//   ....[9]....
        /*00e8*/ 	.word	0x000042b0


	//   ....[10]....
        /*00ec*/ 	.word	0x000042e0


	//   ....[11]....
        /*00f0*/ 	.word	0x00004e00


	//   ....[12]....
        /*00f4*/ 	.word	0x00005010


	//----- nvinfo : EIATTR_VRC_CTA_INIT_COUNT
	.align		4
.L_43:
        /*00f8*/ 	.byte	0x02, 0x4a
        /*00fa*/ 	.byte	0x80
	.zero		1


	//----- nvinfo : EIATTR_SYSCALL_OFFSETS
	.align		4
        /*00fc*/ 	.byte	0x04, 0x46
        /*00fe*/ 	.short	(.L_45 - .L_44)


	//   ....[0]....
.L_44:
        /*0100*/ 	.word	0x00007b00


	//   ....[1]....
        /*0104*/ 	.word	0x00007bf0


	//   ....[2]....
        /*0108*/ 	.word	0x00008360


	//   ....[3]....
        /*010c*/ 	.word	0x00008ca0


	//   ....[4]....
        /*0110*/ 	.word	0x00009550


	//   ....[5]....
        /*0114*/ 	.word	0x00009de0


	//----- nvinfo : EIATTR_MBARRIER_INSTR_OFFSETS
	.align		4
.L_45:
        /*0118*/ 	.byte	0x04, 0x39
        /*011a*/ 	.short	(.L_47 - .L_46)


	//   ....[0]....
.L_46:
        /*011c*/ 	.word	0x00000670
        /*0120*/ 	.word	0x000000ff
        /*0124*/ 	.word	0x00000000
        /*0128*/ 	.short	0x0100
        /*012a*/ 	.byte	0x04
	.zero		1


	//   ....[1]....
        /*012c*/ 	.word	0x00000680
        /*0130*/ 	.word	0x000000ff
        /*0134*/ 	.word	0x00000068
        /*0138*/ 	.short	0x0100
        /*013a*/ 	.byte	0x04
	.zero		1


	//   ....[2]....
        /*013c*/ 	.word	0x00000690
        /*0140*/ 	.word	0x000000ff
        /*0144*/ 	.word	0x00000008
        /*0148*/ 	.short	0x0100
        /*014a*/ 	.byte	0x04
	.zero		1


	//   ....[3]....
        /*014c*/ 	.word	0x000006a0
        /*0150*/ 	.word	0x000000ff
        /*0154*/ 	.word	0x00000070
        /*0158*/ 	.short	0x0100
        /*015a*/ 	.byte	0x04
	.zero		1


	//   ....[4]....
        /*015c*/ 	.word	0x000006b0
        /*0160*/ 	.word	0x000000ff
        /*0164*/ 	.word	0x00000010
        /*0168*/ 	.short	0x0100
        /*016a*/ 	.byte	0x04
	.zero		1


	//   ....[5]....
        /*016c*/ 	.word	0x000006c0
        /*0170*/ 	.word	0x000000ff
        /*0174*/ 	.word	0x00000078
        /*0178*/ 	.short	0x0100
        /*017a*/ 	.byte	0x04
	.zero		1


	//   ....[6]....
        /*017c*/ 	.word	0x000006d0
        /*0180*/ 	.word	0x000000ff
        /*0184*/ 	.word	0x00000018
        /*0188*/ 	.short	0x0100
        /*018a*/ 	.byte	0x04
	.zero		1


	//   ....[7]....
        /*018c*/ 	.word	0x000006e0
        /*0190*/ 	.word	0x000000ff
        /*0194*/ 	.word	0x00000080
        /*0198*/ 	.short	0x0100
        /*019a*/ 	.byte	0x04
	.zero		1


	//   ....[8]....
        /*019c*/ 	.word	0x000006f0
        /*01a0*/ 	.word	0x000000ff
        /*01a4*/ 	.word	0x00000020
        /*01a8*/ 	.short	0x0100
        /*01aa*/ 	.byte	0x04
	.zero		1


	//   ....[9]....
        /*01ac*/ 	.word	0x00000700
        /*01b0*/ 	.word	0x000000ff
        /*01b4*/ 	.word	0x00000088
        /*01b8*/ 	.short	0x0100
        /*01ba*/ 	.byte	0x04
	.zero		1


	//   ....[10]....
        /*01bc*/ 	.word	0x00000710
        /*01c0*/ 	.word	0x000000ff
        /*01c4*/ 	.word	0x00000028
        /*01c8*/ 	.short	0x0100
        /*01ca*/ 	.byte	0x04
	.zero		1


	//   ....[11]....
        /*01cc*/ 	.word	0x00000720
        /*01d0*/ 	.word	0x000000ff
        /*01d4*/ 	.word	0x00000090
        /*01d8*/ 	.short	0x0100
        /*01da*/ 	.byte	0x04
	.zero		1


	//   ....[12]....
        /*01dc*/ 	.word	0x00000730
        /*01e0*/ 	.word	0x000000ff
        /*01e4*/ 	.word	0x00000030
        /*01e8*/ 	.short	0x0100
        /*01ea*/ 	.byte	0x04
	.zero		1


	//   ....[13]....
        /*01ec*/ 	.word	0x00000740
        /*01f0*/ 	.word	0x000000ff
        /*01f4*/ 	.word	0x00000098
        /*01f8*/ 	.short	0x0100
        /*01fa*/ 	.byte	0x04
	.zero		1


	//   ....[14]....
        /*01fc*/ 	.word	0x00000750
        /*0200*/ 	.word	0x000000ff
        /*0204*/ 	.word	0x00000038
        /*0208*/ 	.short	0x0100
        /*020a*/ 	.byte	0x04
	.zero		1


	//   ....[15]....
        /*020c*/ 	.word	0x00000760
        /*0210*/ 	.word	0x000000ff
        /*0214*/ 	.word	0x000000a0
        /*0218*/ 	.short	0x0100
        /*021a*/ 	.byte	0x04
	.zero		1


	//   ....[16]....
        /*021c*/ 	.word	0x00000770
        /*0220*/ 	.word	0x000000ff
        /*0224*/ 	.word	0x00000040
        /*0228*/ 	.short	0x0100
        /*022a*/ 	.byte	0x04
	.zero		1


	//   ....[17]....
        /*022c*/ 	.word	0x00000780
        /*0230*/ 	.word	0x000000ff
        /*0234*/ 	.word	0x000000a8
        /*0238*/ 	.short	0x0100
        /*023a*/ 	.byte	0x04
	.zero		1


	//   ....[18]....
        /*023c*/ 	.word	0x00000790
        /*0240*/ 	.word	0x000000ff
        /*0244*/ 	.word	0x00000048
        /*0248*/ 	.short	0x0100
        /*024a*/ 	.byte	0x04
	.zero		1


	//   ....[19]....
        /*024c*/ 	.word	0x000007a0
        /*0250*/ 	.word	0x000000ff
        /*0254*/ 	.word	0x000000b0
        /*0258*/ 	.short	0x0100
        /*025a*/ 	.byte	0x04
	.zero		1


	//   ....[20]....
        /*025c*/ 	.word	0x000007b0
        /*0260*/ 	.word	0x000000ff
        /*0264*/ 	.word	0x00000050
        /*0268*/ 	.short	0x0100
        /*026a*/ 	.byte	0x04
	.zero		1


	//   ....[21]....
        /*026c*/ 	.word	0x000007c0
        /*0270*/ 	.word	0x000000ff
        /*0274*/ 	.word	0x000000b8
        /*0278*/ 	.short	0x0100
        /*027a*/ 	.byte	0x04
	.zero		1


	//   ....[22]....
        /*027c*/ 	.word	0x000007d0
        /*0280*/ 	.word	0x000000ff
        /*0284*/ 	.word	0x00000058
        /*0288*/ 	.short	0x0100
        /*028a*/ 	.byte	0x04
	.zero		1


	//   ....[23]....
        /*028c*/ 	.word	0x000007e0
        /*0290*/ 	.word	0x000000ff
        /*0294*/ 	.word	0x000000c0
        /*0298*/ 	.short	0x0100
        /*029a*/ 	.byte	0x04
	.zero		1


	//   ....[24]....
        /*029c*/ 	.word	0x000007f0
        /*02a0*/ 	.word	0x000000ff
        /*02a4*/ 	.word	0x00000060
        /*02a8*/ 	.short	0x0100
        /*02aa*/ 	.byte	0x04
	.zero		1


	//   ....[25]....
        /*02ac*/ 	.word	0x00000800
        /*02b0*/ 	.word	0x000000ff
        /*02b4*/ 	.word	0x000000c8
        /*02b8*/ 	.short	0x0100
        /*02ba*/ 	.byte	0x04
	.zero		1


	//   ....[26]....
        /*02bc*/ 	.word	0x00000940
        /*02c0*/ 	.word	0x000000ff
        /*02c4*/ 	.word	0x000000d0
        /*02c8*/ 	.short	0x0100
        /*02ca*/ 	.byte	0x04
	.zero		1


	//   ....[27]....
        /*02cc*/ 	.word	0x00000950
        /*02d0*/ 	.word	0x000000ff
        /*02d4*/ 	.word	0x000000f0
        /*02d8*/ 	.short	0x0100
        /*02da*/ 	.byte	0x04
	.zero		1


	//   ....[28]....
        /*02dc*/ 	.word	0x00000960
        /*02e0*/ 	.word	0x000000ff
        /*02e4*/ 	.word	0x000000d8
        /*02e8*/ 	.short	0x0100
        /*02ea*/ 	.byte	0x04
	.zero		1


	//   ....[29]....
        /*02ec*/ 	.word	0x00000970
        /*02f0*/ 	.word	0x000000ff
        /*02f4*/ 	.word	0x000000f8
        /*02f8*/ 	.short	0x0100
        /*02fa*/ 	.byte	0x04
	.zero		1


	//   ....[30]....
        /*02fc*/ 	.word	0x00000980
        /*0300*/ 	.word	0x000000ff
        /*0304*/ 	.word	0x000000e0
        /*0308*/ 	.short	0x0100
        /*030a*/ 	.byte	0x04
	.zero		1


	//   ....[31]....
        /*030c*/ 	.word	0x00000990
        /*0310*/ 	.word	0x000000ff
        /*0314*/ 	.word	0x00000100
        /*0318*/ 	.short	0x0100
        /*031a*/ 	.byte	0x04
	.zero		1


	//   ....[32]....
        /*031c*/ 	.word	0x000009a0
        /*0320*/ 	.word	0x000000ff
        /*0324*/ 	.word	0x000000e8
        /*0328*/ 	.short	0x0100
        /*032a*/ 	.byte	0x04
	.zero		1


	//   ....[33]....
        /*032c*/ 	.word	0x000009b0
        /*0330*/ 	.word	0x000000ff
        /*0334*/ 	.word	0x00000108
        /*0338*/ 	.short	0x0100
        /*033a*/ 	.byte	0x04
	.zero		1


	//   ....[34]....
        /*033c*/ 	.word	0x00000aa0
        /*0340*/ 	.word	0x000000ff
        /*0344*/ 	.word	0x00000110
        /*0348*/ 	.short	0x0100
        /*034a*/ 	.byte	0x04
	.zero		1


	//   ....[35]....
        /*034c*/ 	.word	0x00000ab0
        /*0350*/ 	.word	0x000000ff
        /*0354*/ 	.word	0x00000118
        /*0358*/ 	.short	0x0100
        /*035a*/ 	.byte	0x04
	.zero		1


	//   ....[36]....
        /*035c*/ 	.word	0x00000bf0
        /*0360*/ 	.word	0x000000ff
        /*0364*/ 	.word	0x00000120
        /*0368*/ 	.short	0x0100
        /*036a*/ 	.byte	0x06
	.zero		1


	//   ....[37]....
        /*036c*/ 	.word	0x00000c00
        /*0370*/ 	.word	0x000000ff
        /*0374*/ 	.word	0x00000128
        /*0378*/ 	.short	0x0100
        /*037a*/ 	.byte	0x06
	.zero		1


	//   ....[38]....
        /*037c*/ 	.word	0x00000d40
        /*0380*/ 	.word	0x000000ff
        /*0384*/ 	.word	0x00000130
        /*0388*/ 	.short	0x0100
        /*038a*/ 	.byte	0x04
	.zero		1


	//   ....[39]....
        /*038c*/ 	.word	0x00000d50
        /*0390*/ 	.word	0x000000ff
        /*0394*/ 	.word	0x00000140
        /*0398*/ 	.short	0x0100
        /*039a*/ 	.byte	0x04
	.zero		1


	//   ....[40]....
        /*039c*/ 	.word	0x00000d60
        /*03a0*/ 	.word	0x000000ff
        /*03a4*/ 	.word	0x00000138
        /*03a8*/ 	.short	0x0100
        /*03aa*/ 	.byte	0x04
	.zero		1


	//   ....[41]....
        /*03ac*/ 	.word	0x00000d70
        /*03b0*/ 	.word	0x000000ff
        /*03b4*/ 	.word	0x00000148
        /*03b8*/ 	.short	0x0100
        /*03ba*/ 	.byte	0x04
	.zero		1


	//   ....[42]....
        /*03bc*/ 	.word	0x00000e70
        /*03c0*/ 	.word	0x000000ff
        /*03c4*/ 	.word	0x00000150
        /*03c8*/ 	.short	0x0100
        /*03ca*/ 	.byte	0x06
	.zero		1


	//   ....[43]....
        /*03cc*/ 	.word	0x00001e50
        /*03d0*/ 	.word	0x000000ff
        /*03d4*/ 	.word	0x00000068
        /*03d8*/ 	.short	0x010a
        /*03da*/ 	.byte	0x08
	.zero		1


	//   ....[44]....
        /*03dc*/ 	.word	0x000021f0
        /*03e0*/ 	.word	0x000000ff
        /*03e4*/ 	.word	0x00000068
        /*03e8*/ 	.short	0x010a
        /*03ea*/ 	.byte	0x0b
	.zero		1


	//   ....[45]....
        /*03ec*/ 	.word	0x000023a0
        /*03f0*/ 	.word	0x000000ff
        /*03f4*/ 	.word	0x00000068
        /*03f8*/ 	.short	0x010a
        /*03fa*/ 	.byte	0x08
	.zero		1


	//   ....[46]....
        /*03fc*/ 	.word	0x00002610
        /*0400*/ 	.word	0x000000ff
        /*0404*/ 	.word	0x00000118
        /*0408*/ 	.short	0x0101
        /*040a*/ 	.byte	0x23
	.zero		1


	//   ....[47]....
        /*040c*/ 	.word	0x00002640
        /*0410*/ 	.word	0x000000ff
        /*0414*/ 	.word	0x00000068
        /*0418*/ 	.short	0x010a
        /*041a*/ 	.byte	0x04
	.zero		1


	//   ....[48]....
        /*041c*/ 	.word	0x00002800
        /*0420*/ 	.word	0x000000ff
        /*0424*/ 	.word	0x00000068
        /*0428*/ 	.short	0x010a
        /*042a*/ 	.byte	0x0b
	.zero		1


	//   ....[49]....
        /*042c*/ 	.word	0x000029b0
        /*0430*/ 	.word	0x000000ff
        /*0434*/ 	.word	0x00000068
        /*0438*/ 	.short	0x010a
        /*043a*/ 	.byte	0x08
	.zero		1


	//   ....[50]....
        /*043c*/ 	.word	0x00002c10
        /*0440*/ 	.word	0x000000ff
        /*0444*/ 	.word	0x00000120
        /*0448*/ 	.short	0x010a
        /*044a*/ 	.byte	0x23
	.zero		1


	//   ....[51]....
        /*044c*/ 	.word	0x00002cd0
        /*0450*/ 	.word	0x000000ff
        /*0454*/ 	.word	0x00000000
        /*0458*/ 	.short	0x0101
        /*045a*/ 	.byte	0x04
	.zero		1


	//   ....[52]....
        /*045c*/ 	.word	0x000032c0
        /*0460*/ 	.word	0x000000ff
        /*0464*/ 	.word	0x00000000
        /*0468*/ 	.short	0x010a
        /*046a*/ 	.byte	0x04
	.zero		1


	//   ....[53]....
        /*046c*/ 	.word	0x00003360
        /*0470*/ 	.word	0x000000ff
        /*0474*/ 	.word	0x00000000
        /*0478*/ 	.short	0x010a
        /*047a*/ 	.byte	0x05
	.zero		1


	//   ....[54]....
        /*047c*/ 	.word	0x00003400
        /*0480*/ 	.word	0x000000ff
        /*0484*/ 	.word	0x00000000
        /*0488*/ 	.short	0x010a
        /*048a*/ 	.byte	0x05
	.zero		1


	//   ....[55]....
        /*048c*/ 	.word	0x000034a0
        /*0490*/ 	.word	0x000000ff
        /*0494*/ 	.word	0x00000000
        /*0498*/ 	.short	0x010a
        /*049a*/ 	.byte	0x05
	.zero		1


	//   ....[56]....
        /*049c*/ 	.word	0x00003540
        /*04a0*/ 	.word	0x000000ff
        /*04a4*/ 	.word	0x00000000
        /*04a8*/ 	.short	0x010a
        /*04aa*/ 	.byte	0x05
	.zero		1


	//   ....[57]....
        /*04ac*/ 	.word	0x000035e0
        /*04b0*/ 	.word	0x000000ff
        /*04b4*/ 	.word	0x00000000
        /*04b8*/ 	.short	0x010a
        /*04ba*/ 	.byte	0x05
	.zero		1


	//   ....[58]....
        /*04bc*/ 	.word	0x00003680
        /*04c0*/ 	.word	0x000000ff
        /*04c4*/ 	.word	0x00000000
        /*04c8*/ 	.short	0x010a
        /*04ca*/ 	.byte	0x05
	.zero		1


	//   ....[59]....
        /*04cc*/ 	.word	0x00003720
        /*04d0*/ 	.word	0x000000ff
        /*04d4*/ 	.word	0x00000000
        /*04d8*/ 	.short	0x010a
        /*04da*/ 	.byte	0x05
	.zero		1


	//   ....[60]....
        /*04dc*/ 	.word	0x000037c0
        /*04e0*/ 	.word	0x000000ff
        /*04e4*/ 	.word	0x00000000
        /*04e8*/ 	.short	0x010a
        /*04ea*/ 	.byte	0x05
	.zero		1


	//   ....[61]....
        /*04ec*/ 	.word	0x00003860
        /*04f0*/ 	.word	0x000000ff
        /*04f4*/ 	.word	0x00000000
        /*04f8*/ 	.short	0x010a
        /*04fa*/ 	.byte	0x05
	.zero		1


	//   ....[62]....
        /*04fc*/ 	.word	0x00003900
        /*0500*/ 	.word	0x000000ff
        /*0504*/ 	.word	0x00000000
        /*0508*/ 	.short	0x010a
        /*050a*/ 	.byte	0x05
	.zero		1


	//   ....[63]....
        /*050c*/ 	.word	0x000039a0
        /*0510*/ 	.word	0x000000ff
        /*0514*/ 	.word	0x00000000
        /*0518*/ 	.short	0x010a
        /*051a*/ 	.byte	0x05
	.zero		1


	//   ....[64]....
        /*051c*/ 	.word	0x00003a50
        /*0520*/ 	.word	0x00000000
        /*0524*/ 	.word	0x00000000
        /*0528*/ 	.short	0x010a
        /*052a*/ 	.byte	0xff
	.zero		1


	//   ....[65]....
        /*052c*/ 	.word	0x00003ba0
        /*0530*/ 	.word	0x000000ff
        /*0534*/ 	.word	0x00000128
        /*0538*/ 	.short	0x010a
        /*053a*/ 	.byte	0x04
	.zero		1


	//   ....[66]....
        /*053c*/ 	.word	0x00003c40
        /*0540*/ 	.word	0x000000ff
        /*0544*/ 	.word	0x00000120
        /*0548*/ 	.short	0x010a
        /*054a*/ 	.byte	0x04
	.zero		1


	//   ....[67]....
        /*054c*/ 	.word	0x00003ce0
        /*0550*/ 	.word	0x000000ff
        /*0554*/ 	.word	0x00000000
        /*0558*/ 	.short	0x0101
        /*055a*/ 	.byte	0x05
	.zero		1


	//   ....[68]....
        /*055c*/ 	.word	0x00003d20
        /*0560*/ 	.word	0x000000ff
        /*0564*/ 	.word	0x00000128
        /*0568*/ 	.short	0x0106
        /*056a*/ 	.byte	0x04
	.zero		1


	//   ....[69]....
        /*056c*/ 	.word	0x00003d60
        /*0570*/ 	.word	0x00000000
        /*0574*/ 	.word	0x00000128
        /*0578*/ 	.short	0x010a
        /*057a*/ 	.byte	0xff
	.zero		1


	//   ....[70]....
        /*057c*/ 	.word	0x00003fb0
        /*0580*/ 	.word	0x000000ff
        /*0584*/ 	.word	0x00000008
        /*0588*/ 	.short	0x010a
        /*058a*/ 	.byte	0x05
	.zero		1


	//   ....[71]....
        /*058c*/ 	.word	0x00003fd0
        /*0590*/ 	.word	0x000000ff
        /*0594*/ 	.word	0x00000008
        /*0598*/ 	.short	0x010a
        /*059a*/ 	.byte	0x05
	.zero		1


	//   ....[72]....
        /*059c*/ 	.word	0x00004160
        /*05a0*/ 	.word	0x000000ff
        /*05a4*/ 	.word	0x00000008
        /*05a8*/ 	.short	0x010a
        /*05aa*/ 	.byte	0x05
	.zero		1


	//   ....[73]....
        /*05ac*/ 	.word	0x00004180
        /*05b0*/ 	.word	0x000000ff
        /*05b4*/ 	.word	0x00000008
        /*05b8*/ 	.short	0x010a
        /*05ba*/ 	.byte	0x05
	.zero		1


	//   ....[74]....
        /*05bc*/ 	.word	0x00004240
        /*05c0*/ 	.word	0x000000ff
        /*05c4*/ 	.word	0x00000000
        /*05c8*/ 	.short	0x0101
        /*05ca*/ 	.byte	0x04
	.zero		1


	//   ....[75]....
        /*05cc*/ 	.word	0x00004590
        /*05d0*/ 	.word	0x000000ff
        /*05d4*/ 	.word	0x00000120
        /*05d8*/ 	.short	0x010a
        /*05da*/ 	.byte	0x15
	.zero		1


	//   ....[76]....
        /*05dc*/ 	.word	0x00004630
        /*05e0*/ 	.word	0x000000ff
        /*05e4*/ 	.word	0x00000000
        /*05e8*/ 	.short	0x0101
        /*05ea*/ 	.byte	0x24
	.zero		1


	//   ....[77]....
        /*05ec*/ 	.word	0x00004660
        /*05f0*/ 	.word	0x000000ff
        /*05f4*/ 	.word	0x00000140
        /*05f8*/ 	.short	0x010a
        /*05fa*/ 	.byte	0x1a
	.zero		1


	//   ....[78]....
        /*05fc*/ 	.word	0x00004730
        /*0600*/ 	.word	0x000000ff
        /*0604*/ 	.word	0x00000000
        /*0608*/ 	.short	0x010a
        /*060a*/ 	.byte	0x04
	.zero		1


	//   ....[79]....
        /*060c*/ 	.word	0x000047a0
        /*0610*/ 	.word	0x000000ff
        /*0614*/ 	.word	0x00000000
        /*0618*/ 	.short	0x010a
        /*061a*/ 	.byte	0x11
	.zero		1


	//   ....[80]....
        /*061c*/ 	.word	0x000048f0
        /*0620*/ 	.word	0x000000ff
        /*0624*/ 	.word	0x00000000
        /*0628*/ 	.short	0x010a
        /*062a*/ 	.byte	0x05
	.zero		1


	//   ....[81]....
        /*062c*/ 	.word	0x00004c00
        /*0630*/ 	.word	0x000000ff
        /*0634*/ 	.word	0x00000000
        /*0638*/ 	.short	0x010a
        /*063a*/ 	.byte	0x04
	.zero		1


	//   ....[82]....
        /*063c*/ 	.word	0x00004ca0
        /*0640*/ 	.word	0x00000000
        /*0644*/ 	.word	0x00000000
        /*0648*/ 	.short	0x010a
        /*064a*/ 	.byte	0xff
	.zero		1


	//   ....[83]....
        /*064c*/ 	.word	0x00004ce0
        /*0650*/ 	.word	0x00000000
        /*0654*/ 	.word	0x00000000
        /*0658*/ 	.short	0x010a
        /*065a*/ 	.byte	0xff
	.zero		1


	//   ....[84]....
        /*065c*/ 	.word	0x00004d50
        /*0660*/ 	.word	0x000000ff
        /*0664*/ 	.word	0x00000000
        /*0668*/ 	.short	0x0101
        /*066a*/ 	.byte	0x04
	.zero		1


	//   ....[85]....
        /*066c*/ 	.word	0x00004d90
        /*0670*/ 	.word	0x000000ff
        /*0674*/ 	.word	0x00000150
        /*0678*/ 	.short	0x010a
        /*067a*/ 	.byte	0x15
	.zero		1


	//   ....[86]....
        /*067c*/ 	.word	0x00004df0
        /*0680*/ 	.word	0x000000ff
        /*0684*/ 	.word	0x00000000
        /*0688*/ 	.short	0x0101
        /*068a*/ 	.byte	0x04
	.zero		1


	//   ....[87]....
        /*068c*/ 	.word	0x00005570
        /*0690*/ 	.word	0x000000ff
        /*0694*/ 	.word	0x00000120
        /*0698*/ 	.short	0x010a
        /*069a*/ 	.byte	0x2a
	.zero		1


	//   ....[88]....
        /*069c*/ 	.word	0x00005600
        /*06a0*/ 	.word	0x000000ff
        /*06a4*/ 	.word	0x00000000
        /*06a8*/ 	.short	0x0101
        /*06aa*/ 	.byte	0x3d
	.zero		1


	//   ....[89]....
        /*06ac*/ 	.word	0x00005b40
        /*06b0*/ 	.word	0x000000ff
        /*06b4*/ 	.word	0x00000118
        /*06b8*/ 	.short	0x010a
        /*06ba*/ 	.byte	0x2a
	.zero		1


	//   ....[90]....
        /*06bc*/ 	.word	0x00006130
        /*06c0*/ 	.word	0x000000ff
        /*06c4*/ 	.word	0x000000f0
        /*06c8*/ 	.short	0x010a
        /*06ca*/ 	.byte	0x2a
	.zero		1


	//   ....[91]....
        /*06cc*/ 	.word	0x00006310
        /*06d0*/ 	.word	0x000000ff
        /*06d4*/ 	.word	0x000000d0
        /*06d8*/ 	.short	0x010b
        /*06da*/ 	.byte	0x2a
	.zero		1


	//   ....[92]....
        /*06dc*/ 	.word	0x00006320
        /*06e0*/ 	.word	0x000000ff
        /*06e4*/ 	.word	0x00000000
        /*06e8*/ 	.short	0x0101
        /*06ea*/ 	.byte	0x42
	.zero		1


	//   ....[93]....
        /*06ec*/ 	.word	0x00006330
        /*06f0*/ 	.word	0x000000ff
        /*06f4*/ 	.word	0x000000f8
        /*06f8*/ 	.short	0x010a
        /*06fa*/ 	.byte	0x2a
	.zero		1


	//   ....[94]....
        /*06fc*/ 	.word	0x000064f0
        /*0700*/ 	.word	0x000000ff
        /*0704*/ 	.word	0x000000d8
        /*0708*/ 	.short	0x010b
        /*070a*/ 	.byte	0x2a
	.zero		1


	//   ....[95]....
        /*070c*/ 	.word	0x00006500
        /*0710*/ 	.word	0x000000ff
        /*0714*/ 	.word	0x00000000
        /*0718*/ 	.short	0x0101
        /*071a*/ 	.byte	0x41
	.zero		1


	//   ....[96]....
        /*071c*/ 	.word	0x00006510
        /*0720*/ 	.word	0x000000ff
        /*0724*/ 	.word	0x00000100
        /*0728*/ 	.short	0x010a
        /*072a*/ 	.byte	0x2a
	.zero		1


	//   ....[97]....
        /*072c*/ 	.word	0x000066d0
        /*0730*/ 	.word	0x000000ff
        /*0734*/ 	.word	0x000000e0
        /*0738*/ 	.short	0x010b
        /*073a*/ 	.byte	0x2a
	.zero		1


	//   ....[98]....
        /*073c*/ 	.word	0x000066e0
        /*0740*/ 	.word	0x000000ff
        /*0744*/ 	.word	0x00000000
        /*0748*/ 	.short	0x0101
        /*074a*/ 	.byte	0x40
	.zero		1


	//   ....[99]....
        /*074c*/ 	.word	0x00006700
        /*0750*/ 	.word	0x000000ff
        /*0754*/ 	.word	0x00000108
        /*0758*/ 	.short	0x010a
        /*075a*/ 	.byte	0x2a
	.zero		1


	//   ....[100]....
        /*075c*/ 	.word	0x00006940
        /*0760*/ 	.word	0x000000ff
        /*0764*/ 	.word	0x000000e8
        /*0768*/ 	.short	0x010b
        /*076a*/ 	.byte	0x2a
	.zero		1


	//   ....[101]....
        /*076c*/ 	.word	0x00006950
        /*0770*/ 	.word	0x000000ff
        /*0774*/ 	.word	0x00000000
        /*0778*/ 	.short	0x0101
        /*077a*/ 	.byte	0x3f
	.zero		1


	//   ....[102]....
        /*077c*/ 	.word	0x000069a0
        /*0780*/ 	.word	0x000000ff
        /*0784*/ 	.word	0x000000f0
        /*0788*/ 	.short	0x010a
        /*078a*/ 	.byte	0x2a
	.zero		1


	//   ....[103]....
        /*078c*/ 	.word	0x000069c0
        /*0790*/ 	.word	0x000000ff
        /*0794*/ 	.word	0x000000f8
        /*0798*/ 	.short	0x010a
        /*079a*/ 	.byte	0x2a
	.zero		1


	//   ....[104]....
        /*079c*/ 	.word	0x000069e0
        /*07a0*/ 	.word	0x000000ff
        /*07a4*/ 	.word	0x00000100
        /*07a8*/ 	.short	0x010a
        /*07aa*/ 	.byte	0x2a
	.zero		1


	//   ....[105]....
        /*07ac*/ 	.word	0x00006a20
        /*07b0*/ 	.word	0x00000000
        /*07b4*/ 	.word	0x00000108
        /*07b8*/ 	.short	0x010a
        /*07ba*/ 	.byte	0xff
	.zero		1


	//   ....[106]....
        /*07bc*/ 	.word	0x00006d80
        /*07c0*/ 	.word	0x000000ff
        /*07c4*/ 	.word	0x00000120
        /*07c8*/ 	.short	0x010a
        /*07ca*/ 	.byte	0x32
	.zero		1


	//   ....[107]....
        /*07cc*/ 	.word	0x00006e40
        /*07d0*/ 	.word	0x000000ff
        /*07d4*/ 	.word	0x00000000
        /*07d8*/ 	.short	0x0101
        /*07da*/ 	.byte	0x04
	.zero		1


	//   ....[108]....
        /*07dc*/ 	.word	0x00008050
        /*07e0*/ 	.word	0x000000ff
        /*07e4*/ 	.word	0x000000d0
        /*07e8*/ 	.short	0x010a
        /*07ea*/ 	.byte	0x32
	.zero		1


	//   ....[109]....
        /*07ec*/ 	.word	0x00008070
        /*07f0*/ 	.word	0x0000003e
        /*07f4*/ 	.word	0x00000130
        /*07f8*/ 	.short	0x010a
        /*07fa*/ 	.byte	0xff
	.zero		1


	//   ....[110]....
        /*07fc*/ 	.word	0x00008190
        /*0800*/ 	.word	0x000000ff
        /*0804*/ 	.word	0x000000d0
        /*0808*/ 	.short	0x010a
        /*080a*/ 	.byte	0x32
	.zero		1


	//   ....[111]....
        /*080c*/ 	.word	0x00008240
        /*0810*/ 	.word	0x0000003e
        /*0814*/ 	.word	0x00000130
        /*0818*/ 	.short	0x010a
        /*081a*/ 	.byte	0xff
	.zero		1


	//   ....[112]....
        /*081c*/ 	.word	0x00008a20
        /*0820*/ 	.word	0x00000000
        /*0824*/ 	.word	0x00000000
        /*0828*/ 	.short	0x0101
        /*082a*/ 	.byte	0xff
	.zero		1


	//   ....[113]....
        /*082c*/ 	.word	0x00008a30
        /*0830*/ 	.word	0x00000004
        /*0834*/ 	.word	0x000000d0
        /*0838*/ 	.short	0x010a
        /*083a*/ 	.byte	0xff
	.zero		1


	//   ....[114]....
        /*083c*/ 	.word	0x00008af0
        /*0840*/ 	.word	0x00000004
        /*0844*/ 	.word	0x000000d0
        /*0848*/ 	.short	0x010a
        /*084a*/ 	.byte	0xff
	.zero		1


	//   ....[115]....
        /*084c*/ 	.word	0x000092d0
        /*0850*/ 	.word	0x00000000
        /*0854*/ 	.word	0x00000000
        /*0858*/ 	.short	0x0101
        /*085a*/ 	.byte	0xff
	.zero		1


	//   ....[116]....
        /*085c*/ 	.word	0x000092f0
        /*0860*/ 	.word	0x00000002
        /*0864*/ 	.word	0x000000d0
        /*0868*/ 	.short	0x010a
        /*086a*/ 	.byte	0xff
	.zero		1


	//   ....[117]....
        /*086c*/ 	.word	0x000093a0
        /*0870*/ 	.word	0x00000002
        /*0874*/ 	.word	0x000000d0
        /*0878*/ 	.short	0x010a
        /*087a*/ 	.byte	0xff
	.zero		1


	//   ....[118]....
        /*087c*/ 	.word	0x00009b70
        /*0880*/ 	.word	0x00000000
        /*0884*/ 	.word	0x00000000
        /*0888*/ 	.short	0x0101
        /*088a*/ 	.byte	0xff
	.zero		1


	//   ....[119]....
        /*088c*/ 	.word	0x00009b90
        /*0890*/ 	.word	0x00000003
        /*0894*/ 	.word	0x000000d0
        /*0898*/ 	.short	0x010a
        /*089a*/ 	.byte	0xff
	.zero		1


	//   ....[120]....
        /*089c*/ 	.word	0x00009c40
        /*08a0*/ 	.word	0x00000003
        /*08a4*/ 	.word	0x000000d0
        /*08a8*/ 	.short	0x010a
        /*08aa*/ 	.byte	0xff
	.zero		1


	//   ....[121]....
        /*08ac*/ 	.word	0x00009f30
        /*08b0*/ 	.word	0x0000003e
        /*08b4*/ 	.word	0x00000000
        /*08b8*/ 	.short	0x0101
        /*08ba*/ 	.byte	0xff
	.zero		1


	//   ....[122]....
        /*08bc*/ 	.word	0x0000a450
        /*08c0*/ 	.word	0x00000000
        /*08c4*/ 	.word	0x00000000
        /*08c8*/ 	.short	0x0101
        /*08ca*/ 	.byte	0xff
	.zero		1


	//   ....[123]....
        /*08cc*/ 	.word	0x0000a6d0
        /*08d0*/ 	.word	0x000000ff
        /*08d4*/ 	.word	0x00000000
        /*08d8*/ 	.short	0x0101
        /*08da*/ 	.byte	0x04
	.zero		1


	//   ....[124]....
        /*08dc*/ 	.word	0x0000a700
        /*08e0*/ 	.word	0x00000000
        /*08e4*/ 	.word	0x00000068
        /*08e8*/ 	.short	0x010a
        /*08ea*/ 	.byte	0xff
	.zero		1


	//   ....[125]....
        /*08ec*/ 	.word	0x0000a760
        /*08f0*/ 	.word	0x00000000
        /*08f4*/ 	.word	0x00000068
        /*08f8*/ 	.short	0x010a
        /*08fa*/ 	.byte	0xff
	.zero		1


	//   ....[126]....
        /*08fc*/ 	.word	0x0000a7c0
        /*0900*/ 	.word	0x00000000
        /*0904*/ 	.word	0x00000120
        /*0908*/ 	.short	0x010a
        /*090a*/ 	.byte	0xff
	.zero		1


	//   ....[127]....
        /*090c*/ 	.word	0x0000a820
        /*0910*/ 	.word	0x00000000
        /*0914*/ 	.word	0x00000000
        /*0918*/ 	.short	0x010a
        /*091a*/ 	.byte	0xff
	.zero		1


	//   ....[128]....
        /*091c*/ 	.word	0x0000a880
        /*0920*/ 	.word	0x00000000
        /*0924*/ 	.word	0x00000000
        /*0928*/ 	.short	0x010a
        /*092a*/ 	.byte	0xff
	.zero		1


	//   ....[129]....
        /*092c*/ 	.word	0x0000a8e0
        /*0930*/ 	.word	0x00000000
        /*0934*/ 	.word	0x00000000
        /*0938*/ 	.short	0x010a
        /*093a*/ 	.byte	0xff
	.zero		1


	//   ....[130]....
        /*093c*/ 	.word	0x0000a940
        /*0940*/ 	.word	0x00000000
        /*0944*/ 	.word	0x00000000
        /*0948*/ 	.short	0x010a
        /*094a*/ 	.byte	0xff
	.zero		1


	//   ....[131]....
        /*094c*/ 	.word	0x0000a9a0
        /*0950*/ 	.word	0x00000000
        /*0954*/ 	.word	0x00000000
        /*0958*/ 	.short	0x010a
        /*095a*/ 	.byte	0xff
	.zero		1


	//   ....[132]....
        /*095c*/ 	.word	0x0000aa00
        /*0960*/ 	.word	0x00000000
        /*0964*/ 	.word	0x00000000
        /*0968*/ 	.short	0x010a
        /*096a*/ 	.byte	0xff
	.zero		1


	//   ....[133]....
        /*096c*/ 	.word	0x0000aa60
        /*0970*/ 	.word	0x00000000
        /*0974*/ 	.word	0x00000000
        /*0978*/ 	.short	0x010a
        /*097a*/ 	.byte	0xff
	.zero		1


	//   ....[134]....
        /*097c*/ 	.word	0x0000aac0
        /*0980*/ 	.word	0x00000000
        /*0984*/ 	.word	0x00000000
        /*0988*/ 	.short	0x010a
        /*098a*/ 	.byte	0xff
	.zero		1


	//   ....[135]....
        /*098c*/ 	.word	0x0000ab20
        /*0990*/ 	.word	0x00000000
        /*0994*/ 	.word	0x00000000
        /*0998*/ 	.short	0x010a
        /*099a*/ 	.byte	0xff
	.zero		1


	//   ....[136]....
        /*099c*/ 	.word	0x0000ab80
        /*09a0*/ 	.word	0x00000000
        /*09a4*/ 	.word	0x00000000
        /*09a8*/ 	.short	0x010a
        /*09aa*/ 	.byte	0xff
	.zero		1


	//   ....[137]....
        /*09ac*/ 	.word	0x0000abe0
        /*09b0*/ 	.word	0x00000000
        /*09b4*/ 	.word	0x00000000
        /*09b8*/ 	.short	0x010a
        /*09ba*/ 	.byte	0xff
	.zero		1


	//   ....[138]....
        /*09bc*/ 	.word	0x0000ac40
        /*09c0*/ 	.word	0x00000000
        /*09c4*/ 	.word	0x00000000
        /*09c8*/ 	.short	0x010a
        /*09ca*/ 	.byte	0xff
	.zero		1


	//   ....[139]....
        /*09cc*/ 	.word	0x0000aca0
        /*09d0*/ 	.word	0x00000004
        /*09d4*/ 	.word	0x00000128
        /*09d8*/ 	.short	0x010a
        /*09da*/ 	.byte	0xff
	.zero		1


	//   ....[140]....
        /*09dc*/ 	.word	0x0000ad00
        /*09e0*/ 	.word	0x00000004
        /*09e4*/ 	.word	0x00000120
        /*09e8*/ 	.short	0x010a
        /*09ea*/ 	.byte	0xff
	.zero		1


	//   ....[141]....
        /*09ec*/ 	.word	0x0000ad60
        /*09f0*/ 	.word	0x00000005
        /*09f4*/ 	.word	0x00000008
        /*09f8*/ 	.short	0x010a
        /*09fa*/ 	.byte	0xff
	.zero		1


	//   ....[142]....
        /*09fc*/ 	.word	0x0000ae40
        /*0a00*/ 	.word	0x00000003
        /*0a04*/ 	.word	0x00000008
        /*0a08*/ 	.short	0x010a
        /*0a0a*/ 	.byte	0xff
	.zero		1


	//   ....[143]....
        /*0a0c*/ 	.word	0x0000aea0
        /*0a10*/ 	.word	0x00000000
        /*0a14*/ 	.word	0x00000120
        /*0a18*/ 	.short	0x010a
        /*0a1a*/ 	.byte	0xff
	.zero		1


	//   ....[144]....
        /*0a1c*/ 	.word	0x0000af00
        /*0a20*/ 	.word	0x00000000
        /*0a24*/ 	.word	0x00000140
        /*0a28*/ 	.short	0x010a
        /*0a2a*/ 	.byte	0xff
	.zero		1


	//   ....[145]....
        /*0a2c*/ 	.word	0x0000af60
        /*0a30*/ 	.word	0x00000000
        /*0a34*/ 	.word	0x00000000
        /*0a38*/ 	.short	0x010a
        /*0a3a*/ 	.byte	0xff
	.zero		1


	//   ....[146]....
        /*0a3c*/ 	.word	0x0000afc0
        /*0a40*/ 	.word	0x00000000
        /*0a44*/ 	.word	0x00000000
        /*0a48*/ 	.short	0x010a
        /*0a4a*/ 	.byte	0xff
	.zero		1


	//   ....[147]....
        /*0a4c*/ 	.word	0x0000b020
        /*0a50*/ 	.word	0x00000000
        /*0a54*/ 	.word	0x00000150
        /*0a58*/ 	.short	0x010a
        /*0a5a*/ 	.byte	0xff
	.zero		1


	//   ....[148]....
        /*0a5c*/ 	.word	0x0000b080
        /*0a60*/ 	.word	0x00000000
        /*0a64*/ 	.word	0x00000120
        /*0a68*/ 	.short	0x010a
        /*0a6a*/ 	.byte	0xff
	.zero		1


	//   ....[149]....
        /*0a6c*/ 	.word	0x0000b0e0
        /*0a70*/ 	.word	0x00000003
        /*0a74*/ 	.word	0x00000118
        /*0a78*/ 	.short	0x010a
        /*0a7a*/ 	.byte	0xff
	.zero		1


	//   ....[150]....
        /*0a7c*/ 	.word	0x0000b140
        /*0a80*/ 	.word	0x00000000
        /*0a84*/ 	.word	0x000000f0
        /*0a88*/ 	.short	0x010a
        /*0a8a*/ 	.byte	0xff
	.zero		1


	//   ....[151]....
        /*0a8c*/ 	.word	0x0000b1a0
        /*0a90*/ 	.word	0x00000000
        /*0a94*/ 	.word	0x000000f8
        /*0a98*/ 	.short	0x010a
        /*0a9a*/ 	.byte	0xff
	.zero		1


	//   ....[152]....
        /*0a9c*/ 	.word	0x0000b200
        /*0aa0*/ 	.word	0x00000000
        /*0aa4*/ 	.word	0x00000100
        /*0aa8*/ 	.short	0x010a
        /*0aaa*/ 	.byte	0xff
	.zero		1


	//   ....[153]....
        /*0aac*/ 	.word	0x0000b260
        /*0ab0*/ 	.word	0x00000000
        /*0ab4*/ 	.word	0x00000108
        /*0ab8*/ 	.short	0x010a
        /*0aba*/ 	.byte	0xff
	.zero		1


	//   ....[154]....
        /*0abc*/ 	.word	0x0000b2c0
        /*0ac0*/ 	.word	0x00000000
        /*0ac4*/ 	.word	0x000000f0
        /*0ac8*/ 	.short	0x010a
        /*0aca*/ 	.byte	0xff
	.zero		1


	//   ....[155]....
        /*0acc*/ 	.word	0x0000b320
        /*0ad0*/ 	.word	0x00000000
        /*0ad4*/ 	.word	0x000000f8
        /*0ad8*/ 	.short	0x010a
        /*0ada*/ 	.byte	0xff
	.zero		1


	//   ....[156]....
        /*0adc*/ 	.word	0x0000b380
        /*0ae0*/ 	.word	0x00000000
        /*0ae4*/ 	.word	0x00000100
        /*0ae8*/ 	.short	0x010a
        /*0aea*/ 	.byte	0xff
	.zero		1


	//   ....[157]....
        /*0aec*/ 	.word	0x0000b3e0
        /*0af0*/ 	.word	0x00000000
        /*0af4*/ 	.word	0x00000120
        /*0af8*/ 	.short	0x010a
        /*0afa*/ 	.byte	0xff
	.zero		1


	//   ....[158]....
        /*0afc*/ 	.word	0x0000b440
        /*0b00*/ 	.word	0x00000002
        /*0b04*/ 	.word	0x000000d0
        /*0b08*/ 	.short	0x010a
        /*0b0a*/ 	.byte	0xff
	.zero		1


	//   ....[159]....
        /*0b0c*/ 	.word	0x0000b490
        /*0b10*/ 	.word	0x0000003e
        /*0b14*/ 	.word	0x00000130
        /*0b18*/ 	.short	0x010a
        /*0b1a*/ 	.byte	0xff
	.zero		1


	//   ....[160]....
        /*0b1c*/ 	.word	0x0000b4e0
        /*0b20*/ 	.word	0x00000004
        /*0b24*/ 	.word	0x000000d0
        /*0b28*/ 	.short	0x010a
        /*0b2a*/ 	.byte	0xff
	.zero		1


	//   ....[161]....
        /*0b2c*/ 	.word	0x0000b530
        /*0b30*/ 	.word	0x00000002
        /*0b34*/ 	.word	0x000000d0
        /*0b38*/ 	.short	0x010a
        /*0b3a*/ 	.byte	0xff
	.zero		1


	//   ....[162]....
        /*0b3c*/ 	.word	0x0000b580
        /*0b40*/ 	.word	0x00000003
        /*0b44*/ 	.word	0x000000d0
        /*0b48*/ 	.short	0x010a
        /*0b4a*/ 	.byte	0xff
	.zero		1


	//----- nvinfo : EIATTR_NUM_MBARRIERS
	.align		4
.L_47:
        /*0b4c*/ 	.byte	0x03, 0x38
        /*0b4e*/ 	.short	0x002b


	//----- nvinfo : EIATTR_EXIT_INSTR_OFFSETS
	.align		4
        /*0b50*/ 	.byte	0x04, 0x1c
        /*0b52*/ 	.short	(.L_49 - .L_48)


	//   ....[0]....
.L_48:
        /*0b54*/ 	.word	0x00003a80


	//   ....[1]....
        /*0b58*/ 	.word	0x00003d30


	//   ....[2]....
        /*0b5c*/ 	.word	0x00003d90


	//   ....[3]....
        /*0b60*/ 	.word	0x00005020


	//   ....[4]....
        /*0b64*/ 	.word	0x00006a50


	//   ....[5]....
        /*0b68*/ 	.word	0x00006a90


	//   ....[6]....
        /*0b6c*/ 	.word	0x0000a5b0


	//   ....[7]....
        /*0b70*/ 	.word	0x0000a630


	//   ....[8]....
        /*0b74*/ 	.word	0x0000a660


	//   ....[9]....
        /*0b78*/ 	.word	0x0000a6e0


	//----- nvinfo : EIATTR_MAX_THREADS
	.align		4
.L_49:
        /*0b7c*/ 	.byte	0x04, 0x05
        /*0b7e*/ 	.short	(.L_51 - .L_50)
.L_50:
        /*0b80*/ 	.word	0x00000100
        /*0b84*/ 	.word	0x00000001
        /*0b88*/ 	.word	0x00000001


	//----- nvinfo : EIATTR_CRS_STACK_SIZE
	.align		4
.L_51:
        /*0b8c*/ 	.byte	0x04, 0x1e
        /*0b8e*/ 	.short	(.L_53 - .L_52)
.L_52:
        /*0b90*/ 	.word	0x00000000


	//----- nvinfo : EIATTR_CBANK_PARAM_SIZE
	.align		4
.L_53:
        /*0b94*/ 	.byte	0x03, 0x19
        /*0b96*/ 	.short	0x0900


	//----- nvinfo : EIATTR_PARAM_CBANK
	.align		4
        /*0b98*/ 	.byte	0x04, 0x0a
        /*0b9a*/ 	.short	(.L_55 - .L_54)
	.align		4
.L_54:
        /*0b9c*/ 	.word	index@(.nv.constant0._ZN7cutlass13device_kernelINS_4conv6kernel13ConvUniversalINS1_16ConvProblemShapeILNS1_8OperatorE2ELi3EEENS1_10collective14CollectiveConvINS1_47MainloopSm100TmaUmmaWarpSpecializedImplicitGemmILS5_2ELi13ELi3ELi1ELi2EN4cute5tupleIJNSA_1CILi2EEENSC_ILi1EEESE_EEEEENSB_IJNSC_ILi128EEENSB_IJSH_EEENSB_IJNSC_ILi64EEEEEEEEENS_10bfloat16_tESM_NSA_8TiledMMAINSA_8MMA_AtomIJNSA_26SM100_MMA_F16BF16_2x1SM_SSISM_SM_fLi128ELi128ELNSA_4UMMA5MajorE1ELSR_1ELNSQ_7ScaleInE0ELSS_0EEEEEENSA_6LayoutINSB_IJSE_SE_SE_EEENSB_IJNSC_ILi0EEESX_SX_EEEEENSB_IJNSA_10UnderscoreES10_S10_EEEEENS7_6detail27Sm100ImplicitGemmTileTraitsINSA_18SM100_TMA_2SM_LOADENSA_14ComposedLayoutINSA_7SwizzleILi3ELi4ELi3EEENSA_18smem_ptr_flag_bitsILi16EEENSV_INSB_IJSJ_NSC_ILi8EEEEEENSB_IJSE_SJ_EEEEEEEvEENS14_INSA_25SM100_TMA_2SM_LOAD_IM2COLES1F_vEEEENS_8epilogue10collective18CollectiveEpilogueINS1K_23Sm100TmaWarpSpecializedILi4ELi2ELi16ELb1ELb0EEEJNSB_IJSJ_SI_SK_EEENSB_IJNSV_ISJ_SE_EENSV_INSB_IJNSC_ILi16EEESD_EEES1D_EEEEESM_NSB_IJlNSB_IJSE_lllEEESX_EEESM_S1W_NS1K_6fusion15FusionCallbacksIS1O_NS1X_17LinearCombinationISM_fSM_fLNS_15FloatRoundStyleE2EEES1P_S1U_JEEENSA_5SM1004TMEM4LOAD26SM100_TMEM_LOAD_32dp32b16xENSA_13SM90_TMA_LOADENS16_INS17_ILi1ELi4ELi3EEES1A_NSV_INSB_IJS1B_S1R_EEENSB_IJS1R_SE_EEEEEEENSA_39AutoVectorizingCopyWithAssumedAlignmentILi128EEENSA_14SM90_TMA_STOREES2C_S2E_S2E_EEEvvEEEEvNT_6ParamsE)
        /*0ba0*/ 	.short	0x0380
        /*0ba2*/ 	.short	0x0900


	//----- nvinfo : EIATTR_SW_WAR
	.align		4
.L_55:
        /*0ba4*/ 	.byte	0x04, 0x36
        /*0ba6*/ 	.short	(.L_57 - .L_56)
.L_56:
        /*0ba8*/ 	.word	0x00000008
.L_57:


//--------------------- .nv.callgraph             --------------------------
	.section	.nv.callgraph,"",@"SHT_CUDA_CALLGRAPH"
	.align	4
	.sectionentsize	8
	.align		4
        /*0000*/ 	.word	0x00000000
	.align		4
        /*0004*/ 	.word	0xffffffff
	.align		4
        /*0008*/ 	.word	index@(_ZN7cutlass13device_kernelINS_4conv6kernel13ConvUniversalINS1_16ConvProblemShapeILNS1_8OperatorE2ELi3EEENS1_10collective14CollectiveConvINS1_47MainloopSm100TmaUmmaWarpSpecializedImplicitGemmILS5_2ELi13ELi3ELi1ELi2EN4cute5tupleIJNSA_1CILi2EEENSC_ILi1EEESE_EEEEENSB_IJNSC_ILi128EEENSB_IJSH_EEENSB_IJNSC_ILi64EEEEEEEEENS_10bfloat16_tESM_NSA_8TiledMMAINSA_8MMA_AtomIJNSA_26SM100_MMA_F16BF16_2x1SM_SSISM_SM_fLi128ELi128ELNSA_4UMMA5MajorE1ELSR_1ELNSQ_7ScaleInE0ELSS_0EEEEEENSA_6LayoutINSB_IJSE_SE_SE_EEENSB_IJNSC_ILi0EEESX_SX_EEEEENSB_IJNSA_10UnderscoreES10_S10_EEEEENS7_6detail27Sm100ImplicitGemmTileTraitsINSA_18SM100_TMA_2SM_LOADENSA_14ComposedLayoutINSA_7SwizzleILi3ELi4ELi3EEENSA_18smem_ptr_flag_bitsILi16EEENSV_INSB_IJSJ_NSC_ILi8EEEEEENSB_IJSE_SJ_EEEEEEEvEENS14_INSA_25SM100_TMA_2SM_LOAD_IM2COLES1F_vEEEENS_8epilogue10collective18CollectiveEpilogueINS1K_23Sm100TmaWarpSpecializedILi4ELi2ELi16ELb1ELb0EEEJNSB_IJSJ_SI_SK_EEENSB_IJNSV_ISJ_SE_EENSV_INSB_IJNSC_ILi16EEESD_EEES1D_EEEEESM_NSB_IJlNSB_IJSE_lllEEESX_EEESM_S1W_NS1K_6fusion15FusionCallbacksIS1O_NS1X_17LinearCombinationISM_fSM_fLNS_15FloatRoundStyleE2EEES1P_S1U_JEEENSA_5SM1004TMEM4LOAD26SM100_TMEM_LOAD_32dp32b16xENSA_13SM90_TMA_LOADENS16_INS17_ILi1ELi4ELi3EEES1A_NSV_INSB_IJS1B_S1R_EEENSB_IJS1R_SE_EEEEEEENSA_39AutoVectorizingCopyWithAssumedAlignmentILi128EEENSA_14SM90_TMA_STOREES2C_S2E_S2E_EEEvvEEEEvNT_6ParamsE)
	.align		4
        /*000c*/ 	.word	index@(__assertfail)
	.align		4
        /*0010*/ 	.word	0x00000000
	.align		4
        /*0014*/ 	.word	0xfffffffe
	.align		4
        /*0018*/ 	.word	0x00000000
	.align		4
        /*001c*/ 	.word	0xfffffffd
	.align		4
        /*0020*/ 	.word	0x00000000
	.align		4
        /*0024*/ 	.word	0xfffffffc


//--------------------- .nv.constant4             --------------------------
	.section	.nv.constant4,"a",@progbits
	.align	8
	.align		8
.nv.constant4:
        /*0000*/ 	.dword	__assertfail
	.align		8
        /*0008*/ 	.dword	__unnamed_1
	.align		8
        /*0010*/ 	.dword	__unnamed_2
	.align		8
        /*0018*/ 	.dword	_ZN39_INTERNAL_4ee202de_4_k_cu_ca318807_44654cuda3std3__45__cpo5beginE
	.align		8
        /*0020*/ 	.dword	_ZN39_INTERNAL_4ee202de_4_k_cu_ca318807_44654cuda3std3__45__cpo3endE
	.align		8
        /*0028*/ 	.dword	_ZN39_INTERNAL_4ee202de_4_k_cu_ca318807_44654cuda3std3__45__cpo6cbeginE
	.align		8
        /*0030*/ 	.dword	_ZN39_INTERNAL_4ee202de_4_k_cu_ca318807_44654cuda3std3__45__cpo4cendE
	.align		8
        /*0038*/ 	.dword	_ZN39_INTERNAL_4ee202de_4_k_cu_ca318807_44654cuda3std3__441_GLOBAL__N__4ee202de_4_k_cu_ca318807_44656ignoreE
	.align		8
        /*0040*/ 	.dword	_ZN39_INTERNAL_4ee202de_4_k_cu_ca318807_44654cuda3std3__419piecewise_constructE
	.align		8
        /*0048*/ 	.dword	_ZN39_INTERNAL_4ee202de_4_k_cu_ca318807_44654cuda3std3__48in_placeE
	.align		8
        /*0050*/ 	.dword	_ZN39_INTERNAL_4ee202de_4_k_cu_ca318807_44654cuda3std6ranges3__45__cpo4swapE
	.align		8
        /*0058*/ 	.dword	_ZN39_INTERNAL_4ee202de_4_k_cu_ca318807_44654cuda3std6ranges3__45__cpo9iter_moveE
	.align		8
        /*0060*/ 	.dword	_ZN39_INTERNAL_4ee202de_4_k_cu_ca318807_44654cute7productE
	.align		8
        /*0068*/ 	.dword	_ZN39_INTERNAL_4ee202de_4_k_cu_ca318807_44654cute1_E
	.align		8
        /*0070*/ 	.dword	$str$27
	.align		8
        /*0078*/ 	.dword	$str$28
	.align		8
        /*0080*/ 	.dword	$str$29
	.align		8
        /*0088*/ 	.dword	$str$30


//--------------------- .text._ZN7cutlass13device_kernelINS_4conv6kernel13ConvUniversalINS1_16ConvProblemShapeILNS1_8OperatorE2ELi3EEENS1_10collective14CollectiveConvINS1_47MainloopSm100TmaUmmaWarpSpecializedImplicitGemmILS5_2ELi13ELi3ELi1ELi2EN4cute5tupleIJNSA_1CILi2EEENSC_ILi1EEESE_EEEEENSB_IJNSC_ILi128EEENSB_IJSH_EEENSB_IJNSC_ILi64EEEEEEEEENS_10bfloat16_tESM_NSA_8TiledMMAINSA_8MMA_AtomIJNSA_26SM100_MMA_F16BF16_2x1SM_SSISM_SM_fLi128ELi128ELNSA_4UMMA5MajorE1ELSR_1ELNSQ_7ScaleInE0ELSS_0EEEEEENSA_6LayoutINSB_IJSE_SE_SE_EEENSB_IJNSC_ILi0EEESX_SX_EEEEENSB_IJNSA_10UnderscoreES10_S10_EEEEENS7_6detail27Sm100ImplicitGemmTileTraitsINSA_18SM100_TMA_2SM_LOADENSA_14ComposedLayoutINSA_7SwizzleILi3ELi4ELi3EEENSA_18smem_ptr_flag_bitsILi16EEENSV_INSB_IJSJ_NSC_ILi8EEEEEENSB_IJSE_SJ_EEEEEEEvEENS14_INSA_25SM100_TMA_2SM_LOAD_IM2COLES1F_vEEEENS_8epilogue10collective18CollectiveEpilogueINS1K_23Sm100TmaWarpSpecializedILi4ELi2ELi16ELb1ELb0EEEJNSB_IJSJ_SI_SK_EEENSB_IJNSV_ISJ_SE_EENSV_INSB_IJNSC_ILi16EEESD_EEES1D_EEEEESM_NSB_IJlNSB_IJSE_lllEEESX_EEESM_S1W_NS1K_6fusion15FusionCallbacksIS1O_NS1X_17LinearCombinationISM_fSM_fLNS_15FloatRoundStyleE2EEES1P_S1U_JEEENSA_5SM1004TMEM4LOAD26SM100_TMEM_LOAD_32dp32b16xENSA_13SM90_TMA_LOADENS16_INS17_ILi1ELi4ELi3EEES1A_NSV_INSB_IJS1B_S1R_EEENSB_IJS1R_SE_EEEEEEENSA_39AutoVectorizingCopyWithAssumedAlignmentILi128EEENSA_14SM90_TMA_STOREES2C_S2E_S2E_EEEvvEEEEvNT_6ParamsE --------------------------
	.section	.text._ZN7cutlass13device_kernelINS_4conv6kernel13ConvUniversalINS1_16ConvProblemShapeILNS1_8OperatorE2ELi3EEENS1_10collective14CollectiveConvINS1_47MainloopSm100TmaUmmaWarpSpecializedImplicitGemmILS5_2ELi13ELi3ELi1ELi2EN4cute5tupleIJNSA_1CILi2EEENSC_ILi1EEESE_EEEEENSB_IJNSC_ILi128EEENSB_IJSH_EEENSB_IJNSC_ILi64EEEEEEEEENS_10bfloat16_tESM_NSA_8TiledMMAINSA_8MMA_AtomIJNSA_26SM100_MMA_F16BF16_2x1SM_SSISM_SM_fLi128ELi128ELNSA_4UMMA5MajorE1ELSR_1ELNSQ_7ScaleInE0ELSS_0EEEEEENSA_6LayoutINSB_IJSE_SE_SE_EEENSB_IJNSC_ILi0EEESX_SX_EEEEENSB_IJNSA_10UnderscoreES10_S10_EEEEENS7_6detail27Sm100ImplicitGemmTileTraitsINSA_18SM100_TMA_2SM_LOADENSA_14ComposedLayoutINSA_7SwizzleILi3ELi4ELi3EEENSA_18smem_ptr_flag_bitsILi16EEENSV_INSB_IJSJ_NSC_ILi8EEEEEENSB_IJSE_SJ_EEEEEEEvEENS14_INSA_25SM100_TMA_2SM_LOAD_IM2COLES1F_vEEEENS_8epilogue10collective18CollectiveEpilogueINS1K_23Sm100TmaWarpSpecializedILi4ELi2ELi16ELb1ELb0EEEJNSB_IJSJ_SI_SK_EEENSB_IJNSV_ISJ_SE_EENSV_INSB_IJNSC_ILi16EEESD_EEES1D_EEEEESM_NSB_IJlNSB_IJSE_lllEEESX_EEESM_S1W_NS1K_6fusion15FusionCallbacksIS1O_NS1X_17LinearCombinationISM_fSM_fLNS_15FloatRoundStyleE2EEES1P_S1U_JEEENSA_5SM1004TMEM4LOAD26SM100_TMEM_LOAD_32dp32b16xENSA_13SM90_TMA_LOADENS16_INS17_ILi1ELi4ELi3EEES1A_NSV_INSB_IJS1B_S1R_EEENSB_IJS1R_SE_EEEEEEENSA_39AutoVectorizingCopyWithAssumedAlignmentILi128EEENSA_14SM90_TMA_STOREES2C_S2E_S2E_EEEvvEEEEvNT_6ParamsE,"ax",@progbits
	.align	128
.text._ZN7cutlass13device_kernelINS_4conv6kernel13ConvUniversalINS1_16ConvProblemShapeILNS1_8OperatorE2ELi3EEENS1_10collective14CollectiveConvINS1_47MainloopSm100TmaUmmaWarpSpecializedImplicitGemmILS5_2ELi13ELi3ELi1ELi2EN4cute5tupleIJNSA_1CILi2EEENSC_ILi1EEESE_EEEEENSB_IJNSC_ILi128EEENSB_IJSH_EEENSB_IJNSC_ILi64EEEEEEEEENS_10bfloat16_tESM_NSA_8TiledMMAINSA_8MMA_AtomIJNSA_26SM100_MMA_F16BF16_2x1SM_SSISM_SM_fLi128ELi128ELNSA_4UMMA5MajorE1ELSR_1ELNSQ_7ScaleInE0ELSS_0EEEEEENSA_6LayoutINSB_IJSE_SE_SE_EEENSB_IJNSC_ILi0EEESX_SX_EEEEENSB_IJNSA_10UnderscoreES10_S10_EEEEENS7_6detail27Sm100ImplicitGemmTileTraitsINSA_18SM100_TMA_2SM_LOADENSA_14ComposedLayoutINSA_7SwizzleILi3ELi4ELi3EEENSA_18smem_ptr_flag_bitsILi16EEENSV_INSB_IJSJ_NSC_ILi8EEEEEENSB_IJSE_SJ_EEEEEEEvEENS14_INSA_25SM100_TMA_2SM_LOAD_IM2COLES1F_vEEEENS_8epilogue10collective18CollectiveEpilogueINS1K_23Sm100TmaWarpSpecializedILi4ELi2ELi16ELb1ELb0EEEJNSB_IJSJ_SI_SK_EEENSB_IJNSV_ISJ_SE_EENSV_INSB_IJNSC_ILi16EEESD_EEES1D_EEEEESM_NSB_IJlNSB_IJSE_lllEEESX_EEESM_S1W_NS1K_6fusion15FusionCallbacksIS1O_NS1X_17LinearCombinationISM_fSM_fLNS_15FloatRoundStyleE2EEES1P_S1U_JEEENSA_5SM1004TMEM4LOAD26SM100_TMEM_LOAD_32dp32b16xENSA_13SM90_TMA_LOADENS16_INS17_ILi1ELi4ELi3EEES1A_NSV_INSB_IJS1B_S1R_EEENSB_IJS1R_SE_EEEEEEENSA_39AutoVectorizingCopyWithAssumedAlignmentILi128EEENSA_14SM90_TMA_STOREES2C_S2E_S2E_EEEvvEEEEvNT_6ParamsE:
        .type           _ZN7cutlass13device_kernelINS_4conv6kernel13ConvUniversalINS1_16ConvProblemShapeILNS1_8OperatorE2ELi3EEENS1_10collective14CollectiveConvINS1_47MainloopSm100TmaUmmaWarpSpecializedImplicitGemmILS5_2ELi13ELi3ELi1ELi2EN4cute5tupleIJNSA_1CILi2EEENSC_ILi1EEESE_EEEEENSB_IJNSC_ILi128EEENSB_IJSH_EEENSB_IJNSC_ILi64EEEEEEEEENS_10bfloat16_tESM_NSA_8TiledMMAINSA_8MMA_AtomIJNSA_26SM100_MMA_F16BF16_2x1SM_SSISM_SM_fLi128ELi128ELNSA_4UMMA5MajorE1ELSR_1ELNSQ_7ScaleInE0ELSS_0EEEEEENSA_6LayoutINSB_IJSE_SE_SE_EEENSB_IJNSC_ILi0EEESX_SX_EEEEENSB_IJNSA_10UnderscoreES10_S10_EEEEENS7_6detail27Sm100ImplicitGemmTileTraitsINSA_18SM100_TMA_2SM_LOADENSA_14ComposedLayoutINSA_7SwizzleILi3ELi4ELi3EEENSA_18smem_ptr_flag_bitsILi16EEENSV_INSB_IJSJ_NSC_ILi8EEEEEENSB_IJSE_SJ_EEEEEEEvEENS14_INSA_25SM100_TMA_2SM_LOAD_IM2COLES1F_vEEEENS_8epilogue10collective18CollectiveEpilogueINS1K_23Sm100TmaWarpSpecializedILi4ELi2ELi16ELb1ELb0EEEJNSB_IJSJ_SI_SK_EEENSB_IJNSV_ISJ_SE_EENSV_INSB_IJNSC_ILi16EEESD_EEES1D_EEEEESM_NSB_IJlNSB_IJSE_lllEEESX_EEESM_S1W_NS1K_6fusion15FusionCallbacksIS1O_NS1X_17LinearCombinationISM_fSM_fLNS_15FloatRoundStyleE2EEES1P_S1U_JEEENSA_5SM1004TMEM4LOAD26SM100_TMEM_LOAD_32dp32b16xENSA_13SM90_TMA_LOADENS16_INS17_ILi1ELi4ELi3EEES1A_NSV_INSB_IJS1B_S1R_EEENSB_IJS1R_SE_EEEEEEENSA_39AutoVectorizingCopyWithAssumedAlignmentILi128EEENSA_14SM90_TMA_STOREES2C_S2E_S2E_EEEvvEEEEvNT_6ParamsE,@function
        .size           _ZN7cutlass13device_kernelINS_4conv6kernel13ConvUniversalINS1_16ConvProblemShapeILNS1_8OperatorE2ELi3EEENS1_10collective14CollectiveConvINS1_47MainloopSm100TmaUmmaWarpSpecializedImplicitGemmILS5_2ELi13ELi3ELi1ELi2EN4cute5tupleIJNSA_1CILi2EEENSC_ILi1EEESE_EEEEENSB_IJNSC_ILi128EEENSB_IJSH_EEENSB_IJNSC_ILi64EEEEEEEEENS_10bfloat16_tESM_NSA_8TiledMMAINSA_8MMA_AtomIJNSA_26SM100_MMA_F16BF16_2x1SM_SSISM_SM_fLi128ELi128ELNSA_4UMMA5MajorE1ELSR_1ELNSQ_7ScaleInE0ELSS_0EEEEEENSA_6LayoutINSB_IJSE_SE_SE_EEENSB_IJNSC_ILi0EEESX_SX_EEEEENSB_IJNSA_10UnderscoreES10_S10_EEEEENS7_6detail27Sm100ImplicitGemmTileTraitsINSA_18SM100_TMA_2SM_LOADENSA_14ComposedLayoutINSA_7SwizzleILi3ELi4ELi3EEENSA_18smem_ptr_flag_bitsILi16EEENSV_INSB_IJSJ_NSC_ILi8EEEEEENSB_IJSE_SJ_EEEEEEEvEENS14_INSA_25SM100_TMA_2SM_LOAD_IM2COLES1F_vEEEENS_8epilogue10collective18CollectiveEpilogueINS1K_23Sm100TmaWarpSpecializedILi4ELi2ELi16ELb1ELb0EEEJNSB_IJSJ_SI_SK_EEENSB_IJNSV_ISJ_SE_EENSV_INSB_IJNSC_ILi16EEESD_EEES1D_EEEEESM_NSB_IJlNSB_IJSE_lllEEESX_EEESM_S1W_NS1K_6fusion15FusionCallbacksIS1O_NS1X_17LinearCombinationISM_fSM_fLNS_15FloatRoundStyleE2EEES1P_S1U_JEEENSA_5SM1004TMEM4LOAD26SM100_TMEM_LOAD_32dp32b16xENSA_13SM90_TMA_LOADENS16_INS17_ILi1ELi4ELi3EEES1A_NSV_INSB_IJS1B_S1R_EEENSB_IJS1R_SE_EEEEEEENSA_39AutoVectorizingCopyWithAssumedAlignmentILi128EEENSA_14SM90_TMA_STOREES2C_S2E_S2E_EEEvvEEEEvNT_6ParamsE,(.L_x_215 - _ZN7cutlass13device_kernelINS_4conv6kernel13ConvUniversalINS1_16ConvProblemShapeILNS1_8OperatorE2ELi3EEENS1_10collective14CollectiveConvINS1_47MainloopSm100TmaUmmaWarpSpecializedImplicitGemmILS5_2ELi13ELi3ELi1ELi2EN4cute5tupleIJNSA_1CILi2EEENSC_ILi1EEESE_EEEEENSB_IJNSC_ILi128EEENSB_IJSH_EEENSB_IJNSC_ILi64EEEEEEEEENS_10bfloat16_tESM_NSA_8TiledMMAINSA_8MMA_AtomIJNSA_26SM100_MMA_F16BF16_2x1SM_SSISM_SM_fLi128ELi128ELNSA_4UMMA5MajorE1ELSR_1ELNSQ_7ScaleInE0ELSS_0EEEEEENSA_6LayoutINSB_IJSE_SE_SE_EEENSB_IJNSC_ILi0EEESX_SX_EEEEENSB_IJNSA_10UnderscoreES10_S10_EEEEENS7_6detail27Sm100ImplicitGemmTileTraitsINSA_18SM100_TMA_2SM_LOADENSA_14ComposedLayoutINSA_7SwizzleILi3ELi4ELi3EEENSA_18smem_ptr_flag_bitsILi16EEENSV_INSB_IJSJ_NSC_ILi8EEEEEENSB_IJSE_SJ_EEEEEEEvEENS14_INSA_25SM100_TMA_2SM_LOAD_IM2COLES1F_vEEEENS_8epilogue10collective18CollectiveEpilogueINS1K_23Sm100TmaWarpSpecializedILi4ELi2ELi16ELb1ELb0EEEJNSB_IJSJ_SI_SK_EEENSB_IJNSV_ISJ_SE_EENSV_INSB_IJNSC_ILi16EEESD_EEES1D_EEEEESM_NSB_IJlNSB_IJSE_lllEEESX_EEESM_S1W_NS1K_6fusion15FusionCallbacksIS1O_NS1X_17LinearCombinationISM_fSM_fLNS_15FloatRoundStyleE2EEES1P_S1U_JEEENSA_5SM1004TMEM4LOAD26SM100_TMEM_LOAD_32dp32b16xENSA_13SM90_TMA_LOADENS16_INS17_ILi1ELi4ELi3EEES1A_NSV_INSB_IJS1B_S1R_EEENSB_IJS1R_SE_EEEEEEENSA_39AutoVectorizingCopyWithAssumedAlignmentILi128EEENSA_14SM90_TMA_STOREES2C_S2E_S2E_EEEvvEEEEvNT_6ParamsE)
        .other          _ZN7cutlass13device_kernelINS_4conv6kernel13ConvUniversalINS1_16ConvProblemShapeILNS1_8OperatorE2ELi3EEENS1_10collective14CollectiveConvINS1_47MainloopSm100TmaUmmaWarpSpecializedImplicitGemmILS5_2ELi13ELi3ELi1ELi2EN4cute5tupleIJNSA_1CILi2EEENSC_ILi1EEESE_EEEEENSB_IJNSC_ILi128EEENSB_IJSH_EEENSB_IJNSC_ILi64EEEEEEEEENS_10bfloat16_tESM_NSA_8TiledMMAINSA_8MMA_AtomIJNSA_26SM100_MMA_F16BF16_2x1SM_SSISM_SM_fLi128ELi128ELNSA_4UMMA5MajorE1ELSR_1ELNSQ_7ScaleInE0ELSS_0EEEEEENSA_6LayoutINSB_IJSE_SE_SE_EEENSB_IJNSC_ILi0EEESX_SX_EEEEENSB_IJNSA_10UnderscoreES10_S10_EEEEENS7_6detail27Sm100ImplicitGemmTileTraitsINSA_18SM100_TMA_2SM_LOADENSA_14ComposedLayoutINSA_7SwizzleILi3ELi4ELi3EEENSA_18smem_ptr_flag_bitsILi16EEENSV_INSB_IJSJ_NSC_ILi8EEEEEENSB_IJSE_SJ_EEEEEEEvEENS14_INSA_25SM100_TMA_2SM_LOAD_IM2COLES1F_vEEEENS_8epilogue10collective18CollectiveEpilogueINS1K_23Sm100TmaWarpSpecializedILi4ELi2ELi16ELb1ELb0EEEJNSB_IJSJ_SI_SK_EEENSB_IJNSV_ISJ_SE_EENSV_INSB_IJNSC_ILi16EEESD_EEES1D_EEEEESM_NSB_IJlNSB_IJSE_lllEEESX_EEESM_S1W_NS1K_6fusion15FusionCallbacksIS1O_NS1X_17LinearCombinationISM_fSM_fLNS_15FloatRoundStyleE2EEES1P_S1U_JEEENSA_5SM1004TMEM4LOAD26SM100_TMEM_LOAD_32dp32b16xENSA_13SM90_TMA_LOADENS16_INS17_ILi1ELi4ELi3EEES1A_NSV_INSB_IJS1B_S1R_EEENSB_IJS1R_SE_EEEEEEENSA_39AutoVectorizingCopyWithAssumedAlignmentILi128EEENSA_14SM90_TMA_STOREES2C_S2E_S2E_EEEvvEEEEvNT_6ParamsE,@"STO_CUDA_ENTRY STV_DEFAULT"
_ZN7cutlass13device_kernelINS_4conv6kernel13ConvUniversalINS1_16ConvProblemShapeILNS1_8OperatorE2ELi3EEENS1_10collective14CollectiveConvINS1_47MainloopSm100TmaUmmaWarpSpecializedImplicitGemmILS5_2ELi13ELi3ELi1ELi2EN4cute5tupleIJNSA_1CILi2EEENSC_ILi1EEESE_EEEEENSB_IJNSC_ILi128EEENSB_IJSH_EEENSB_IJNSC_ILi64EEEEEEEEENS_10bfloat16_tESM_NSA_8TiledMMAINSA_8MMA_AtomIJNSA_26SM100_MMA_F16BF16_2x1SM_SSISM_SM_fLi128ELi128ELNSA_4UMMA5MajorE1ELSR_1ELNSQ_7ScaleInE0ELSS_0EEEEEENSA_6LayoutINSB_IJSE_SE_SE_EEENSB_IJNSC_ILi0EEESX_SX_EEEEENSB_IJNSA_10UnderscoreES10_S10_EEEEENS7_6detail27Sm100ImplicitGemmTileTraitsINSA_18SM100_TMA_2SM_LOADENSA_14ComposedLayoutINSA_7SwizzleILi3ELi4ELi3EEENSA_18smem_ptr_flag_bitsILi16EEENSV_INSB_IJSJ_NSC_ILi8EEEEEENSB_IJSE_SJ_EEEEEEEvEENS14_INSA_25SM100_TMA_2SM_LOAD_IM2COLES1F_vEEEENS_8epilogue10collective18CollectiveEpilogueINS1K_23Sm100TmaWarpSpecializedILi4ELi2ELi16ELb1ELb0EEEJNSB_IJSJ_SI_SK_EEENSB_IJNSV_ISJ_SE_EENSV_INSB_IJNSC_ILi16EEESD_EEES1D_EEEEESM_NSB_IJlNSB_IJSE_lllEEESX_EEESM_S1W_NS1K_6fusion15FusionCallbacksIS1O_NS1X_17LinearCombinationISM_fSM_fLNS_15FloatRoundStyleE2EEES1P_S1U_JEEENSA_5SM1004TMEM4LOAD26SM100_TMEM_LOAD_32dp32b16xENSA_13SM90_TMA_LOADENS16_INS17_ILi1ELi4ELi3EEES1A_NSV_INSB_IJS1B_S1R_EEENSB_IJS1R_SE_EEEEEEENSA_39AutoVectorizingCopyWithAssumedAlignmentILi128EEENSA_14SM90_TMA_STOREES2C_S2E_S2E_EEEvvEEEEvNT_6ParamsE:
[----:B------:R-:W1:Y:S01]  /*0000*/  LDC R1, c[0x0][0x37c] ;  /* 0x0000df00ff017b82 */ /* 0x000e620000000800 */
[----:B------:R-:W2:Y:S01]  /*0010*/  S2R R59, SR_TID.X ;  /* 0x00000000003b7919 */ /* 0x000ea20000002100 */
[----:B------:R-:W3:Y:S06]  /*0020*/  LDCU.64 UR8, c[0x0][0x990] ;  /* 0x00013200ff0877ac */ /* 0x000eec0008000a00 */
[----:B------:R-:W4:Y:S01]  /*0030*/  S2UR UR4, SR_CgaCtaId ;  /* 0x00000000000479c3 */ /* 0x000f220000008800 */
[----:B-1----:R-:W-:Y:S01]  /*0040*/  VIADD R1, R1, 0xfffffff8 ;  /* 0xfffffff801017836 */ /* 0x002fe20000000000 */
[----:B------:R-:W-:-:S02]  /*0050*/  PRMT R49, RZ, 0x7610, R49 ;  /* 0x00007610ff317816 */ /* 0x000fc40000000031 */
[----:B------:R-:W-:Y:S02]  /*0060*/  ELECT P1, URZ, PT ;  /* 0x0000000000ff782f */ /* 0x000fe40003820000 */
[----:B------:R-:W-:Y:S01]  /*0070*/  R2UR UR49, R1 ;  /* 0x00000000013172ca */ /* 0x000fe200000e0000 */
[----:B---3--:R-:W-:-:S04]  /*0080*/  UISETP.NE.U32.AND UP0, UPT, UR8, URZ, UPT ;  /* 0x000000ff0800728c */ /* 0x008fc8000bf05070 */
[----:B------:R-:W-:Y:S02]  /*0090*/  UISETP.NE.AND.EX UP0, UPT, UR9, URZ, UPT, UP0 ;  /* 0x000000ff0900728c */ /* 0x000fe4000bf05300 */
[----:B----4-:R-:W-:Y:S02]  /*00a0*/  ULOP3.LUT UR41, UR4, 0x1, URZ, 0xc0, !UPT ;  /* 0x0000000104297892 */ /* 0x010fe4000f8ec0ff */
[----:B------:R-:W-:Y:S01]  /*00b0*/  ULOP3.LUT UR40, UR4, 0x1, URZ, 0x3c, !UPT ;  /* 0x0000000104287892 */ /* 0x000fe2000f8e3cff */
[----:B--2---:R-:W-:-:S05]  /*00c0*/  SHF.R.U32.HI R50, RZ, 0x5, R59 ;  /* 0x00000005ff327819 */ /* 0x004fca000001163b */
[----:B------:R-:W1:Y:S02]  /*00d0*/  SHFL.IDX PT, R0, R50, RZ, 0x1f ;  /* 0x00001fff32007589 */ /* 0x000e6400000e0000 */
[----:B-1----:R-:W-:Y:S01]  /*00e0*/  R2UR UR19, R0 ;  /* 0x00000000001372ca */ /* 0x002fe200000e0000 */
[----:B------:R-:W-:-:S14]  /*00f0*/  BRA.U UP0, `(.L_x_0) ;  /* 0x0000000100307547 */ /* 0x000fdc000b800000 */
[----:B------:R-:W1:Y:S02]  /*0100*/  LDCU.64 UR4, c[0x0][0x988] ;  /* 0x00013100ff0477ac */ /* 0x000e640008000a00 */
[----:B-1----:R-:W-:-:S04]  /*0110*/  UISETP.NE.U32.AND UP0, UPT, UR4, URZ, UPT ;  /* 0x000000ff0400728c */ /* 0x002fc8000bf05070 */
[----:B------:R-:W-:-:S09]  /*0120*/  UISETP.NE.AND.EX UP0, UPT, UR5, URZ, UPT, UP0 ;  /* 0x000000ff0500728c */ /* 0x000fd2000bf05300 */
[----:B------:R-:W-:Y:S05]  /*0130*/  BRA.U !UP0, `(.L_x_1) ;  /* 0x0000000108147547 */ /* 0x000fea000b800000 */
[----:B------:R-:W1:Y:S01]  /*0140*/  LDC.64 R26, c[0x0][0x988] ;  /* 0x00026200ff1a7b82 */ /* 0x000e620000000a00 */
[----:B------:R-:W1:Y:S02]  /*0150*/  LDCU.64 UR4, c[0x0][0x358] ;  /* 0x00006b00ff0477ac */ /* 0x000e640008000a00 */
[----:B-1----:R1:W5:Y:S01]  /*0160*/  LDG.E R26, desc[UR4][R26.64] ;  /* 0x000000041a1a7981 */ /* 0x002362000c1e1900 */
[----:B------:R-:W-:Y:S01]  /*0170*/  HFMA2 R49, -RZ, RZ, 0, 5.9604644775390625e-08 ;  /* 0x00000001ff317431 */ /* 0x000fe200000001ff */
[----:B------:R-:W-:Y:S05]  /*0180*/  BRA `(.L_x_0) ;  /* 0x00000000000c7947 */ /* 0x000fea0003800000 */
.L_x_1:
[----:B------:R-:W1:Y:S01]  /*0190*/  LDCU UR4, c[0x0][0x980] ;  /* 0x00013000ff0477ac */ /* 0x000e620008000800 */
[----:B------:R-:W-:Y:S01]  /*01a0*/  HFMA2 R49, -RZ, RZ, 0, 5.9604644775390625e-08 ;  /* 0x00000001ff317431 */ /* 0x000fe200000001ff */
[----:B-1----:R-:W-:-:S07]  /*01b0*/  MOV R26, UR4 ;  /* 0x00000004001a7c02 */ /* 0x002fce0008000f00 */
.L_x_0:
[----:B------:R-:W2:Y:S02]  /*01c0*/  LDCU.64 UR4, c[0x0][0x9b0] ;  /* 0x00013600ff0477ac */ /* 0x000ea40008000a00 */
[----:B--2---:R-:W-:-:S04]  /*01d0*/  UISETP.NE.U32.AND UP0, UPT, UR4, URZ, UPT ;  /* 0x000000ff0400728c */ /* 0x004fc8000bf05070 */
[----:B------:R-:W-:-:S09]  /*01e0*/  UISETP.NE.AND.EX UP0, UPT, UR5, URZ, UPT, UP0 ;  /* 0x000000ff0500728c */ /* 0x000fd2000bf05300 */
[----:B------:R-:W-:Y:S05]  /*01f0*/  BRA.U UP0, `(.L_x_2) ;  /* 0x0000000100287547 */ /* 0x000fea000b800000 */
[----:B------:R-:W2:Y:S02]  /*0200*/  LDCU.64 UR4, c[0x0][0x9a8] ;  /* 0x00013500ff0477ac */ /* 0x000ea40008000a00 */
[----:B--2---:R-:W-:-:S04]  /*0210*/  UISETP.NE.U32.AND UP0, UPT, UR4, URZ, UPT ;  /* 0x000000ff0400728c */ /* 0x004fc8000bf05070 */
[----:B------:R-:W-:-:S09]  /*0220*/  UISETP.NE.AND.EX UP0, UPT, UR5, URZ, UPT, UP0 ;  /* 0x000000ff0500728c */ /* 0x000fd2000bf05300 */
[----:B------:R-:W-:Y:S05]  /*0230*/  BRA.U !UP0, `(.L_x_3) ;  /* 0x0000000108107547 */ /* 0x000fea000b800000 */
[----:B------:R-:W2:Y:S01]  /*0240*/  LDC.64 R24, c[0x0][0x9a8] ;  /* 0x00026a00ff187b82 */ /* 0x000ea20000000a00 */
[----:B------:R-:W2:Y:S02]  /*0250*/  LDCU.64 UR4, c[0x0][0x358] ;  /* 0x00006b00ff0477ac */ /* 0x000ea40008000a00 */
[----:B--2---:R2:W5:Y:S01]  /*0260*/  LDG.E R24, desc[UR4][R24.64] ;  /* 0x0000000418187981 */ /* 0x004562000c1e1900 */
[----:B------:R-:W-:Y:S05]  /*0270*/  BRA `(.L_x_2) ;  /* 0x0000000000087947 */ /* 0x000fea0003800000 */
.L_x_3:
[----:B------:R-:W2:Y:S02]  /*0280*/  LDCU UR4, c[0x0][0x9a0] ;  /* 0x00013400ff0477ac */ /* 0x000ea40008000800 */
[----:B--2---:R-:W-:Y:S02]  /*0290*/  MOV R24, UR4 ;  /* 0x0000000400187c02 */ /* 0x004fe40008000f00 */
.L_x_2:
[----:B------:R-:W-:Y:S01]  /*02a0*/  IMAD.U32 R0, RZ, RZ, UR19 ;  /* 0x00000013ff007e24 */ /* 0x000fe2000f8e00ff */
[----:B------:R-:W-:Y:S04]  /*02b0*/  BSSY.RECONVERGENT B0, `(.L_x_4) ;  /* 0x000000c000007945 */ /* 0x000fe80003800200 */
[C---:B------:R-:W-:Y:S02]  /*02c0*/  ISETP.NE.OR P2, PT, R0.reuse, 0x1, !P1 ;  /* 0x000000010000780c */ /* 0x040fe40004f45670 */
[----:B------:R-:W-:-:S11]  /*02d0*/  ISETP.NE.OR P0, PT, R0, 0x3, !P1 ;  /* 0x000000030000780c */ /* 0x000fd60004f05670 */
[----:B------:R-:W-:Y:S05]  /*02e0*/  @P2 BRA `(.L_x_5) ;  /* 0x0000000000202947 */ /* 0x000fea0003800000 */
[----:B------:R-:W3:Y:S02]  /*02f0*/  LDCU.64 UR4, c[0x0][0x348] ;  /* 0x00006900ff0477ac */ /* 0x000ee40008000a00 */
[----:B---3--:R-:W-:Y:S02]  /*0300*/  UIADD3 UR6, UP1, UPT, UR4, 0x80, URZ ;  /* 0x0000008004067890 */ /* 0x008fe4000ff3e0ff */
[----:B------:R-:W-:Y:S02]  /*0310*/  UIADD3 UR4, UP0, UPT, UR4, 0x180, URZ ;  /* 0x0000018004047890 */ /* 0x000fe4000ff1e0ff */
[----:B------:R-:W-:Y:S02]  /*0320*/  UIADD3.X UR7, UPT, UPT, URZ, UR5, URZ, UP1, !UPT ;  /* 0x00000005ff077290 */ /* 0x000fe40008ffe4ff */
[----:B------:R-:W-:-:S07]  /*0330*/  UIADD3.X UR5, UPT, UPT, URZ, UR5, URZ, UP0, !UPT ;  /* 0x00000005ff057290 */ /* 0x000fce00087fe4ff */
[----:B------:R3:W-:Y:S02]  /*0340*/  UTMACCTL.PF [UR6] ;  /* 0x00000000060079b9 */ /* 0x0007e40008040000 */
[----:B------:R3:W-:Y:S02]  /*0350*/  UTMACCTL.PF [UR4] ;  /* 0x00000000040079b9 */ /* 0x0007e40008040000 */
[----:B---3--:R-:W-:Y:S01]  /*0360*/  NOP ;  /* 0x0000000000007918 */ /* 0x008fe20000000000 */
.L_x_5:
[----:B------:R-:W-:Y:S05]  /*0370*/  BSYNC.RECONVERGENT B0 ;  /* 0x0000000000007941 */ /* 0x000fea0003800200 */
.L_x_4:
[----:B------:R-:W-:Y:S04]  /*0380*/  BSSY.RECONVERGENT B0, `(.L_x_6) ;  /* 0x000000a000007945 */ /* 0x000fe80003800200 */
        /* <DEDUP_REMOVED lines=9> */
.L_x_7:
[----:B------:R-:W-:Y:S05]  /*0420*/  BSYNC.RECONVERGENT B0 ;  /* 0x0000000000007941 */ /* 0x000fea0003800200 */
.L_x_6:
[----:B------:R-:W3:Y:S01]  /*0430*/  LDCU.64 UR4, c[0x0][0x988] ;  /* 0x00013100ff0477ac */ /* 0x000ee20008000a00 */
[----:B------:R-:W-:Y:S02]  /*0440*/  UISETP.EQ.U32.AND UP2, UPT, UR8, URZ, UPT ;  /* 0x000000ff0800728c */ /* 0x000fe4000bf42070 */
[----:B------:R-:W-:Y:S02]  /*0450*/  UPLOP3.LUT UP3, UPT, UPT, UPT, UPT, 0x80, 0x8 ;  /* 0x000000000008789c */ /* 0x000fe40003f6f070 */
[----:B---3--:R-:W-:-:S04]  /*0460*/  UISETP.NE.U32.AND UP0, UPT, UR4, URZ, UPT ;  /* 0x000000ff0400728c */ /* 0x008fc8000bf05070 */
[----:B------:R-:W-:-:S04]  /*0470*/  UISETP.NE.AND.EX UP1, UPT, UR5, URZ, UPT, UP0 ;  /* 0x000000ff0500728c */ /* 0x000fc8000bf25300 */
[----:B------:R-:W-:-:S04]  /*0480*/  UISETP.EQ.OR.EX UP4, UPT, UR9, URZ, !UP1, UP2 ;  /* 0x000000ff0900728c */ /* 0x000fc8000cf82720 */
[----:B------:R-:W-:-:S06]  /*0490*/  UP2UR UR4, UPR, URZ, 0x10 ;  /* 0x00000010ff047883 */ /* 0x000fcc0008000000 */
[----:B------:R-:W-:Y:S01]  /*04a0*/  MOV R53, UR4 ;  /* 0x0000000400357c02 */ /* 0x000fe20008000f00 */
[----:B------:R-:W-:Y:S06]  /*04b0*/  BRA.U !UP4, `(.L_x_8) ;  /* 0x000000010c207547 */ /* 0x000fec000b800000 */
[----:B------:R-:W-:Y:S01]  /*04c0*/  UISETP.NE.U32.AND UP0, UPT, UR8, URZ, UPT ;  /* 0x000000ff0800728c */ /* 0x000fe2000bf05070 */
[----:B-----5:R-:W-:Y:S01]  /*04d0*/  FSETP.NEU.AND P0, PT, R26, RZ, PT ;  /* 0x000000ff1a00720b */ /* 0x020fe20003f0d000 */
[----:B------:R-:W-:Y:S02]  /*04e0*/  USEL UR4, URZ, 0xffffffff, UP1 ;  /* 0xffffffffff047887 */ /* 0x000fe40008800000 */
[----:B------:R-:W-:-:S10]  /*04f0*/  UISETP.NE.AND.EX UP2, UPT, UR9, URZ, UPT, UP0 ;  /* 0x000000ff0900728c */ /* 0x000fd4000bf45300 */
[----:B------:R-:W-:Y:S01]  /*0500*/  VOTEU.ANY UP0, P0 ;  /* 0x0000000000ff7886 */ /* 0x000fe20000000100 */
[----:B------:R-:W-:-:S04]  /*0510*/  @!UP2 USEL UR4, URZ, 0xffffffff, UP0 ;  /* 0xffffffffff04a887 */ /* 0x000fc80008000000 */
[----:B------:R-:W-:-:S04]  /*0520*/  ULOP3.LUT UR4, UR4, 0x1, URZ, 0xc0, !UPT ;  /* 0x0000000104047892 */ /* 0x000fc8000f8ec0ff */
[----:B------:R-:W-:-:S11]  /*0530*/  UISETP.NE.U32.AND UP3, UPT, UR4, 0x1, UPT ;  /* 0x000000010400788c */ /* 0x000fd6000bf65070 */
.L_x_8:
[----:B------:R-:W3:Y:S01]  /*0540*/  SHFL.IDX PT, R0, R50, RZ, 0x1f ;  /* 0x00001fff32007589 */ /* 0x000ee200000e0000 */
[----:B------:R-:W-:Y:S02]  /*0550*/  UISETP.NE.AND UP5, UPT, UR19, 0x2, UPT ;  /* 0x000000021300788c */ /* 0x000fe4000bfa5270 */
[----:B------:R-:W-:Y:S02]  /*0560*/  UISETP.NE.AND UP0, UPT, UR19, 0x2, UPT ;  /* 0x000000021300788c */ /* 0x000fe4000bf05270 */
[----:B------:R-:W-:Y:S02]  /*0570*/  UISETP.NE.OR UP2, UPT, UR41, URZ, UP5 ;  /* 0x000000ff2900728c */ /* 0x000fe4000af45670 */
[----:B------:R-:W-:-:S04]  /*0580*/  USEL UR67, URZ, 0x1, UP0 ;  /* 0x00000001ff437887 */ /* 0x000fc80008000000 */
[----:B------:R-:W-:Y:S02]  /*0590*/  PLOP3.LUT P3, PT, P1, PT, UP2, 0xae, 0xea ;  /* 0x0000000000ea781c */ /* 0x000fe40000f6f52e */
[----:B---3--:R-:W-:-:S13]  /*05a0*/  ISETP.NE.AND P0, PT, R0, RZ, PT ;  /* 0x000000ff0000720c */ /* 0x008fda0003f05270 */
[----:B------:R-:W-:Y:S05]  /*05b0*/  @P0 BRA `(.L_x_9) ;  /* 0x00000000009c0947 */ /* 0x000fea0003800000 */
[----:B------:R-:W-:Y:S01]  /*05c0*/  ELECT P0, URZ, PT ;  /* 0x0000000000ff782f */ /* 0x000fe20003800000 */
[----:B------:R-:W-:-:S12]  /*05d0*/  BSSY.RECONVERGENT B0, `(.L_x_9) ;  /* 0x0000025000007945 */ /* 0x000fd80003800200 */
[----:B------:R-:W-:Y:S05]  /*05e0*/  @!P0 BRA `(.L_x_10) ;  /* 0x00000000008c8947 */ /* 0x000fea0003800000 */
[----:B------:R-:W3:Y:S01]  /*05f0*/  S2UR UR5, SR_CgaCtaId ;  /* 0x00000000000579c3 */ /* 0x000ee20000008800 */
[----:B------:R-:W-:Y:S01]  /*0600*/  UMOV UR4, 0x400 ;  /* 0x0000040000047882 */ /* 0x000fe20000000000 */
[----:B------:R-:W-:Y:S02]  /*0610*/  UMOV UR6, 0x1 ;  /* 0x0000000100067882 */ /* 0x000fe40000000000 */
[----:B------:R-:W-:-:S04]  /*0620*/  UIADD3 UR6, UPT, UPT, -UR6, 0x100000, URZ ;  /* 0x0010000006067890 */ /* 0x000fc8000fffe1ff */
[----:B------:R-:W-:Y:S02]  /*0630*/  USHF.L.U32 UR7, UR6, 0xb, URZ ;  /* 0x0000000b06077899 */ /* 0x000fe400080006ff */
[----:B------:R-:W-:Y:S02]  /*0640*/  USHF.L.U32 UR6, UR6, 0x1, URZ ;  /* 0x0000000106067899 */ /* 0x000fe400080006ff */
[----:B---3--:R-:W-:Y:S01]  /*0650*/  ULEA UR4, UR5, UR4, 0x18 ;  /* 0x0000000405047291 */ /* 0x008fe2000f8ec0ff */
[----:B------:R-:W3:Y:S11]  /*0660*/  FENCE.VIEW.ASYNC.S ;  /* 0x00000000000073c6 */ /* 0x000ef60000000000 */
[----:B---3--:R3:W4:Y:S01]  /*0670*/  SYNCS.EXCH.64 URZ, [UR4], UR6 ;  /* 0x0000000604ff75b2 */ /* 0x0087220008000100 */
[----:B------:R3:W1:Y:S01]  /*0680*/  SYNCS.EXCH.64 URZ, [UR4+0x68], UR6 ;  /* 0x0000680604ff75b2 */ /* 0x0006620008000100 */
        /* <DEDUP_REMOVED lines=23> */
[----:B------:R3:W1:Y:S02]  /*0800*/  SYNCS.EXCH.64 URZ, [UR4+0xc8], UR6 ;  /* 0x0000c80604ff75b2 */ /* 0x0006640008000100 */
[----:B---34-:R-:W-:Y:S01]  /*0810*/  NOP ;  /* 0x0000000000007918 */ /* 0x018fe20000000000 */
.L_x_10:
[----:B------:R-:W-:Y:S05]  /*0820*/  BSYNC.RECONVERGENT B0 ;  /* 0x0000000000007941 */ /* 0x000fea0003800200 */
.L_x_9:
[----:B------:R-:W3:Y:S01]  /*0830*/  SHFL.IDX PT, R0, R50, RZ, 0x1f ;  /* 0x00001fff32007589 */ /* 0x000ee200000e0000 */
[----:B------:R-:W-:Y:S01]  /*0840*/  NOP ;  /* 0x0000000000007918 */ /* 0x000fe20000000000 */
[----:B---3--:R-:W-:-:S13]  /*0850*/  ISETP.NE.AND P0, PT, R0, 0x1, PT ;  /* 0x000000010000780c */ /* 0x008fda0003f05270 */
[----:B------:R-:W-:Y:S05]  /*0860*/  @P0 BRA `(.L_x_11) ;  /* 0x0000000000580947 */ /* 0x000fea0003800000 */
[----:B------:R-:W3:Y:S01]  /*0870*/  S2UR UR5, SR_CgaCtaId ;  /* 0x00000000000579c3 */ /* 0x000ee20000008800 */
[----:B------:R-:W-:Y:S01]  /*0880*/  UMOV UR4, 0x400 ;  /* 0x0000040000047882 */ /* 0x000fe20000000000 */
[----:B------:R-:W-:Y:S01]  /*0890*/  UMOV UR8, 0x20 ;  /* 0x0000002000087882 */ /* 0x000fe20000000000 */
[----:B------:R-:W-:Y:S01]  /*08a0*/  UMOV UR6, 0x80 ;  /* 0x0000008000067882 */ /* 0x000fe20000000000 */
[----:B------:R-:W-:-:S04]  /*08b0*/  UIADD3 UR8, UPT, UPT, -UR8, 0x100000, URZ ;  /* 0x0010000008087890 */ /* 0x000fc8000fffe1ff */
[----:B------:R-:W-:Y:S02]  /*08c0*/  USHF.L.U32 UR9, UR8, 0xb, URZ ;  /* 0x0000000b08097899 */ /* 0x000fe400080006ff */
[----:B------:R-:W-:Y:S02]  /*08d0*/  USHF.L.U32 UR8, UR8, 0x1, URZ ;  /* 0x0000000108087899 */ /* 0x000fe400080006ff */
[----:B------:R-:W-:-:S04]  /*08e0*/  UIADD3 UR6, UPT, UPT, -UR6, 0x100000, URZ ;  /* 0x0010000006067890 */ /* 0x000fc8000fffe1ff */
[----:B------:R-:W-:Y:S02]  /*08f0*/  USHF.L.U32 UR7, UR6, 0xb, URZ ;  /* 0x0000000b06077899 */ /* 0x000fe400080006ff */
[----:B------:R-:W-:Y:S01]  /*0900*/  USHF.L.U32 UR6, UR6, 0x1, URZ ;  /* 0x0000000106067899 */ /* 0x000fe200080006ff */
[----:B------:R-:W-:Y:S01]  /*0910*/  ELECT P0, URZ, PT ;  /* 0x0000000000ff782f */ /* 0x000fe20003800000 */
[----:B---3--:R-:W-:Y:S01]  /*0920*/  ULEA UR4, UR5, UR4, 0x18 ;  /* 0x0000000405047291 */ /* 0x008fe2000f8ec0ff */
[----:B------:R-:W3:Y:S11]  /*0930*/  FENCE.VIEW.ASYNC.S ;  /* 0x00000000000073c6 */ /* 0x000ef60000000000 */
[----:B---3--:R3:W4:Y:S01]  /*0940*/  SYNCS.EXCH.64 URZ, [UR4+0xd0], UR8 ;  /* 0x0000d00804ff75b2 */ /* 0x0087220008000100 */
[----:B------:R3:W1:Y:S01]  /*0950*/  SYNCS.EXCH.64 URZ, [UR4+0xf0], UR6 ;  /* 0x0000f00604ff75b2 */ /* 0x0006620008000100 */
[----:B------:R3:W1:Y:S01]  /*0960*/  SYNCS.EXCH.64 URZ, [UR4+0xd8], UR8 ;  /* 0x0000d80804ff75b2 */ /* 0x0006620008000100 */
[----:B------:R3:W1:Y:S01]  /*0970*/  SYNCS.EXCH.64 URZ, [UR4+0xf8], UR6 ;  /* 0x0000f80604ff75b2 */ /* 0x0006620008000100 */
[----:B------:R3:W1:Y:S01]  /*0980*/  SYNCS.EXCH.64 URZ, [UR4+0xe0], UR8 ;  /* 0x0000e00804ff75b2 */ /* 0x0006620008000100 */
[----:B------:R3:W1:Y:S01]  /*0990*/  SYNCS.EXCH.64 URZ, [UR4+0x100], UR6 ;  /* 0x0001000604ff75b2 */ /* 0x0006620008000100 */
[----:B------:R3:W1:Y:S01]  /*09a0*/  SYNCS.EXCH.64 URZ, [UR4+0xe8], UR8 ;  /* 0x0000e80804ff75b2 */ /* 0x0006620008000100 */
[----:B------:R3:W1:Y:S01]  /*09b0*/  SYNCS.EXCH.64 URZ, [UR4+0x108], UR6 ;  /* 0x0001080604ff75b2 */ /* 0x0006620008000100 */
[----:B------:R-:W-:Y:S01]  /*09c0*/  NOP ;  /* 0x0000000000007918 */ /* 0x000fe20000000000 */
.L_x_11:
[----:B------:R-:W2:Y:S01]  /*09d0*/  SHFL.IDX PT, R0, R50, RZ, 0x1f ;  /* 0x00001fff32007589 */ /* 0x000ea200000e0000 */
[----:B------:R-:W-:Y:S01]  /*09e0*/  NOP ;  /* 0x0000000000007918 */ /* 0x000fe20000000000 */
[----:B--2---:R-:W-:-:S13]  /*09f0*/  ISETP.NE.AND P0, PT, R0, 0x3, PT ;  /* 0x000000030000780c */ /* 0x004fda0003f05270 */
[----:B------:R-:W-:Y:S05]  /*0a00*/  @P0 BRA `(.L_x_12) ;  /* 0x0000000000300947 */ /* 0x000fea0003800000 */
[----:B------:R-:W2:Y:S01]  /*0a10*/  S2UR UR5, SR_CgaCtaId ;  /* 0x00000000000579c3 */ /* 0x000ea20000008800 */
[----:B---3--:R-:W-:Y:S01]  /*0a20*/  UMOV UR4, 0x400 ;  /* 0x0000040000047882 */ /* 0x008fe20000000000 */
[----:B------:R-:W-:Y:S01]  /*0a30*/  UMOV UR6, 0x20 ;  /* 0x0000002000067882 */ /* 0x000fe20000000000 */
[----:B------:R-:W-:Y:S01]  /*0a40*/  ELECT P0, URZ, PT ;  /* 0x0000000000ff782f */ /* 0x000fe20003800000 */
[----:B------:R-:W-:-:S04]  /*0a50*/  UIADD3 UR6, UPT, UPT, -UR6, 0x100000, URZ ;  /* 0x0010000006067890 */ /* 0x000fc8000fffe1ff */
[----:B------:R-:W-:Y:S02]  /*0a60*/  USHF.L.U32 UR7, UR6, 0xb, URZ ;  /* 0x0000000b06077899 */ /* 0x000fe400080006ff */
[----:B------:R-:W-:Y:S02]  /*0a70*/  USHF.L.U32 UR6, UR6, 0x1, URZ ;  /* 0x0000000106067899 */ /* 0x000fe400080006ff */
[----:B--2---:R-:W-:Y:S01]  /*0a80*/  ULEA UR4, UR5, UR4, 0x18 ;  /* 0x0000000405047291 */ /* 0x004fe2000f8ec0ff */
[----:B------:R-:W2:Y:S11]  /*0a90*/  FENCE.VIEW.ASYNC.S ;  /* 0x00000000000073c6 */ /* 0x000eb60000000000 */
[----:B--2---:R2:W3:Y:S01]  /*0aa0*/  SYNCS.EXCH.64 URZ, [UR4+0x110], UR6 ;  /* 0x0001100604ff75b2 */ /* 0x0044e20008000100 */
[----:B------:R2:W1:Y:S01]  /*0ab0*/  SYNCS.EXCH.64 URZ, [UR4+0x118], UR6 ;  /* 0x0001180604ff75b2 */ /* 0x0004620008000100 */
[----:B------:R-:W-:Y:S01]  /*0ac0*/  NOP ;  /* 0x0000000000007918 */ /* 0x000fe20000000000 */
.L_x_12:
[----:B------:R-:W4:Y:S01]  /*0ad0*/  SHFL.IDX PT, R0, R50, RZ, 0x1f ;  /* 0x00001fff32007589 */ /* 0x000f2200000e0000 */
[----:B------:R-:W-:Y:S01]  /*0ae0*/  NOP ;  /* 0x0000000000007918 */ /* 0x000fe20000000000 */
[----:B----4-:R-:W-:-:S13]  /*0af0*/  ISETP.NE.AND P0, PT, R0, 0x4, PT ;  /* 0x000000040000780c */ /* 0x010fda0003f05270 */
[----:B------:R-:W-:Y:S05]  /*0b00*/  @P0 BRA `(.L_x_13) ;  /* 0x0000000000440947 */ /* 0x000fea0003800000 */
[----:B------:R-:W4:Y:S01]  /*0b10*/  S2UR UR5, SR_CgaCtaId ;  /* 0x00000000000579c3 */ /* 0x000f220000008800 */
[----:B--23--:R-:W-:Y:S01]  /*0b20*/  UMOV UR4, 0x1e0 ;  /* 0x000001e000047882 */ /* 0x00cfe20000000000 */
[----:B------:R-:W-:Y:S01]  /*0b30*/  UMOV UR6, 0x400 ;  /* 0x0000040000067882 */ /* 0x000fe20000000000 */
[----:B------:R-:W-:Y:S01]  /*0b40*/  USEL UR4, UR4, 0x1a0, UP3 ;  /* 0x000001a004047887 */ /* 0x000fe20009800000 */
[----:B------:R-:W-:Y:S01]  /*0b50*/  UMOV UR8, 0x1 ;  /* 0x0000000100087882 */ /* 0x000fe20000000000 */
[----:B------:R-:W-:Y:S01]  /*0b60*/  ELECT P0, URZ, PT ;  /* 0x0000000000ff782f */ /* 0x000fe20003800000 */
[----:B------:R-:W-:-:S04]  /*0b70*/  UIADD3 UR8, UPT, UPT, -UR8, 0x100000, URZ ;  /* 0x0010000008087890 */ /* 0x000fc8000fffe1ff */
[----:B------:R-:W-:Y:S02]  /*0b80*/  USHF.L.U32 UR9, UR8, 0xb, URZ ;  /* 0x0000000b08097899 */ /* 0x000fe400080006ff */
[----:B------:R-:W-:Y:S02]  /*0b90*/  USHF.L.U32 UR8, UR8, 0x1, URZ ;  /* 0x0000000108087899 */ /* 0x000fe400080006ff */
[----:B----4-:R-:W-:Y:S02]  /*0ba0*/  ULEA UR6, UR5, UR6, 0x18 ;  /* 0x0000000605067291 */ /* 0x010fe4000f8ec0ff */
[----:B------:R-:W-:-:S04]  /*0bb0*/  UIADD3 UR4, UPT, UPT, -UR4, 0x100000, URZ ;  /* 0x0010000004047890 */ /* 0x000fc8000fffe1ff */
[----:B------:R-:W-:Y:S02]  /*0bc0*/  USHF.L.U32 UR5, UR4, 0xb, URZ ;  /* 0x0000000b04057899 */ /* 0x000fe400080006ff */
[----:B------:R-:W-:Y:S01]  /*0bd0*/  USHF.L.U32 UR4, UR4, 0x1, URZ ;  /* 0x0000000104047899 */ /* 0x000fe200080006ff */
[----:B------:R-:W2:Y:S03]  /*0be0*/  FENCE.VIEW.ASYNC.S ;  /* 0x00000000000073c6 */ /* 0x000ea60000000000 */
[----:B--2---:R4:W2:Y:S08]  /*0bf0*/  SYNCS.EXCH.64 URZ, [UR6+0x120], UR8 ;  /* 0x0001200806ff75b2 */ /* 0x0048b00008000100 */
[----:B------:R4:W3:Y:S02]  /*0c00*/  SYNCS.EXCH.64 URZ, [UR6+0x128], UR4 ;  /* 0x0001280406ff75b2 */ /* 0x0008e40008000100 */
[----:B----4-:R-:W-:Y:S01]  /*0c10*/  NOP ;  /* 0x0000000000007918 */ /* 0x010fe20000000000 */
.L_x_13:
[----:B------:R-:W4:Y:S01]  /*0c20*/  SHFL.IDX PT, R0, R50, RZ, 0x1f ;  /* 0x00001fff32007589 */ /* 0x000f2200000e0000 */
[----:B------:R-:W-:Y:S01]  /*0c30*/  ISETP.NE.OR P1, PT, RZ, UR19, !P1 ;  /* 0x00000013ff007c0c */ /* 0x000fe2000cf25670 */
[----:B------:R-:W-:Y:S01]  /*0c40*/  NOP ;  /* 0x0000000000007918 */ /* 0x000fe20000000000 */
[----:B----4-:R-:W-:-:S13]  /*0c50*/  ISETP.NE.AND P0, PT, R0, 0x5, PT ;  /* 0x000000050000780c */ /* 0x010fda0003f05270 */
[----:B------:R-:W-:Y:S05]  /*0c60*/  @P0 BRA `(.L_x_14) ;  /* 0x0000000000480947 */ /* 0x000fea0003800000 */
[----:B------:R-:W4:Y:S01]  /*0c70*/  S2UR UR5, SR_CgaCtaId ;  /* 0x00000000000579c3 */ /* 0x000f220000008800 */
[----:B--23--:R-:W-:Y:S01]  /*0c80*/  UMOV UR4, 0x400 ;  /* 0x0000040000047882 */ /* 0x00cfe20000000000 */
        /* <DEDUP_REMOVED lines=9> */
[----:B----4-:R-:W-:Y:S01]  /*0d20*/  ULEA UR4, UR5, UR4, 0x18 ;  /* 0x0000000405047291 */ /* 0x010fe2000f8ec0ff */
[----:B------:R-:W2:Y:S11]  /*0d30*/  FENCE.VIEW.ASYNC.S ;  /* 0x00000000000073c6 */ /* 0x000eb60000000000 */
[----:B--2---:R4:W2:Y:S01]  /*0d40*/  SYNCS.EXCH.64 URZ, [UR4+0x130], UR6 ;  /* 0x0001300604ff75b2 */ /* 0x0048a20008000100 */
[----:B------:R4:W3:Y:S01]  /*0d50*/  SYNCS.EXCH.64 URZ, [UR4+0x140], UR8 ;  /* 0x0001400804ff75b2 */ /* 0x0008e20008000100 */
[----:B------:R4:W1:Y:S01]  /*0d60*/  SYNCS.EXCH.64 URZ, [UR4+0x138], UR6 ;  /* 0x0001380604ff75b2 */ /* 0x0008620008000100 */
[----:B------:R4:W1:Y:S02]  /*0d70*/  SYNCS.EXCH.64 URZ, [UR4+0x148], UR8 ;  /* 0x0001480804ff75b2 */ /* 0x0008640008000100 */
[----:B----4-:R-:W-:Y:S01]  /*0d80*/  NOP ;  /* 0x0000000000007918 */ /* 0x010fe20000000000 */
.L_x_14:
[----:B--23--:R-:W2:Y:S01]  /*0d90*/  S2UR UR7, SR_CgaCtaId ;  /* 0x00000000000779c3 */ /* 0x00cea20000008800 */
[----:B------:R-:W-:Y:S01]  /*0da0*/  VOTEU.ALL UP0, P1 ;  /* 0x0000000000ff7886 */ /* 0x000fe20000800000 */
[----:B------:R-:W-:Y:S01]  /*0db0*/  UMOV UR4, 0x20 ;  /* 0x0000002000047882 */ /* 0x000fe20000000000 */
[----:B------:R-:W-:Y:S01]  /*0dc0*/  NOP ;  /* 0x0000000000007918 */ /* 0x000fe20000000000 */
[----:B------:R-:W-:Y:S01]  /*0dd0*/  LOP3.LUT R3, R59, 0x1f, RZ, 0xc0, !PT ;  /* 0x0000001f3b037812 */ /* 0x000fe200078ec0ff */
[----:B------:R-:W-:Y:S01]  /*0de0*/  UISETP.NE.AND UP4, UPT, UR19, URZ, UPT ;  /* 0x000000ff1300728c */ /* 0x000fe2000bf85270 */
[----:B------:R-:W-:Y:S01]  /*0df0*/  @!UP0 UMOV UR6, 0x400 ;  /* 0x0000040000068882 */ /* 0x000fe20000000000 */
[----:B------:R-:W-:-:S04]  /*0e00*/  @!UP0 UIADD3 UR4, UPT, UPT, -UR4, 0x100000, URZ ;  /* 0x0010000004048890 */ /* 0x000fc8000fffe1ff */
[----:B------:R-:W-:Y:S02]  /*0e10*/  @!UP0 USHF.L.U32 UR5, UR4, 0xb, URZ ;  /* 0x0000000b04058899 */ /* 0x000fe400080006ff */
[----:B------:R-:W-:Y:S02]  /*0e20*/  @!UP0 USHF.L.U32 UR4, UR4, 0x1, URZ ;  /* 0x0000000104048899 */ /* 0x000fe400080006ff */
[----:B--2---:R-:W-:Y:S01]  /*0e30*/  @!UP0 ULEA UR6, UR7, UR6, 0x18 ;  /* 0x0000000607068291 */ /* 0x004fe2000f8ec0ff */
[----:B------:R-:W2:Y:S01]  /*0e40*/  LDCU UR7, c[0x0][0x36c] ;  /* 0x00006d80ff0777ac */ /* 0x000ea20008000800 */
[----:B------:R-:W-:Y:S01]  /*0e50*/  VOTEU.ALL UP0, P1 ;  /* 0x0000000000ff7886 */ /* 0x000fe20000800000 */
[----:B------:R-:W3:Y:S09]  /*0e60*/  FENCE.VIEW.ASYNC.S ;  /* 0x00000000000073c6 */ /* 0x000ef20000000000 */
[----:B---3--:R3:W4:Y:S01]  /*0e70*/  @!UP0 SYNCS.EXCH.64 URZ, [UR6+0x150], UR4 ;  /* 0x0001500406ff85b2 */ /* 0x0087220008000100 */
[----:B--2---:R-:W-:-:S09]  /*0e80*/  UISETP.EQ.U32.AND UP6, UPT, UR7, 0x1, UPT ;  /* 0x000000010700788c */ /* 0x004fd2000bfc2070 */
[----:B---3--:R-:W-:Y:S05]  /*0e90*/  BRA.U !UP6, `(.L_x_15) ;  /* 0x000000010e087547 */ /* 0x008fea000b800000 */
[----:B-1--4-:R-:W-:Y:S01]  /*0ea0*/  UCGABAR_ARV ;  /* 0x00000000000079c7 */ /* 0x012fe20008000000 */
[----:B------:R-:W-:Y:S05]  /*0eb0*/  BRA `(.L_x_16) ;  /* 0x0000000000047947 */ /* 0x000fea0003800000 */
.L_x_15:
[----:B-1--4-:R-:W-:Y:S01]  /*0ec0*/  NOP ;  /* 0x0000000000007918 */ /* 0x012fe20000000000 */
.L_x_16:
[----:B------:R-:W1:Y:S01]  /*0ed0*/  S2UR UR22, SR_CTAID.X ;  /* 0x00000000001679c3 */ /* 0x000e620000002500 */
[----:B------:R-:W-:-:S05]  /*0ee0*/  CS2R.32 R52, SR_CgaSize ;  /* 0x0000000000347805 */ /* 0x000fca0000008a00 */
[----:B------:R-:W-:-:S05]  /*0ef0*/  IMAD R52, R52, -0xa0, RZ ;  /* 0xffffff6034347824 */ /* 0x000fca00078e02ff */
[----:B------:R-:W-:-:S14]  /*0f00*/  R2UR UR5, R52 ;  /* 0x00000000340572ca */ /* 0x000fdc00000e0000 */
[----:B------:R-:W2:Y:S01]  /*0f10*/  LDCU UR5, c[0x0][UR5+0x2b0] ;  /* 0x00005600050577ac */ /* 0x000ea20008000800 */
[----:B------:R-:W-:-:S05]  /*0f20*/  CS2R.32 R52, SR_CgaSize ;  /* 0x0000000000347805 */ /* 0x000fca0000008a00 */
[----:B------:R-:W-:-:S05]  /*0f30*/  IMAD R52, R52, -0xa0, RZ ;  /* 0xffffff6034347824 */ /* 0x000fca00078e02ff */
[----:B------:R-:W-:-:S14]  /*0f40*/  R2UR UR4, R52 ;  /* 0x00000000340472ca */ /* 0x000fdc00000e0000 */
[----:B------:R-:W3:Y:S01]  /*0f50*/  LDCU UR4, c[0x0][UR4+0x2b4] ;  /* 0x00005680040477ac */ /* 0x000ee20008000800 */
[----:B------:R-:W4:Y:S01]  /*0f60*/  S2UR UR18, SR_CTAID.Y ;  /* 0x00000000001279c3 */ /* 0x000f220000002600 */
[----:B------:R-:W-:-:S05]  /*0f70*/  CS2R.32 R52, SR_CgaSize ;  /* 0x0000000000347805 */ /* 0x000fca0000008a00 */
[----:B------:R-:W-:-:S05]  /*0f80*/  IMAD R52, R52, -0xa0, RZ ;  /* 0xffffff6034347824 */ /* 0x000fca00078e02ff */
[----:B------:R-:W-:-:S14]  /*0f90*/  R2UR UR7, R52 ;  /* 0x00000000340772ca */ /* 0x000fdc00000e0000 */
[----:B------:R-:W3:Y:S01]  /*0fa0*/  LDCU UR7, c[0x0][UR7+0x2a0] ;  /* 0x00005400070777ac */ /* 0x000ee20008000800 */
[----:B------:R-:W-:-:S05]  /*0fb0*/  CS2R.32 R52, SR_CgaSize ;  /* 0x0000000000347805 */ /* 0x000fca0000008a00 */
[----:B------:R-:W-:-:S05]  /*0fc0*/  IMAD R52, R52, -0xa0, RZ ;  /* 0xffffff6034347824 */ /* 0x000fca00078e02ff */
[----:B------:R-:W-:-:S14]  /*0fd0*/  R2UR UR8, R52 ;  /* 0x00000000340872ca */ /* 0x000fdc00000e0000 */
[----:B------:R-:W3:Y:S01]  /*0fe0*/  LDCU UR8, c[0x0][UR8+0x2a4] ;  /* 0x00005480080877ac */ /* 0x000ee20008000800 */
[----:B------:R-:W3:Y:S01]  /*0ff0*/  LDCU UR21, c[0x0][0xc24] ;  /* 0x00018480ff1577ac */ /* 0x000ee20008000800 */
[----:B------:R-:W3:Y:S01]  /*1000*/  LDCU UR39, c[0x0][0xc24] ;  /* 0x00018480ff2777ac */ /* 0x000ee20008000800 */
[----:B-1----:R-:W-:Y:S01]  /*1010*/  I2FP.F32.U32 R2, UR22 ;  /* 0x0000001600027c45 */ /* 0x002fe20008201000 */
[----:B------:R-:W1:Y:S04]  /*1020*/  LDCU UR24, c[0x0][0xc30] ;  /* 0x00018600ff1877ac */ /* 0x000e680008000800 */
[----:B--2---:R-:W-:Y:S01]  /*1030*/  FMUL R2, R2, UR5 ;  /* 0x0000000502027c20 */ /* 0x004fe20008400000 */
[----:B----4-:R-:W-:-:S05]  /*1040*/  I2FP.F32.U32 R0, UR18 ;  /* 0x0000001200007c45 */ /* 0x010fca0008201000 */
[----:B------:R-:W2:Y:S01]  /*1050*/  F2I.U32.TRUNC.NTZ R2, R2 ;  /* 0x0000000200027305 */ /* 0x000ea2000020f000 */
[----:B---3--:R-:W-:-:S07]  /*1060*/  FMUL R0, R0, UR4 ;  /* 0x0000000400007c20 */ /* 0x008fce0008400000 */
[----:B------:R-:W3:Y:S01]  /*1070*/  F2I.U32.TRUNC.NTZ R0, R0 ;  /* 0x0000000000007305 */ /* 0x000ee2000020f000 */
[----:B--2---:R-:W-:Y:S02]  /*1080*/  R2UR UR4, R2 ;  /* 0x00000000020472ca */ /* 0x004fe400000e0000 */
[----:B------:R-:W-:Y:S02]  /*1090*/  PRMT R2, RZ, 0x7610, R2 ;  /* 0x00007610ff027816 */ /* 0x000fe40000000002 */
[----:B---3--:R-:W-:Y:S02]  /*10a0*/  R2UR UR6, R0 ;  /* 0x00000000000672ca */ /* 0x008fe400000e0000 */
[----:B------:R-:W-:-:S07]  /*10b0*/  PRMT R0, RZ, 0x7610, R0 ;  /* 0x00007610ff007816 */ /* 0x000fce0000000000 */
[----:B------:R-:W-:-:S04]  /*10c0*/  UIADD3 UR5, UPT, UPT, -UR4, URZ, URZ ;  /* 0x000000ff04057290 */ /* 0x000fc8000fffe1ff */
[----:B------:R-:W-:Y:S02]  /*10d0*/  UIMAD UR5, UR7, UR5, UR22 ;  /* 0x00000005070572a4 */ /* 0x000fe4000f8e0216 */
[----:B------:R-:W-:-:S04]  /*10e0*/  UIADD3 UR4, UPT, UPT, -UR6, URZ, URZ ;  /* 0x000000ff06047290 */ /* 0x000fc8000fffe1ff */
[----:B------:R-:W-:Y:S01]  /*10f0*/  IMAD.U32 R52, RZ, RZ, UR5 ;  /* 0x00000005ff347e24 */ /* 0x000fe2000f8e00ff */
[----:B------:R-:W-:-:S06]  /*1100*/  UIMAD UR4, UR8, UR4, UR18 ;  /* 0x00000004080472a4 */ /* 0x000fcc000f8e0212 */
[----:B------:R-:W-:Y:S01]  /*1110*/  IMAD.U32 R51, RZ, RZ, UR4 ;  /* 0x00000004ff337e24 */ /* 0x000fe2000f8e00ff */
[----:B-1----:R-:W-:Y:S06]  /*1120*/  BRA.U UP4, `(.L_x_17) ;  /* 0x0000000104307547 */ /* 0x002fec000b800000 */
[----:B------:R-:W-:Y:S01]  /*1130*/  R2UR UR5, R51 ;  /* 0x00000000330572ca */ /* 0x000fe200000e0000 */
[----:B------:R-:W-:Y:S01]  /*1140*/  UMOV UR7, 0x3 ;  /* 0x0000000300077882 */ /* 0x000fe20000000000 */
[----:B------:R-:W-:-:S11]  /*1150*/  R2UR UR4, R52 ;  /* 0x00000000340472ca */ /* 0x000fd600000e0000 */
[----:B------:R-:W-:-:S04]  /*1160*/  UISETP.NE.AND UP0, UPT, UR5, URZ, UPT ;  /* 0x000000ff0500728c */ /* 0x000fc8000bf05270 */
[----:B------:R-:W-:Y:S02]  /*1170*/  UISETP.LT.U32.OR UP0, UPT, UR4, 0x2, !UP0 ;  /* 0x000000020400788c */ /* 0x000fe4000c701470 */
[----:B------:R-:W-:Y:S02]  /*1180*/  ULOP3.LUT UR4, UR4, 0xfffffffe, URZ, 0xc0, !UPT ;  /* 0xfffffffe04047892 */ /* 0x000fe4000f8ec0ff */
[----:B------:R-:W-:Y:S02]  /*1190*/  USEL UR6, URZ, 0x1, !UP0 ;  /* 0x00000001ff067887 */ /* 0x000fe4000c000000 */
[----:B------:R-:W-:Y:S02]  /*11a0*/  USEL UR5, URZ, 0x2, !UP0 ;  /* 0x00000002ff057887 */ /* 0x000fe4000c000000 */
[----:B------:R-:W-:Y:S02]  /*11b0*/  USHF.L.U32 UR4, UR7, UR4, URZ ;  /* 0x0000000407047299 */ /* 0x000fe400080006ff */
[----:B------:R-:W-:-:S04]  /*11c0*/  UIADD3 UR5, UPT, UPT, UR6, UR5, URZ ;  /* 0x0000000506057290 */ /* 0x000fc8000fffe0ff */
[----:B------:R-:W-:Y:S02]  /*11d0*/  IMAD.U32 R0, RZ, RZ, UR4 ;  /* 0x00000004ff007e24 */ /* 0x000fe4000f8e00ff */
[----:B------:R-:W-:-:S07]  /*11e0*/  IMAD.U32 R2, RZ, RZ, UR5 ;  /* 0x00000005ff027e24 */ /* 0x000fce000f8e00ff */
.L_x_17:
[----:B------:R-:W1:Y:S01]  /*11f0*/  S2UR UR52, SR_CTAID.Z ;  /* 0x00000000003479c3 */ /* 0x000e620000002700 */
[----:B------:R-:W-:Y:S01]  /*1200*/  UISETP.GE.AND UP0, UPT, UR21, 0x1, UPT ;  /* 0x000000011500788c */ /* 0x000fe2000bf06270 */
[----:B------:R-:W-:-:S08]  /*1210*/  UMOV UR20, UR22 ;  /* 0x0000001600147c82 */ /* 0x000fd00008000000 */
[----:B------:R-:W-:Y:S05]  /*1220*/  BRA.U !UP0, `(.L_x_18) ;  /* 0x0000000108d47547 */ /* 0x000fea000b800000 */
[----:B------:R-:W2:Y:S01]  /*1230*/  LDCU.128 UR12, c[0x0][0xc10] ;  /* 0x00018200ff0c77ac */ /* 0x000ea20008000c00 */
[----:B------:R-:W3:Y:S01]  /*1240*/  LDCU UR23, c[0x0][0xc0c] ;  /* 0x00018180ff1777ac */ /* 0x000ee20008000800 */
[----:B------:R-:W4:Y:S01]  /*1250*/  LDCU UR6, c[0x0][0x370] ;  /* 0x00006e00ff0677ac */ /* 0x000f220008000800 */
[----:B------:R-:W1:Y:S01]  /*1260*/  LDCU UR7, c[0x0][0x374] ;  /* 0x00006e80ff0777ac */ /* 0x000e620008000800 */
[----:B------:R-:W1:Y:S01]  /*1270*/  LDCU UR20, c[0x0][0xc20] ;  /* 0x00018400ff1477ac */ /* 0x000e620008000800 */
[----:B--2---:R-:W-:Y:S02]  /*1280*/  UIMAD.WIDE.U32 UR4, UR22, UR12, URZ ;  /* 0x0000000c160472a5 */ /* 0x004fe4000f8e00ff */
[----:B---3--:R-:W-:Y:S01]  /*1290*/  UISETP.NE.AND UP0, UPT, UR23, 0x1, UPT ;  /* 0x000000011700788c */ /* 0x008fe2000bf05270 */
[----:B------:R-:W2:Y:S01]  /*12a0*/  LDCU.64 UR8, c[0x0][0xc28] ;  /* 0x00018500ff0877ac */ /* 0x000ea20008000a00 */
[----:B----4-:R-:W-:-:S03]  /*12b0*/  UIMAD.WIDE.U32 UR10, UR6, UR12, URZ ;  /* 0x0000000c060a72a5 */ /* 0x010fc6000f8e00ff */
[----:B------:R-:W-:Y:S01]  /*12c0*/  UMOV UR4, UR5 ;  /* 0x0000000500047c82 */ /* 0x000fe20008000000 */
[----:B------:R-:W-:Y:S02]  /*12d0*/  UISETP.NE.AND UP2, UPT, UR21, 0x1, UPT ;  /* 0x000000011500788c */ /* 0x000fe4000bf45270 */
[----:B------:R-:W-:Y:S01]  /*12e0*/  USHF.R.U32.HI UR4, URZ, UR13, UR4 ;  /* 0x0000000dff047299 */ /* 0x000fe20008011604 */
[----:B------:R-:W-:Y:S01]  /*12f0*/  UMOV UR10, UR11 ;  /* 0x0000000b000a7c82 */ /* 0x000fe20008000000 */
[----:B------:R-:W-:Y:S02]  /*1300*/  UIMAD.WIDE.U32 UR16, UR18, UR15, URZ ;  /* 0x0000000f121072a5 */ /* 0x000fe4000f8e00ff */
[----:B------:R-:W-:Y:S02]  /*1310*/  USEL UR5, UR22, UR4, !UP0 ;  /* 0x0000000416057287 */ /* 0x000fe4000c000000 */
[----:B------:R-:W-:Y:S02]  /*1320*/  @UP0 USHF.R.U32.HI UR6, URZ, UR13, UR10 ;  /* 0x0000000dff060299 */ /* 0x000fe4000801160a */
[----:B------:R-:W-:-:S02]  /*1330*/  UISETP.NE.AND UP0, UPT, UR14, 0x1, UPT ;  /* 0x000000010e00788c */ /* 0x000fc4000bf05270 */
[----:B-1----:R-:W-:Y:S02]  /*1340*/  UIMAD.WIDE.U32 UR10, UR7, UR15, URZ ;  /* 0x0000000f070a72a5 */ /* 0x002fe4000f8e00ff */
[----:B--2---:R-:W-:Y:S01]  /*1350*/  UIMAD.WIDE.U32 UR12, UR6, UR8, URZ ;  /* 0x00000008060c72a5 */ /* 0x004fe2000f8e00ff */
[----:B------:R-:W-:Y:S02]  /*1360*/  UMOV UR4, UR17 ;  /* 0x0000001100047c82 */ /* 0x000fe40008000000 */
[----:B------:R-:W-:Y:S02]  /*1370*/  USHF.R.U32.HI UR4, URZ, UR20, UR4 ;  /* 0x00000014ff047299 */ /* 0x000fe40008011604 */
[----:B------:R-:W-:Y:S02]  /*1380*/  UMOV UR10, UR11 ;  /* 0x0000000b000a7c82 */ /* 0x000fe40008000000 */
[----:B------:R-:W-:Y:S01]  /*1390*/  UMOV UR12, UR13 ;  /* 0x0000000d000c7c82 */ /* 0x000fe20008000000 */
[----:B------:R-:W-:-:S02]  /*13a0*/  @UP0 USHF.R.U32.HI UR7, URZ, UR20, UR10 ;  /* 0x00000014ff070299 */ /* 0x000fc4000801160a */
[----:B------:R-:W-:Y:S02]  /*13b0*/  USEL UR4, UR18, UR4, !UP0 ;  /* 0x0000000412047287 */ /* 0x000fe4000c000000 */
[----:B------:R-:W-:Y:S02]  /*13c0*/  UIMAD.WIDE.U32 UR10, UR7, UR8, URZ ;  /* 0x00000008070a72a5 */ /* 0x000fe4000f8e00ff */
[----:B------:R-:W-:Y:S02]  /*13d0*/  @UP2 USHF.R.U32.HI UR6, URZ, UR9, UR12 ;  /* 0x00000009ff062299 */ /* 0x000fe4000801160c */
[----:B------:R-:W-:Y:S02]  /*13e0*/  UIMAD.WIDE.U32 UR12, UR4, UR8, URZ ;  /* 0x00000008040c72a5 */ /* 0x000fe4000f8e00ff */
[----:B------:R-:W-:Y:S01]  /*13f0*/  UIADD3 UR20, UPT, UPT, -UR5, URZ, URZ ;  /* 0x000000ff05147290 */ /* 0x000fe2000fffe1ff */
[----:B------:R-:W-:Y:S02]  /*1400*/  UMOV UR10, UR11 ;  /* 0x0000000b000a7c82 */ /* 0x000fe40008000000 */
[----:B------:R-:W-:-:S02]  /*1410*/  @UP2 USHF.R.U32.HI UR7, URZ, UR9, UR10 ;  /* 0x00000009ff072299 */ /* 0x000fc4000801160a */
[----:B------:R-:W-:Y:S02]  /*1420*/  UIMAD UR10, UR6, UR21, URZ ;  /* 0x00000015060a72a4 */ /* 0x000fe4000f8e02ff */
[----:B------:R-:W-:Y:S02]  /*1430*/  UIMAD UR7, UR7, UR21, URZ ;  /* 0x00000015070772a4 */ /* 0x000fe4000f8e02ff */
[----:B------:R-:W-:Y:S02]  /*1440*/  UIMAD UR20, UR23, UR20, UR22 ;  /* 0x00000014171472a4 */ /* 0x000fe4000f8e0216 */
[----:B------:R-:W-:-:S03]  /*1450*/  UISETP.GE.AND UP0, UPT, UR4, UR7, UPT ;  /* 0x000000070400728c */ /* 0x000fc6000bf06270 */
[----:B------:R-:W-:Y:S01]  /*1460*/  UMOV UR7, UR13 ;  /* 0x0000000d00077c82 */ /* 0x000fe20008000000 */
[----:B------:R-:W-:Y:S02]  /*1470*/  UISETP.GE.OR UP0, UPT, UR5, UR10, UP0 ;  /* 0x0000000a0500728c */ /* 0x000fe40008706670 */
[----:B------:R-:W-:Y:S02]  /*1480*/  UIMAD.WIDE.U32 UR10, UR5, UR8, URZ ;  /* 0x00000008050a72a5 */ /* 0x000fe4000f8e00ff */
[----:B------:R-:W-:Y:S02]  /*1490*/  USHF.R.U32.HI UR7, URZ, UR9, UR7 ;  /* 0x00000009ff077299 */ /* 0x000fe40008011607 */
[----:B------:R-:W-:Y:S02]  /*14a0*/  UIADD3 UR10, UPT, UPT, -UR4, URZ, URZ ;  /* 0x000000ff040a7290 */ /* 0x000fe4000fffe1ff */
[----:B------:R-:W-:Y:S02]  /*14b0*/  USEL UR7, UR4, UR7, !UP2 ;  /* 0x0000000704077287 */ /* 0x000fe4000d000000 */
[----:B------:R-:W-:Y:S01]  /*14c0*/  UIMAD UR10, UR14, UR10, UR18 ;  /* 0x0000000a0e0a72a4 */ /* 0x000fe2000f8e0212 */
[----:B------:R-:W-:-:S02]  /*14d0*/  @!UP0 UMOV UR8, UR11 ;  /* 0x0000000b00088c82 */ /* 0x000fc40008000000 */
[----:B------:R-:W-:Y:S02]  /*14e0*/  @!UP0 USHF.R.U32.HI UR8, URZ, UR9, UR8 ;  /* 0x00000009ff088299 */ /* 0x000fe40008011608 */
[----:B------:R-:W-:Y:S02]  /*14f0*/  UIADD3 UR9, UPT, UPT, -UR7, URZ, URZ ;  /* 0x000000ff07097290 */ /* 0x000fe4000fffe1ff */
[----:B------:R-:W-:Y:S02]  /*1500*/  @!UP0 USEL UR8, UR5, UR8, !UP2 ;  /* 0x0000000805088287 */ /* 0x000fe4000d000000 */
[----:B------:R-:W-:Y:S02]  /*1510*/  UIMAD UR9, UR21, UR9, UR4 ;  /* 0x00000009150972a4 */ /* 0x000fe4000f8e0204 */
[----:B------:R-:W-:Y:S02]  /*1520*/  @!UP0 UIADD3 UR7, UPT, UPT, UR7, -UR8, URZ ;  /* 0x8000000807078290 */ /* 0x000fe4000fffe0ff */
[----:B------:R-:W-:-:S02]  /*1530*/  @!UP0 UIMAD UR6, UR9, UR6, UR8 ;  /* 0x00000006090682a4 */ /* 0x000fc4000f8e0208 */
[----:B------:R-:W-:-:S04]  /*1540*/  @!UP0 UIMAD UR4, UR7, UR21, UR5 ;  /* 0x00000015070482a4 */ /* 0x000fc8000f8e0205 */
[----:B------:R-:W-:Y:S01]  /*1550*/  UIMAD UR18, UR4, UR14, UR10 ;  /* 0x0000000e041272a4 */ /* 0x000fe2000f8e020a */
[----:B------:R-:W-:Y:S02]  /*1560*/  @!UP0 UMOV UR5, UR6 ;  /* 0x0000000600058c82 */ /* 0x000fe40008000000 */
[----:B------:R-:W-:-:S12]  /*1570*/  UIMAD UR20, UR5, UR23, UR20 ;  /* 0x00000017051472a4 */ /* 0x000fd8000f8e0214 */
.L_x_18:
[----:B------:R-:W-:-:S09]  /*1580*/  UISETP.NE.AND UP0, UPT, UR24, 0x1, UPT ;  /* 0x000000011800788c */ /* 0x000fd2000bf05270 */
[----:B------:R-:W-:Y:S05]  /*1590*/  BRA.U UP0, `(.L_x_19) ;  /* 0x0000000100407547 */ /* 0x000fea000b800000 */
[----:B------:R-:W2:Y:S01]  /*15a0*/  LDCU.128 UR8, c[0x0][0xc10] ;  /* 0x00018200ff0877ac */ /* 0x000ea20008000c00 */
[----:B------:R-:W3:Y:S01]  /*15b0*/  LDCU UR12, c[0x0][0xc0c] ;  /* 0x00018180ff0c77ac */ /* 0x000ee20008000800 */
[----:B------:R-:W4:Y:S01]  /*15c0*/  LDCU UR13, c[0x0][0xc20] ;  /* 0x00018400ff0d77ac */ /* 0x000f220008000800 */
[----:B--2---:R-:W-:Y:S02]  /*15d0*/  UIMAD.WIDE.U32 UR4, UR20, UR8, URZ ;  /* 0x00000008140472a5 */ /* 0x004fe4000f8e00ff */
[----:B------:R-:W-:Y:S02]  /*15e0*/  UIMAD.WIDE.U32 UR6, UR18, UR11, URZ ;  /* 0x0000000b120672a5 */ /* 0x000fe4000f8e00ff */
[----:B---3--:R-:W-:Y:S02]  /*15f0*/  UISETP.NE.AND UP0, UPT, UR12, 0x1, UPT ;  /* 0x000000010c00788c */ /* 0x008fe4000bf05270 */
[----:B------:R-:W-:-:S03]  /*1600*/  USHF.R.U32.HI UR5, URZ, UR9, UR5 ;  /* 0x00000009ff057299 */ /* 0x000fc60008011605 */
[----:B------:R-:W-:Y:S01]  /*1610*/  UMOV UR4, UR7 ;  /* 0x0000000700047c82 */ /* 0x000fe20008000000 */
[----:B------:R-:W-:Y:S02]  /*1620*/  USEL UR5, UR20, UR5, !UP0 ;  /* 0x0000000514057287 */ /* 0x000fe4000c000000 */
[----:B------:R-:W-:Y:S02]  /*1630*/  UISETP.NE.AND UP0, UPT, UR10, 0x1, UPT ;  /* 0x000000010a00788c */ /* 0x000fe4000bf05270 */
[----:B----4-:R-:W-:-:S04]  /*1640*/  USHF.R.U32.HI UR4, URZ, UR13, UR4 ;  /* 0x0000000dff047299 */ /* 0x010fc80008011604 */
[----:B------:R-:W-:-:S04]  /*1650*/  USEL UR4, UR18, UR4, !UP0 ;  /* 0x0000000412047287 */ /* 0x000fc8000c000000 */
[----:B------:R-:W-:Y:S02]  /*1660*/  UIADD3 UR6, UPT, UPT, -UR4, UR5, URZ ;  /* 0x0000000504067290 */ /* 0x000fe4000fffe1ff */
[----:B------:R-:W-:Y:S02]  /*1670*/  UIADD3 UR4, UPT, UPT, UR4, -UR5, URZ ;  /* 0x8000000504047290 */ /* 0x000fe4000fffe0ff */
[----:B------:R-:W-:Y:S02]  /*1680*/  UIMAD UR18, UR6, UR10, UR18 ;  /* 0x0000000a061272a4 */ /* 0x000fe4000f8e0212 */
[----:B------:R-:W-:-:S12]  /*1690*/  UIMAD UR20, UR4, UR12, UR20 ;  /* 0x0000000c041472a4 */ /* 0x000fd8000f8e0214 */
.L_x_19:
[----:B------:R-:W-:Y:S05]  /*16a0*/  BRA.U !UP6, `(.L_x_20) ;  /* 0x000000010e0c7547 */ /* 0x000fea000b800000 */
[----:B------:R-:W-:Y:S01]  /*16b0*/  UCGABAR_WAIT ;  /* 0x0000000000007dc7 */ /* 0x000fe20008000000 */
[----:B------:R-:W-:Y:S01]  /*16c0*/  CCTL.IVALL ;  /* 0x00000000ff00798f */ /* 0x000fe20002000000 */
[----:B------:R-:W-:Y:S05]  /*16d0*/  BRA `(.L_x_21) ;  /* 0x0000000000047947 */ /* 0x000fea0003800000 */
.L_x_20:
[----:B------:R-:W-:Y:S06]  /*16e0*/  BAR.SYNC.DEFER_BLOCKING 0x0 ;  /* 0x0000000000007b1d */ /* 0x000fec0000010000 */
.L_x_21:
[----:B------:R-:W-:Y:S05]  /*16f0*/  BRA.U UP5, `(.L_x_22) ;  /* 0x0000002105e87547 */ /* 0x000fea000b800000 */
[----:B------:R-:W2:Y:S01]  /*1700*/  LDCU UR8, c[0x0][0x394] ;  /* 0x00007280ff0877ac */ /* 0x000ea20008000800 */
[----:B------:R-:W-:Y:S01]  /*1710*/  PLOP3.LUT P1, PT, PT, PT, UP3, 0x80, 0x8 ;  /* 0x000000000008781c */ /* 0x000fe20003f2f038 */
[----:B------:R-:W-:Y:S01]  /*1720*/  IMAD.MOV.U32 R2, RZ, RZ, RZ ;  /* 0x000000ffff027224 */ /* 0x000fe200078e00ff */
[----:B------:R-:W-:Y:S01]  /*1730*/  ISETP.EQ.OR P2, PT, R3, RZ, P3 ;  /* 0x000000ff0300720c */ /* 0x000fe20001f42670 */
[----:B------:R-:W3:Y:S01]  /*1740*/  LDCU UR7, c[0x0][0x5d8] ;  /* 0x0000bb00ff0777ac */ /* 0x000ee20008000800 */
[----:B------:R-:W-:Y:S01]  /*1750*/  PLOP3.LUT P1, PT, P1, PT, PT, 0x8, 0x80 ;  /* 0x000000000080781c */ /* 0x000fe20000f2e170 */
[----:B------:R-:W-:Y:S02]  /*1760*/  UISETP.NE.AND UP0, UPT, UR19, URZ, UPT ;  /* 0x000000ff1300728c */ /* 0x000fe4000bf05270 */
[----:B------:R-:W-:Y:S02]  /*1770*/  USHF.L.U32 UR6, UR22, 0x6, URZ ;  /* 0x0000000616067899 */ /* 0x000fe400080006ff */
[----:B------:R-:W-:Y:S01]  /*1780*/  USEL UR47, UR67, 0x2, UP0 ;  /* 0x00000002432f7887 */ /* 0x000fe20008000000 */
[----:B------:R-:W4:Y:S01]  /*1790*/  LDCU UR58, c[0x0][0x370] ;  /* 0x00006e00ff3a77ac */ /* 0x000f220008000800 */
[----:B--2---:R-:W-:Y:S01]  /*17a0*/  UIADD3 UR5, UPT, UPT, UR8, 0x3f, URZ ;  /* 0x0000003f08057890 */ /* 0x004fe2000fffe0ff */
[----:B------:R-:W2:Y:S03]  /*17b0*/  LDCU.64 UR50, c[0x0][0x348] ;  /* 0x00006900ff3277ac */ /* 0x000ea60008000a00 */
[----:B------:R-:W-:-:S02]  /*17c0*/  USHF.R.S32.HI UR4, URZ, 0x1f, UR5 ;  /* 0x0000001fff047899 */ /* 0x000fc40008011405 */
[----:B---3--:R-:W-:Y:S02]  /*17d0*/  UIADD3 UR7, UPT, UPT, UR7, 0x7f, URZ ;  /* 0x0000007f07077890 */ /* 0x008fe4000fffe0ff */
[----:B------:R-:W-:Y:S02]  /*17e0*/  ULEA.HI UR4, UR4, UR5, URZ, 0x6 ;  /* 0x0000000504047291 */ /* 0x000fe4000f8f30ff */
[----:B------:R-:W-:Y:S02]  /*17f0*/  UIADD3 UR5, UPT, UPT, UR8, -0x1, URZ ;  /* 0xffffffff08057890 */ /* 0x000fe4000fffe0ff */
[----:B------:R-:W-:Y:S02]  /*1800*/  USHF.R.S32.HI UR60, URZ, 0x6, UR4 ;  /* 0x00000006ff3c7899 */ /* 0x000fe40008011404 */
[----:B------:R-:W-:Y:S02]  /*1810*/  UISETP.GE.U32.AND UP1, UPT, UR5, -0x7f, UPT ;  /* 0xffffff810500788c */ /* 0x000fe4000bf26070 */
[----:B------:R-:W-:-:S02]  /*1820*/  UISETP.LT.U32.AND UP0, UPT, UR60, 0xd, UPT ;  /* 0x0000000d3c00788c */ /* 0x000fc4000bf01070 */
[----:B------:R-:W-:Y:S02]  /*1830*/  USHF.R.S32.HI UR4, URZ, 0x1f, UR7 ;  /* 0x0000001fff047899 */ /* 0x000fe40008011407 */
[----:B------:R-:W-:Y:S02]  /*1840*/  USEL UR59, UR60, 0xd, UP0 ;  /* 0x0000000d3c3b7887 */ /* 0x000fe40008000000 */
[----:B------:R-:W-:Y:S02]  /*1850*/  ULEA.HI UR4, UR4, UR7, URZ, 0x7 ;  /* 0x0000000704047291 */ /* 0x000fe4000f8f38ff */
[----:B------:R-:W-:Y:S02]  /*1860*/  UIADD3 UR46, UPT, UPT, UR59, -0x1, URZ ;  /* 0xffffffff3b2e7890 */ /* 0x000fe4000fffe0ff */
[----:B------:R-:W-:Y:S02]  /*1870*/  @UP1 UIADD3 UR46, UPT, UPT, UR59, URZ, URZ ;  /* 0x000000ff3b2e1290 */ /* 0x000fe4000fffe0ff */
[----:B------:R-:W-:-:S02]  /*1880*/  ULOP3.LUT UR57, UR6, 0x40, URZ, 0xc0, !UPT ;  /* 0x0000004006397892 */ /* 0x000fc4000f8ec0ff */
[----:B------:R-:W-:Y:S01]  /*1890*/  UIADD3 UR62, UPT, UPT, UR8, 0x7e, URZ ;  /* 0x0000007e083e7890 */ /* 0x000fe2000fffe0ff */
[----:B------:R-:W3:Y:S01]  /*18a0*/  LDCU UR56, c[0x0][0x374] ;  /* 0x00006e80ff3877ac */ /* 0x000ee20008000800 */
[----:B------:R-:W-:Y:S02]  /*18b0*/  USHF.R.S32.HI UR55, URZ, 0x7, UR4 ;  /* 0x00000007ff377899 */ /* 0x000fe40008011404 */
[----:B------:R-:W-:Y:S02]  /*18c0*/  UIADD3 UR61, UPT, UPT, UR60, -UR59, URZ ;  /* 0x8000003b3c3d7290 */ /* 0x000fe4000fffe0ff */
[----:B------:R-:W-:Y:S01]  /*18d0*/  UIADD3 UR46, UPT, UPT, UR46, 0x1, URZ ;  /* 0x000000012e2e7890 */ /* 0x000fe2000fffe0ff */
[----:B------:R-:W-:Y:S01]  /*18e0*/  UMOV UR29, 0x1 ;  /* 0x00000001001d7882 */ /* 0x000fe20000000000 */
[----:B--2-4-:R-:W-:-:S10]  /*18f0*/  UMOV UR34, URZ ;  /* 0x000000ff00227c82 */ /* 0x014fd40008000000 */
.L_x_40:
[----:B------:R-:W-:Y:S01]  /*1900*/  IMAD.U32 R4, RZ, RZ, UR55 ;  /* 0x00000037ff047e24 */ /* 0x000fe2000f8e00ff */
[----:B------:R-:W2:Y:S04]  /*1910*/  LDCU UR54, c[0x0][0x5dc] ;  /* 0x0000bb80ff3677ac */ /* 0x000ea80008000800 */
[-C--:B------:R-:W-:Y:S01]  /*1920*/  IABS R0, R4.reuse ;  /* 0x0000000400007213 */ /* 0x080fe20000000000 */
[----:B------:R-:W4:Y:S01]  /*1930*/  LDCU UR49, c[0x0][0x5e0] ;  /* 0x0000bc00ff3177ac */ /* 0x000f220008000800 */
[----:B------:R-:W-:Y:S02]  /*1940*/  IABS R4, R4 ;  /* 0x0000000400047213 */ /* 0x000fe40000000000 */
[----:B------:R-:W-:Y:S01]  /*1950*/  R2UR UR6, R0 ;  /* 0x00000000000672ca */ /* 0x000fe200000e0000 */
[----:B------:R-:W-:Y:S01]  /*1960*/  UMOV UR35, 0x400 ;  /* 0x0000040000237882 */ /* 0x000fe20000000000 */
[----:B------:R-:W-:Y:S01]  /*1970*/  UMOV UR19, URZ ;  /* 0x000000ff00137c82 */ /* 0x000fe20008000000 */
[----:B--2---:R-:W-:-:S10]  /*1980*/  IMAD.U32 R3, RZ, RZ, UR54 ;  /* 0x00000036ff037e24 */ /* 0x004fd4000f8e00ff */
[----:B------:R-:W2:Y:S01]  /*1990*/  I2F.RP R0, UR6 ;  /* 0x0000000600007d06 */ /* 0x000ea20008209400 */
[----:B----4-:R-:W-:-:S07]  /*19a0*/  UISETP.NE.AND UP2, UPT, UR49, URZ, UPT ;  /* 0x000000ff3100728c */ /* 0x010fce000bf45270 */
[----:B--2---:R-:W2:Y:S02]  /*19b0*/  MUFU.RCP R0, R0 ;  /* 0x0000000000007308 */ /* 0x004ea40000001000 */
[----:B--2---:R-:W-:-:S06]  /*19c0*/  VIADD R0, R0, 0xffffffe ;  /* 0x0ffffffe00007836 */ /* 0x004fcc0000000000 */
[----:B------:R-:W2:Y:S02]  /*19d0*/  F2I.FTZ.U32.TRUNC.NTZ R0, R0 ;  /* 0x0000000000007305 */ /* 0x000ea4000021f000 */
[----:B--2---:R-:W-:Y:S02]  /*19e0*/  R2UR UR5, R0 ;  /* 0x00000000000572ca */ /* 0x004fe400000e0000 */
[----:B------:R-:W-:Y:S01]  /*19f0*/  IABS R0, R3 ;  /* 0x0000000300007213 */ /* 0x000fe20000000000 */
[----:B------:R-:W-:-:S03]  /*1a00*/  IMAD.U32 R3, RZ, RZ, UR18 ;  /* 0x00000012ff037e24 */ /* 0x000fc6000f8e00ff */
[----:B------:R-:W-:Y:S01]  /*1a10*/  R2UR UR8, R0 ;  /* 0x00000000000872ca */ /* 0x000fe200000e0000 */
[----:B------:R-:W-:Y:S01]  /*1a20*/  IMAD.MOV R0, RZ, RZ, -R4 ;  /* 0x000000ffff007224 */ /* 0x000fe200078e0a04 */
[----:B------:R-:W-:-:S04]  /*1a30*/  IABS R3, R3 ;  /* 0x0000000300037213 */ /* 0x000fc80000000000 */
[----:B------:R-:W-:Y:S01]  /*1a40*/  R2UR UR9, R3 ;  /* 0x00000000030972ca */ /* 0x000fe200000e0000 */
[----:B------:R-:W-:-:S04]  /*1a50*/  UIADD3 UR4, UPT, UPT, URZ, -UR5, URZ ;  /* 0x80000005ff047290 */ /* 0x000fc8000fffe0ff */
[----:B------:R-:W-:Y:S02]  /*1a60*/  UIMAD UR7, UR4, UR6, URZ ;  /* 0x00000006040772a4 */ /* 0x000fe4000f8e02ff */
[----:B------:R-:W2:Y:S01]  /*1a70*/  I2F.RP R3, UR8 ;  /* 0x0000000800037d06 */ /* 0x000ea20008209400 */
[----:B------:R-:W-:Y:S02]  /*1a80*/  UMOV UR4, URZ ;  /* 0x000000ff00047c82 */ /* 0x000fe40008000000 */
[----:B------:R-:W-:Y:S02]  /*1a90*/  UIMAD.WIDE.U32 UR4, UR5, UR7, UR4 ;  /* 0x00000007050472a5 */ /* 0x000fe4000f8e0004 */
[----:B------:R-:W-:-:S05]  /*1aa0*/  R2UR UR7, R0 ;  /* 0x00000000000772ca */ /* 0x000fca00000e0000 */
[----:B------:R-:W-:Y:S02]  /*1ab0*/  UMOV UR4, UR5 ;  /* 0x0000000500047c82 */ /* 0x000fe40008000000 */
[----:B------:R-:W-:Y:S01]  /*1ac0*/  UIMAD.WIDE.U32 UR4, UR4, UR9, URZ ;  /* 0x00000009040472a5 */ /* 0x000fe2000f8e00ff */
[----:B--2---:R-:W2:Y:S06]  /*1ad0*/  MUFU.RCP R0, R3 ;  /* 0x0000000300007308 */ /* 0x004eac0000001000 */
[----:B------:R-:W-:Y:S02]  /*1ae0*/  UMOV UR4, UR5 ;  /* 0x0000000500047c82 */ /* 0x000fe40008000000 */
[----:B------:R-:W-:-:S04]  /*1af0*/  UIMAD UR5, UR4, UR7, UR9 ;  /* 0x00000007040572a4 */ /* 0x000fc8000f8e0209 */
[----:B------:R-:W-:Y:S01]  /*1b00*/  UISETP.GT.U32.AND UP0, UPT, UR6, UR5, UPT ;  /* 0x000000050600728c */ /* 0x000fe2000bf04070 */
[----:B--2---:R-:W-:-:S10]  /*1b10*/  VIADD R0, R0, 0xffffffe ;  /* 0x0ffffffe00007836 */ /* 0x004fd40000000000 */
[----:B------:R-:W-:Y:S01]  /*1b20*/  @!UP0 UIADD3 UR5, UPT, UPT, UR5, -UR6, URZ ;  /* 0x8000000605058290 */ /* 0x000fe2000fffe0ff */
[----:B------:R-:W2:Y:S01]  /*1b30*/  F2I.FTZ.U32.TRUNC.NTZ R0, R0 ;  /* 0x0000000000007305 */ /* 0x000ea2000021f000 */
[----:B------:R-:W-:Y:S02]  /*1b40*/  @!UP0 UIADD3 UR4, UPT, UPT, UR4, 0x1, URZ ;  /* 0x0000000104048890 */ /* 0x000fe4000fffe0ff */
[----:B------:R-:W-:Y:S02]  /*1b50*/  UISETP.GE.U32.AND UP1, UPT, UR5, UR6, UPT ;  /* 0x000000060500728c */ /* 0x000fe4000bf26070 */
[----:B------:R-:W-:-:S04]  /*1b60*/  ULOP3.LUT UR5, UR18, UR55, URZ, 0x3c, !UPT ;  /* 0x0000003712057292 */ /* 0x000fc8000f8e3cff */
[----:B------:R-:W-:-:S05]  /*1b70*/  UISETP.GE.AND UP0, UPT, UR5, URZ, UPT ;  /* 0x000000ff0500728c */ /* 0x000fca000bf06270 */
[----:B------:R-:W-:Y:S01]  /*1b80*/  @UP1 UIADD3 UR4, UPT, UPT, UR4, 0x1, URZ ;  /* 0x0000000104041890 */ /* 0x000fe2000fffe0ff */
[----:B--2---:R-:W-:Y:S01]  /*1b90*/  R2UR UR5, R0 ;  /* 0x00000000000572ca */ /* 0x004fe200000e0000 */
[----:B------:R-:W-:Y:S01]  /*1ba0*/  UISETP.NE.AND UP1, UPT, UR55, URZ, UPT ;  /* 0x000000ff3700728c */ /* 0x000fe2000bf25270 */
[----:B------:R-:W-:-:S04]  /*1bb0*/  IMAD.U32 R0, RZ, RZ, UR49 ;  /* 0x00000031ff007e24 */ /* 0x000fc8000f8e00ff */
[----:B------:R-:W-:Y:S01]  /*1bc0*/  UMOV UR7, UR4 ;  /* 0x0000000400077c82 */ /* 0x000fe20008000000 */
[----:B------:R-:W-:Y:S01]  /*1bd0*/  IABS R0, R0 ;  /* 0x0000000000007213 */ /* 0x000fe20000000000 */
[----:B------:R-:W-:-:S03]  /*1be0*/  @!UP0 UIADD3 UR7, UPT, UPT, -UR7, URZ, URZ ;  /* 0x000000ff07078290 */ /* 0x000fc6000fffe1ff */
[----:B------:R-:W-:Y:S01]  /*1bf0*/  R2UR UR9, R0 ;  /* 0x00000000000972ca */ /* 0x000fe200000e0000 */
[----:B------:R-:W-:Y:S02]  /*1c00*/  @!UP1 ULOP3.LUT UR7, URZ, UR55, URZ, 0x33, !UPT ;  /* 0x00000037ff079292 */ /* 0x000fe4000f8e33ff */
[----:B------:R-:W-:-:S04]  /*1c10*/  UIADD3 UR4, UPT, UPT, URZ, -UR5, URZ ;  /* 0x80000005ff047290 */ /* 0x000fc8000fffe0ff */
[----:B------:R-:W-:Y:S01]  /*1c20*/  IMAD.U32 R3, RZ, RZ, UR7 ;  /* 0x00000007ff037e24 */ /* 0x000fe2000f8e00ff */
[----:B------:R-:W-:-:S03]  /*1c30*/  UIMAD UR6, UR4, UR8, URZ ;  /* 0x00000008040672a4 */ /* 0x000fc6000f8e02ff */
[----:B------:R-:W-:Y:S01]  /*1c40*/  UMOV UR4, URZ ;  /* 0x000000ff00047c82 */ /* 0x000fe20008000000 */
[----:B------:R-:W-:Y:S01]  /*1c50*/  IABS R3, R3 ;  /* 0x0000000300037213 */ /* 0x000fe20000000000 */
[----:B------:R-:W-:Y:S01]  /*1c60*/  UIMAD.WIDE.U32 UR4, UR5, UR6, UR4 ;  /* 0x00000006050472a5 */ /* 0x000fe2000f8e0004 */
[----:B------:R-:W2:Y:S02]  /*1c70*/  I2F.RP R0, UR9 ;  /* 0x0000000900007d06 */ /* 0x000ea40008209400 */
[----:B------:R-:W-:Y:S01]  /*1c80*/  R2UR UR10, R3 ;  /* 0x00000000030a72ca */ /* 0x000fe200000e0000 */
[----:B------:R-:W-:-:S03]  /*1c90*/  IMAD.U32 R3, RZ, RZ, UR29 ;  /* 0x0000001dff037e24 */ /* 0x000fc6000f8e00ff */
[----:B------:R-:W-:Y:S02]  /*1ca0*/  UMOV UR4, UR5 ;  /* 0x0000000500047c82 */ /* 0x000fe40008000000 */
[----:B------:R-:W-:-:S07]  /*1cb0*/  SHF.L.U32 R3, R3, 0x1f, RZ ;  /* 0x0000001f03037819 */ /* 0x000fce00000006ff */
[----:B------:R-:W-:Y:S01]  /*1cc0*/  UIMAD.WIDE.U32 UR4, UR4, UR10, URZ ;  /* 0x0000000a040472a5 */ /* 0x000fe2000f8e00ff */
[----:B--2---:R-:W2:Y:S06]  /*1cd0*/  MUFU.RCP R0, R0 ;  /* 0x0000000000007308 */ /* 0x004eac0000001000 */
[----:B------:R-:W-:Y:S02]  /*1ce0*/  UMOV UR4, UR5 ;  /* 0x0000000500047c82 */ /* 0x000fe40008000000 */
[----:B------:R-:W-:-:S04]  /*1cf0*/  UIADD3 UR5, UPT, UPT, -UR4, URZ, URZ ;  /* 0x000000ff04057290 */ /* 0x000fc8000fffe1ff */
[----:B------:R-:W-:-:S04]  /*1d00*/  UIMAD UR5, UR8, UR5, UR10 ;  /* 0x00000005080572a4 */ /* 0x000fc8000f8e020a */
[----:B------:R-:W-:Y:S01]  /*1d10*/  UISETP.GT.U32.AND UP0, UPT, UR8, UR5, UPT ;  /* 0x000000050800728c */ /* 0x000fe2000bf04070 */
[----:B--2---:R-:W-:-:S06]  /*1d20*/  VIADD R0, R0, 0xffffffe ;  /* 0x0ffffffe00007836 */ /* 0x004fcc0000000000 */
[----:B------:R-:W2:Y:S04]  /*1d30*/  F2I.FTZ.U32.TRUNC.NTZ R0, R0 ;  /* 0x0000000000007305 */ /* 0x000ea8000021f000 */
[----:B------:R-:W-:Y:S02]  /*1d40*/  @!UP0 UIADD3 UR5, UPT, UPT, UR5, -UR8, URZ ;  /* 0x8000000805058290 */ /* 0x000fe4000fffe0ff */
[----:B------:R-:W-:Y:S02]  /*1d50*/  @!UP0 UIADD3 UR4, UPT, UPT, UR4, 0x1, URZ ;  /* 0x0000000104048890 */ /* 0x000fe4000fffe0ff */
[----:B------:R-:W-:Y:S01]  /*1d60*/  UISETP.GE.U32.AND UP1, UPT, UR5, UR8, UPT ;  /* 0x000000080500728c */ /* 0x000fe2000bf26070 */
[----:B------:R-:W4:Y:S01]  /*1d70*/  S2UR UR8, SR_CgaCtaId ;  /* 0x00000000000879c3 */ /* 0x000f220000008800 */
[----:B------:R-:W-:-:S04]  /*1d80*/  ULOP3.LUT UR5, UR7, UR54, URZ, 0x3c, !UPT ;  /* 0x0000003607057292 */ /* 0x000fc8000f8e3cff */
[----:B------:R-:W-:-:S03]  /*1d90*/  UISETP.GE.AND UP0, UPT, UR5, URZ, UPT ;  /* 0x000000ff0500728c */ /* 0x000fc6000bf06270 */
[----:B--2---:R-:W-:Y:S02]  /*1da0*/  R2UR UR5, R0 ;  /* 0x00000000000572ca */ /* 0x004fe400000e0000 */
[----:B------:R-:W-:Y:S02]  /*1db0*/  @UP1 UIADD3 UR4, UPT, UPT, UR4, 0x1, URZ ;  /* 0x0000000104041890 */ /* 0x000fe4000fffe0ff */
[----:B------:R-:W-:-:S05]  /*1dc0*/  UISETP.NE.AND UP1, UPT, UR54, URZ, UPT ;  /* 0x000000ff3600728c */ /* 0x000fca000bf25270 */
[----:B------:R-:W-:Y:S02]  /*1dd0*/  UMOV UR6, UR4 ;  /* 0x0000000400067c82 */ /* 0x000fe40008000000 */
[----:B------:R-:W-:Y:S02]  /*1de0*/  @!UP0 UIADD3 UR6, UPT, UPT, -UR6, URZ, URZ ;  /* 0x000000ff06068290 */ /* 0x000fe4000fffe1ff */
[----:B------:R-:W-:Y:S02]  /*1df0*/  UIADD3 UR4, UPT, UPT, URZ, -UR5, URZ ;  /* 0x80000005ff047290 */ /* 0x000fe4000fffe0ff */
[----:B------:R-:W-:Y:S02]  /*1e00*/  @!UP1 ULOP3.LUT UR6, URZ, UR54, URZ, 0x33, !UPT ;  /* 0x00000036ff069292 */ /* 0x000fe4000f8e33ff */
[----:B----4-:R-:W-:-:S04]  /*1e10*/  ULEA UR35, UR8, UR35, 0x18 ;  /* 0x0000002308237291 */ /* 0x010fc8000f8ec0ff */
[----:B------:R-:W-:Y:S01]  /*1e20*/  ULEA UR8, UR34, UR35, 0x3 ;  /* 0x0000002322087291 */ /* 0x000fe2000f8e18ff */
[----:B------:R-:W-:-:S05]  /*1e30*/  IMAD.U32 R0, RZ, RZ, UR6 ;  /* 0x00000006ff007e24 */ /* 0x000fca000f8e00ff */
[----:B------:R-:W-:-:S03]  /*1e40*/  IABS R0, R0 ;  /* 0x0000000000007213 */ /* 0x000fc60000000000 */
[----:B------:R2:W4:Y:S01]  /*1e50*/  SYNCS.PHASECHK.TRANS64.TRYWAIT P0, [UR8+0x68], R3 ;  /* 0x00006803ff0075a7 */ /* 0x0005220008001108 */
[----:B------:R-:W-:Y:S01]  /*1e60*/  R2UR UR10, R0 ;  /* 0x00000000000a72ca */ /* 0x000fe200000e0000 */
[----:B------:R-:W-:-:S03]  /*1e70*/  UIMAD UR8, UR4, UR9, URZ ;  /* 0x00000009040872a4 */ /* 0x000fc6000f8e02ff */
[----:B------:R-:W-:Y:S02]  /*1e80*/  UMOV UR4, URZ ;  /* 0x000000ff00047c82 */ /* 0x000fe40008000000 */
[----:B------:R-:W-:Y:S02]  /*1e90*/  UIMAD.WIDE.U32 UR4, UR5, UR8, UR4 ;  /* 0x00000008050472a5 */ /* 0x000fe4000f8e0004 */
[----:B------:R-:W-:-:S04]  /*1ea0*/  ULEA.HI UR8, UR20, UR20, URZ, 0x1 ;  /* 0x0000001414087291 */ /* 0x000fc8000f8f08ff */
[----:B------:R-:W-:Y:S01]  /*1eb0*/  USHF.L.U32 UR8, UR8, 0x6, URZ ;  /* 0x0000000608087899 */ /* 0x000fe200080006ff */
[----:B------:R-:W-:Y:S02]  /*1ec0*/  UMOV UR4, UR5 ;  /* 0x0000000500047c82 */ /* 0x000fe40008000000 */
[----:B------:R-:W-:Y:S02]  /*1ed0*/  UIMAD.WIDE.U32 UR4, UR4, UR10, URZ ;  /* 0x0000000a040472a5 */ /* 0x000fe4000f8e00ff */
[----:B------:R-:W-:-:S05]  /*1ee0*/  ULOP3.LUT UR42, UR57, 0xffffff80, UR8, 0xf8, !UPT ;  /* 0xffffff80392a7892 */ /* 0x000fca000f8ef808 */
[----:B------:R-:W-:Y:S02]  /*1ef0*/  UMOV UR4, UR5 ;  /* 0x0000000500047c82 */ /* 0x000fe40008000000 */
[----:B------:R-:W-:-:S04]  /*1f00*/  UIADD3 UR5, UPT, UPT, -UR4, URZ, URZ ;  /* 0x000000ff04057290 */ /* 0x000fc8000fffe1ff */
[----:B------:R-:W-:Y:S02]  /*1f10*/  UIMAD UR5, UR9, UR5, UR10 ;  /* 0x00000005090572a4 */ /* 0x000fe4000f8e020a */
[----:B------:R-:W-:Y:S02]  /*1f20*/  UIADD3 UR10, UPT, UPT, -UR7, URZ, URZ ;  /* 0x000000ff070a7290 */ /* 0x000fe4000fffe1ff */
[----:B------:R-:W-:Y:S02]  /*1f30*/  UISETP.GT.U32.AND UP0, UPT, UR9, UR5, UPT ;  /* 0x000000050900728c */ /* 0x000fe4000bf04070 */
[----:B------:R-:W-:-:S04]  /*1f40*/  UIMAD UR10, UR55, UR10, UR18 ;  /* 0x0000000a370a72a4 */ /* 0x000fc8000f8e0212 */
[----:B------:R-:W-:-:S05]  /*1f50*/  ULEA UR10, UR10, UR57, 0x7 ;  /* 0x000000390a0a7291 */ /* 0x000fca000f8e38ff */
[----:B------:R-:W-:Y:S02]  /*1f60*/  @!UP0 UIADD3 UR5, UPT, UPT, UR5, -UR9, URZ ;  /* 0x8000000905058290 */ /* 0x000fe4000fffe0ff */
[----:B------:R-:W-:Y:S02]  /*1f70*/  @!UP0 UIADD3 UR4, UPT, UPT, UR4, 0x1, URZ ;  /* 0x0000000104048890 */ /* 0x000fe4000fffe0ff */
[----:B------:R-:W-:Y:S02]  /*1f80*/  UISETP.GE.U32.AND UP1, UPT, UR5, UR9, UPT ;  /* 0x000000090500728c */ /* 0x000fe4000bf26070 */
[----:B------:R-:W-:-:S04]  /*1f90*/  ULOP3.LUT UR5, UR6, UR49, URZ, 0x3c, !UPT ;  /* 0x0000003106057292 */ /* 0x000fc8000f8e3cff */
[----:B------:R-:W-:Y:S02]  /*1fa0*/  UISETP.GE.AND UP0, UPT, UR5, URZ, UPT ;  /* 0x000000ff0500728c */ /* 0x000fe4000bf06270 */
[----:B------:R-:W-:-:S03]  /*1fb0*/  UIADD3 UR5, UPT, UPT, -UR6, URZ, URZ ;  /* 0x000000ff06057290 */ /* 0x000fc6000fffe1ff */
[----:B------:R-:W-:Y:S02]  /*1fc0*/  @UP1 UIADD3 UR4, UPT, UPT, UR4, 0x1, URZ ;  /* 0x0000000104041890 */ /* 0x000fe4000fffe0ff */
[----:B------:R-:W-:-:S05]  /*1fd0*/  UIMAD UR54, UR54, UR5, UR7 ;  /* 0x00000005363672a4 */ /* 0x000fca000f8e0207 */
[----:B------:R-:W-:Y:S02]  /*1fe0*/  UMOV UR48, UR4 ;  /* 0x0000000400307c82 */ /* 0x000fe40008000000 */
[----:B------:R-:W-:Y:S02]  /*1ff0*/  @!UP0 UIADD3 UR48, UPT, UPT, -UR48, URZ, URZ ;  /* 0x000000ff30308290 */ /* 0x000fe4000fffe1ff */
[----:B------:R-:W-:Y:S02]  /*2000*/  UISETP.GE.U32.AND UP0, UPT, UR62, 0x7f, UPT ;  /* 0x0000007f3e00788c */ /* 0x000fe4000bf06070 */
[----:B------:R-:W-:-:S04]  /*2010*/  @!UP2 ULOP3.LUT UR48, URZ, UR49, URZ, 0x33, !UPT ;  /* 0x00000031ff30a292 */ /* 0x000fc8000f8e33ff */
[----:B------:R-:W-:-:S04]  /*2020*/  UIADD3 UR4, UPT, UPT, -UR48, URZ, URZ ;  /* 0x000000ff30047290 */ /* 0x000fc8000fffe1ff */
[----:B------:R-:W-:Y:S01]  /*2030*/  UIMAD UR49, UR49, UR4, UR6 ;  /* 0x00000004313172a4 */ /* 0x000fe2000f8e0206 */
[----:B--2---:R-:W-:Y:S11]  /*2040*/  BRA.U !UP0, `(.L_x_23) ;  /* 0x0000000508687547 */ /* 0x004ff6000b800000 */
[----:B------:R-:W2:Y:S01]  /*2050*/  LDCU.64 UR8, c[0x0][0x5c0] ;  /* 0x0000b800ff0877ac */ /* 0x000ea20008000a00 */
[----:B------:R-:W2:Y:S01]  /*2060*/  LDCU.64 UR36, c[0x0][0x5f8] ;  /* 0x0000bf00ff2477ac */ /* 0x000ea20008000a00 */
[----:B------:R-:W1:Y:S01]  /*2070*/  LDCU UR12, c[0x0][0x5c8] ;  /* 0x0000b900ff0c77ac */ /* 0x000e620008000800 */
[----:B------:R-:W1:Y:S01]  /*2080*/  LDCU UR11, c[0x0][0x600] ;  /* 0x0000c000ff0b77ac */ /* 0x000e620008000800 */
[----:B------:R-:W1:Y:S01]  /*2090*/  LDCU UR24, c[0x0][0x5a8] ;  /* 0x0000b500ff1877ac */ /* 0x000e620008000800 */
[----:B------:R-:W1:Y:S01]  /*20a0*/  LDCU UR23, c[0x0][0x59c] ;  /* 0x0000b380ff1777ac */ /* 0x000e620008000800 */
[----:B--2---:R-:W-:Y:S01]  /*20b0*/  UIMAD UR38, UR54, UR8, UR36 ;  /* 0x00000008362672a4 */ /* 0x004fe2000f8e0224 */
[----:B------:R-:W2:Y:S01]  /*20c0*/  LDCU UR22, c[0x0][0x590] ;  /* 0x0000b200ff1677ac */ /* 0x000ea20008000800 */
[----:B------:R-:W2:Y:S01]  /*20d0*/  LDCU UR28, c[0x0][0x594] ;  /* 0x0000b280ff1c77ac */ /* 0x000ea20008000800 */
[----:B------:R-:W2:Y:S01]  /*20e0*/  LDCU UR27, c[0x0][0x598] ;  /* 0x0000b300ff1b77ac */ /* 0x000ea20008000800 */
[----:B------:R-:W2:Y:S01]  /*20f0*/  LDCU UR26, c[0x0][0x5ac] ;  /* 0x0000b580ff1a77ac */ /* 0x000ea20008000800 */
[----:B------:R-:W2:Y:S01]  /*2100*/  LDCU UR25, c[0x0][0x5b0] ;  /* 0x0000b600ff1977ac */ /* 0x000ea20008000800 */
[----:B------:R-:W2:Y:S01]  /*2110*/  LDCU UR5, c[0x0][0x5cc] ;  /* 0x0000b980ff0577ac */ /* 0x000ea20008000800 */
[----:B------:R-:W2:Y:S01]  /*2120*/  LDCU UR4, c[0x0][0x5ec] ;  /* 0x0000bd80ff0477ac */ /* 0x000ea20008000800 */
[----:B------:R-:W2:Y:S01]  /*2130*/  LDCU.64 UR20, c[0x0][0x5a0] ;  /* 0x0000b400ff1477ac */ /* 0x000ea20008000a00 */
[----:B------:R-:W2:Y:S01]  /*2140*/  LDCU.64 UR16, c[0x0][0x5d0] ;  /* 0x0000ba00ff1077ac */ /* 0x000ea20008000a00 */
[----:B------:R-:W2:Y:S01]  /*2150*/  LDCU.64 UR6, c[0x0][0x5f0] ;  /* 0x0000be00ff0677ac */ /* 0x000ea20008000a00 */
[----:B------:R-:W-:-:S02]  /*2160*/  UIMAD UR37, UR49, UR9, UR37 ;  /* 0x00000009312572a4 */ /* 0x000fc4000f8e0225 */
[----:B-1----:R-:W-:Y:S01]  /*2170*/  UIMAD UR36, UR48, UR12, UR11 ;  /* 0x0000000c302472a4 */ /* 0x002fe2000f8e020b */
[----:B------:R-:W-:Y:S01]  /*2180*/  UMOV UR18, URZ ;  /* 0x000000ff00127c82 */ /* 0x000fe20008000000 */
[----:B------:R-:W-:-:S10]  /*2190*/  UMOV UR14, UR34 ;  /* 0x00000022000e7c82 */ /* 0x000fd40008000000 */
.L_x_29:
[----:B----4-:R-:W-:Y:S01]  /*21a0*/  @!P3 MOV R3, 0x8000 ;  /* 0x000080000003b802 */ /* 0x010fe20000000f00 */
[----:B------:R-:W-:Y:S01]  /*21b0*/  ULEA UR11, UR14, UR35, 0x3 ;  /* 0x000000230e0b7291 */ /* 0x000fe2000f8e18ff */
[----:B--2-4-:R-:W-:Y:S11]  /*21c0*/  @P0 BRA `(.L_x_24) ;  /* 0x0000000000100947 */ /* 0x014ff60003800000 */
[----:B------:R-:W-:Y:S04]  /*21d0*/  MOV R4, UR29 ;  /* 0x0000001d00047c02 */ /* 0x000fe80008000f00 */
[----:B------:R-:W-:Y:S04]  /*21e0*/  SHF.L.U32 R4, R4, 0x1f, RZ ;  /* 0x0000001f04047819 */ /* 0x000fe800000006ff */
[----:B------:R-:W1:Y:S02]  /*21f0*/  SYNCS.PHASECHK.TRANS64.TRYWAIT P0, [UR11+0x68], R4 ;  /* 0x00006804ff0075a7 */ /* 0x000e64000800110b */
[----:B-1----:R-:W-:Y:S05]  /*2200*/  @!P0 BRA `(.L_x_25) ;  /* 0x0000008400388947 */ /* 0x002fea0003800000 */
.L_x_24:
[----:B------:R4:W-:Y:S01]  /*2210*/  @!P3 SYNCS.ARRIVE.TRANS64 RZ, [UR11], R3 ;  /* 0x00000003ffffb9a7 */ /* 0x0009e2000800000b */
[----:B------:R-:W-:Y:S04]  /*2220*/  ULOP3.LUT UR8, UR47, 0x2, URZ, 0xfc, !UPT ;  /* 0x000000022f087892 */ /* 0x000fe8000f8efcff */
[----:B------:R-:W-:Y:S09]  /*2230*/  UISETP.NE.AND UP0, UPT, UR8, 0x2, UPT ;  /* 0x000000020800788c */ /* 0x000ff2000bf05270 */
[----:B------:R-:W-:Y:S05]  /*2240*/  BRA.U UP0, `(.L_x_26) ;  /* 0x0000000100047547 */ /* 0x000fea000b800000 */
[----:B--23--:R-:W-:Y:S05]  /*2250*/  BPT.TRAP 0x1 ;  /* 0x000000040000795c */ /* 0x00cfea0000300000 */
.L_x_26:
[----:B------:R-:W-:Y:S04]  /*2260*/  BSSY.RECONVERGENT B0, `(.L_x_27) ;  /* 0x0000003000007945 */ /* 0x000fe80003800200 */
[----:B------:R-:W-:Y:S05]  /*2270*/  @P2 BRA `(.L_x_28) ;  /* 0x0000000000042947 */ /* 0x000fea0003800000 */
[----:B--23--:R-:W-:Y:S05]  /*2280*/  BPT.TRAP 0x1 ;  /* 0x000000040000795c */ /* 0x00cfea0000300000 */
.L_x_28:
[----:B--23--:R-:W-:Y:S05]  /*2290*/  BSYNC.RECONVERGENT B0 ;  /* 0x0000000000007941 */ /* 0x00cfea0003800200 */
.L_x_27:
[----:B------:R-:W-:Y:S02]  /*22a0*/  UIADD3 UR8, UPT, UPT, UR14, 0x1, URZ ;  /* 0x000000010e087890 */ /* 0x000fe4000fffe0ff */
[----:B------:R-:W-:Y:S02]  /*22b0*/  USHF.L.U32 UR43, UR18, 0x6, URZ ;  /* 0x00000006122b7899 */ /* 0x000fe400080006ff */
[----:B------:R-:W-:Y:S02]  /*22c0*/  UISETP.NE.AND UP0, UPT, UR8, 0xd, UPT ;  /* 0x0000000d0800788c */ /* 0x000fe4000bf05270 */
[----:B------:R-:W-:Y:S02]  /*22d0*/  ULOP3.LUT UR41, UR11, 0xfefffff8, URZ, 0xc0, !UPT ;  /* 0xfefffff80b297892 */ /* 0x000fe4000f8ec0ff */
[----:B------:R-:W-:Y:S02]  /*22e0*/  USEL UR9, URZ, 0x1, UP0 ;  /* 0x00000001ff097887 */ /* 0x000fe40008000000 */
[----:B------:R-:W-:Y:S02]  /*22f0*/  USEL UR34, UR8, URZ, UP0 ;  /* 0x000000ff08227287 */ /* 0x000fe40008000000 */
[----:B------:R-:W-:Y:S02]  /*2300*/  ULOP3.LUT UR29, UR29, UR9, URZ, 0x3c, !UPT ;  /* 0x000000091d1d7292 */ /* 0x000fe4000f8e3cff */
[----:B------:R-:W-:Y:S02]  /*2310*/  ULEA UR8, UR34, UR35, 0x3 ;  /* 0x0000002322087291 */ /* 0x000fe4000f8e18ff */
[----:B------:R-:W-:Y:S02]  /*2320*/  UISETP.NE.AND UP0, UPT, UR22, 0x1, UPT ;  /* 0x000000011600788c */ /* 0x000fe4000bf05270 */
[----:B------:R-:W-:Y:S01]  /*2330*/  UISETP.NE.AND UP2, UPT, UR24, 0x1, UPT ;  /* 0x000000011800788c */ /* 0x000fe2000bf45270 */
[----:B-1----:R-:W-:Y:S01]  /*2340*/  MOV R0, UR29 ;  /* 0x0000001d00007c02 */ /* 0x002fe20008000f00 */
[----:B------:R-:W-:Y:S02]  /*2350*/  UIADD3 UR32, UP1, UPT, UR50, 0x80, URZ ;  /* 0x0000008032207890 */ /* 0x000fe4000ff3e0ff */
[----:B------:R-:W-:Y:S01]  /*2360*/  UIADD3 UR18, UPT, UPT, UR18, 0x1, URZ ;  /* 0x0000000112127890 */ /* 0x000fe2000fffe0ff */
[----:B------:R-:W-:Y:S01]  /*2370*/  SHF.L.U32 R0, R0, 0x1f, RZ ;  /* 0x0000001f00007819 */ /* 0x000fe200000006ff */
[----:B------:R-:W-:Y:S01]  /*2380*/  UIADD3.X UR33, UPT, UPT, URZ, UR51, URZ, UP1, !UPT ;  /* 0x00000033ff217290 */ /* 0x000fe20008ffe4ff */
[----:B------:R-:W-:Y:S02]  /*2390*/  UMOV UR44, 0x0 ;  /* 0x00000000002c7882 */ /* 0x000fe40000000000 */
[----:B------:R1:W2:Y:S01]  /*23a0*/  SYNCS.PHASECHK.TRANS64.TRYWAIT P0, [UR8+0x68], R0 ;  /* 0x00006800ff0075a7 */ /* 0x0002a20008001108 */
[----:B------:R-:W-:Y:S02]  /*23b0*/  UIMAD.WIDE.U32 UR8, UR43, UR28, URZ ;  /* 0x0000001c2b0872a5 */ /* 0x000fe4000f8e00ff */
[----:B------:R-:W-:Y:S02]  /*23c0*/  ULEA UR8, UR14, UR35, 0xd ;  /* 0x000000230e087291 */ /* 0x000fe4000f8e68ff */
[----:B------:R-:W-:Y:S02]  /*23d0*/  USHF.R.U32.HI UR9, URZ, UR27, UR9 ;  /* 0x0000001bff097299 */ /* 0x000fe40008011609 */
[----:B------:R-:W-:Y:S02]  /*23e0*/  UIADD3 UR40, UPT, UPT, UR8, 0x4300, URZ ;  /* 0x0000430008287890 */ /* 0x000fe4000fffe0ff */
[----:B------:R-:W-:Y:S02]  /*23f0*/  USEL UR9, UR43, UR9, !UP0 ;  /* 0x000000092b097287 */ /* 0x000fe4000c000000 */
[----:B------:R-:W-:Y:S02]  /*2400*/  UISETP.NE.AND UP0, UPT, UR23, 0x1, UPT ;  /* 0x000000011700788c */ /* 0x000fe4000bf05270 */
[----:B------:R-:W-:Y:S02]  /*2410*/  UIMAD.WIDE.U32 UR12, UR9, UR20, URZ ;  /* 0x00000014090c72a5 */ /* 0x000fe4000f8e00ff */
[----:B------:R-:W-:Y:S02]  /*2420*/  ULEA UR12, UR37, UR38, 0x5 ;  /* 0x00000026250c7291 */ /* 0x000fe4000f8e28ff */
[----:B------:R-:W-:Y:S02]  /*2430*/  USHF.R.U32.HI UR13, URZ, UR21, UR13 ;  /* 0x00000015ff0d7299 */ /* 0x000fe4000801160d */
[----:B------:R-:W-:Y:S02]  /*2440*/  ULEA UR19, UR36, UR12, 0xa ;  /* 0x0000000c24137291 */ /* 0x000fe4000f8e50ff */
[----:B------:R-:W-:Y:S02]  /*2450*/  USEL UR13, UR9, UR13, !UP0 ;  /* 0x0000000d090d7287 */ /* 0x000fe4000c000000 */
[----:B------:R-:W-:Y:S02]  /*2460*/  UIADD3 UR12, UPT, UPT, -UR9, URZ, URZ ;  /* 0x000000ff090c7290 */ /* 0x000fe4000fffe1ff */
[----:B------:R-:W-:Y:S02]  /*2470*/  UIMAD.WIDE.U32 UR14, UR13, UR26, URZ ;  /* 0x0000001a0d0e72a5 */ /* 0x000fe4000f8e00ff */
[----:B------:R-:W-:Y:S02]  /*2480*/  UIMAD UR12, UR22, UR12, UR43 ;  /* 0x0000000c160c72a4 */ /* 0x000fe4000f8e022b */
[----:B------:R-:W-:Y:S02]  /*2490*/  UIADD3 UR30, UP0, UPT, UR50, 0x180, URZ ;  /* 0x00000180321e7890 */ /* 0x000fe4000ff1e0ff */
[----:B------:R-:W-:Y:S02]  /*24a0*/  UIADD3 UR8, UPT, UPT, UR8, 0x1e300, URZ ;  /* 0x0001e30008087890 */ /* 0x000fe4000fffe0ff */
[----:B------:R-:W-:Y:S02]  /*24b0*/  UIADD3.X UR31, UPT, UPT, URZ, UR51, URZ, UP0, !UPT ;  /* 0x00000033ff1f7290 */ /* 0x000fe400087fe4ff */
[----:B------:R-:W-:Y:S01]  /*24c0*/  UISETP.NE.AND UP0, UPT, UR18, UR46, UPT ;  /* 0x0000002e1200728c */ /* 0x000fe2000bf05270 */
[----:B------:R-:W-:Y:S01]  /*24d0*/  UMOV UR45, 0x10000000 ;  /* 0x10000000002d7882 */ /* 0x000fe20000000000 */
[----:B------:R-:W-:Y:S01]  /*24e0*/  UMOV UR14, UR15 ;  /* 0x0000000f000e7c82 */ /* 0x000fe20008000000 */
[----:B------:R-:W-:Y:S01]  /*24f0*/  UTMALDG.2D.2CTA [UR40], [UR32], desc[UR44] ;  /* 0x00002c28200075b4 */ /* 0x000fe20008209000 */
[----:B------:R-:W-:Y:S04]  /*2500*/  USHF.R.U32.HI UR11, URZ, UR25, UR14 ;  /* 0x00000019ff0b7299 */ /* 0x000fe8000801160e */
[----:B------:R-:W-:Y:S02]  /*2510*/  USEL UR14, UR13, UR11, !UP2 ;  /* 0x0000000b0d0e7287 */ /* 0x000fe4000d000000 */
[----:B------:R-:W-:Y:S02]  /*2520*/  UIADD3 UR11, UPT, UPT, -UR13, URZ, URZ ;  /* 0x000000ff0d0b7290 */ /* 0x000fe4000fffe1ff */
[----:B------:R-:W-:Y:S02]  /*2530*/  UIADD3 UR15, UPT, UPT, -UR14, URZ, URZ ;  /* 0x000000ff0e0f7290 */ /* 0x000fe4000fffe1ff */
[----:B------:R-:W-:Y:S02]  /*2540*/  UIMAD UR9, UR23, UR11, UR9 ;  /* 0x0000000b170972a4 */ /* 0x000fe4000f8e0209 */
[----:B------:R-:W-:Y:S02]  /*2550*/  UIMAD UR13, UR24, UR15, UR13 ;  /* 0x0000000f180d72a4 */ /* 0x000fe4000f8e020d */
[----:B------:R-:W-:Y:S02]  /*2560*/  UIMAD UR11, UR12, UR5, UR4 ;  /* 0x000000050c0b72a4 */ /* 0x000fe4000f8e0204 */
[----:B------:R-:W-:Y:S02]  /*2570*/  UIMAD UR12, UR9, UR16, UR6 ;  /* 0x00000010090c72a4 */ /* 0x000fe4000f8e0206 */
[----:B------:R-:W-:Y:S02]  /*2580*/  UIMAD UR13, UR13, UR17, UR7 ;  /* 0x000000110d0d72a4 */ /* 0x000fe4000f8e0207 */
[----:B------:R-:W-:Y:S01]  /*2590*/  UPRMT UR15, UR19, 0x5410, URZ ;  /* 0x00005410130f7896 */ /* 0x000fe200080000ff */
[----:B------:R-:W-:Y:S02]  /*25a0*/  UMOV UR9, UR41 ;  /* 0x0000002900097c82 */ /* 0x000fe40008000000 */
[----:B------:R-:W-:Y:S06]  /*25b0*/  UMOV UR19, UR46 ;  /* 0x0000002e00137c82 */ /* 0x000fec0008000000 */
[----:B------:R3:W-:Y:S02]  /*25c0*/  UTMALDG.5D.IM2COL.2CTA [UR8], [UR30], UR15, desc[UR44] ;  /* 0x00002c081e0073b4 */ /* 0x0007e4000826100f */
[----:B---3--:R-:W-:Y:S01]  /*25d0*/  UMOV UR14, UR34 ;  /* 0x00000022000e7c82 */ /* 0x008fe20008000000 */
[----:B-1----:R-:W-:Y:S05]  /*25e0*/  BRA.U UP0, `(.L_x_29) ;  /* 0xfffffff900ec7547 */ /* 0x002fea000b83ffff */
.L_x_23:
[----:B------:R-:W-:Y:S01]  /*25f0*/  ULEA UR4, UR34, UR35, 0x3 ;  /* 0x0000002322047291 */ /* 0x000fe2000f8e18ff */
[----:B------:R-:W-:Y:S01]  /*2600*/  MOV R0, UR29 ;  /* 0x0000001d00007c02 */ /* 0x000fe20008000f00 */
[----:B------:R-:W-:Y:S01]  /*2610*/  @!P1 SYNCS.ARRIVE.TRANS64.A1T0 RZ, [UR35+0x118], RZ ;  /* 0x000118ffffff99a7 */ /* 0x000fe20008100023 */
[----:B------:R-:W-:Y:S02]  /*2620*/  UISETP.GT.AND UP0, UPT, UR60, UR59, UPT ;  /* 0x0000003b3c00728c */ /* 0x000fe4000bf04270 */
[----:B------:R-:W-:-:S04]  /*2630*/  SHF.L.U32 R0, R0, 0x1f, RZ ;  /* 0x0000001f00007819 */ /* 0x000fc800000006ff */
[----:B--2-4-:R2:W4:Y:S03]  /*2640*/  SYNCS.PHASECHK.TRANS64.TRYWAIT P0, [UR4+0x68], R0 ;  /* 0x00006800ff0075a7 */ /* 0x0145260008001104 */
[----:B------:R-:W-:Y:S05]  /*2650*/  BRA.U !UP0, `(.L_x_30) ;  /* 0x0000000508647547 */ /* 0x000fea000b800000 */
[----:B------:R-:W1:Y:S01]  /*2660*/  LDCU.64 UR8, c[0x0][0x5c0] ;  /* 0x0000b800ff0877ac */ /* 0x000e620008000a00 */
[----:B------:R-:W1:Y:S01]  /*2670*/  LDCU.64 UR44, c[0x0][0x5f8] ;  /* 0x0000bf00ff2c77ac */ /* 0x000e620008000a00 */
[----:B------:R-:W3:Y:S01]  /*2680*/  LDCU UR11, c[0x0][0x5c8] ;  /* 0x0000b900ff0b77ac */ /* 0x000ee20008000800 */
[----:B------:R-:W3:Y:S01]  /*2690*/  LDCU UR37, c[0x0][0x600] ;  /* 0x0000c000ff2577ac */ /* 0x000ee20008000800 */
[----:B------:R-:W2:Y:S01]  /*26a0*/  LDCU UR23, c[0x0][0x5a8] ;  /* 0x0000b500ff1777ac */ /* 0x000ea20008000800 */
[----:B------:R-:W2:Y:S01]  /*26b0*/  LDCU UR22, c[0x0][0x59c] ;  /* 0x0000b380ff1677ac */ /* 0x000ea20008000800 */
[----:B-1----:R-:W-:Y:S01]  /*26c0*/  UIMAD UR38, UR49, UR9, UR45 ;  /* 0x00000009312672a4 */ /* 0x002fe2000f8e022d */
[----:B------:R-:W1:Y:S01]  /*26d0*/  LDCU UR18, c[0x0][0x590] ;  /* 0x0000b200ff1277ac */ /* 0x000e620008000800 */
[----:B------:R-:W1:Y:S01]  /*26e0*/  LDCU UR27, c[0x0][0x594] ;  /* 0x0000b280ff1b77ac */ /* 0x000e620008000800 */
[----:B------:R-:W1:Y:S01]  /*26f0*/  LDCU UR26, c[0x0][0x598] ;  /* 0x0000b300ff1a77ac */ /* 0x000e620008000800 */
[----:B------:R-:W1:Y:S01]  /*2700*/  LDCU UR25, c[0x0][0x5ac] ;  /* 0x0000b580ff1977ac */ /* 0x000e620008000800 */
[----:B------:R-:W1:Y:S01]  /*2710*/  LDCU UR24, c[0x0][0x5b0] ;  /* 0x0000b600ff1877ac */ /* 0x000e620008000800 */
[----:B------:R-:W1:Y:S01]  /*2720*/  LDCU UR5, c[0x0][0x5cc] ;  /* 0x0000b980ff0577ac */ /* 0x000e620008000800 */
[----:B------:R-:W1:Y:S01]  /*2730*/  LDCU UR4, c[0x0][0x5ec] ;  /* 0x0000bd80ff0477ac */ /* 0x000e620008000800 */
[----:B------:R-:W1:Y:S01]  /*2740*/  LDCU.64 UR20, c[0x0][0x5a0] ;  /* 0x0000b400ff1477ac */ /* 0x000e620008000a00 */
[----:B------:R-:W1:Y:S01]  /*2750*/  LDCU.64 UR16, c[0x0][0x5d0] ;  /* 0x0000ba00ff1077ac */ /* 0x000e620008000a00 */
[----:B------:R-:W1:Y:S01]  /*2760*/  LDCU.64 UR6, c[0x0][0x5f0] ;  /* 0x0000be00ff0677ac */ /* 0x000e620008000a00 */
[----:B------:R-:W-:-:S02]  /*2770*/  UIMAD UR44, UR54, UR8, UR44 ;  /* 0x00000008362c72a4 */ /* 0x000fc4000f8e022c */
[----:B------:R-:W-:Y:S02]  /*2780*/  UIADD3 UR45, UPT, UPT, UR61, UR19, URZ ;  /* 0x000000133d2d7290 */ /* 0x000fe4000fffe0ff */
[----:B---3--:R-:W-:Y:S01]  /*2790*/  UIMAD UR37, UR48, UR11, UR37 ;  /* 0x0000000b302572a4 */ /* 0x008fe2000f8e0225 */
[----:B--2---:R-:W-:-:S11]  /*27a0*/  UMOV UR14, UR34 ;  /* 0x00000022000e7c82 */ /* 0x004fd60008000000 */
.L_x_36:
[----:B---3--:R-:W-:Y:S01]  /*27b0*/  @!P3 MOV R3, 0x8000 ;  /* 0x000080000003b802 */ /* 0x008fe20000000f00 */
[----:B------:R-:W-:Y:S01]  /*27c0*/  ULEA UR11, UR14, UR35, 0x3 ;  /* 0x000000230e0b7291 */ /* 0x000fe2000f8e18ff */
[----:B--2-4-:R-:W-:Y:S11]  /*27d0*/  @P0 BRA `(.L_x_31) ;  /* 0x0000000000100947 */ /* 0x014ff60003800000 */
[----:B------:R-:W-:Y:S04]  /*27e0*/  MOV R4, UR29 ;  /* 0x0000001d00047c02 */ /* 0x000fe80008000f00 */
[----:B------:R-:W-:Y:S04]  /*27f0*/  SHF.L.U32 R4, R4, 0x1f, RZ ;  /* 0x0000001f04047819 */ /* 0x000fe800000006ff */
[----:B------:R-:W2:Y:S02]  /*2800*/  SYNCS.PHASECHK.TRANS64.TRYWAIT P0, [UR11+0x68], R4 ;  /* 0x00006804ff0075a7 */ /* 0x000ea4000800110b */
[----:B--2---:R-:W-:Y:S05]  /*2810*/  @!P0 BRA `(.L_x_32) ;  /* 0x0000007c00cc8947 */ /* 0x004fea0003800000 */
.L_x_31:
[----:B------:R3:W-:Y:S01]  /*2820*/  @!P3 SYNCS.ARRIVE.TRANS64 RZ, [UR11], R3 ;  /* 0x00000003ffffb9a7 */ /* 0x0007e2000800000b */
[----:B------:R-:W-:Y:S04]  /*2830*/  ULOP3.LUT UR8, UR47, 0x2, URZ, 0xfc, !UPT ;  /* 0x000000022f087892 */ /* 0x000fe8000f8efcff */
[----:B------:R-:W-:Y:S09]  /*2840*/  UISETP.NE.AND UP0, UPT, UR8, 0x2, UPT ;  /* 0x000000020800788c */ /* 0x000ff2000bf05270 */
[----:B------:R-:W-:Y:S05]  /*2850*/  BRA.U UP0, `(.L_x_33) ;  /* 0x0000000100047547 */ /* 0x000fea000b800000 */
[----:B-1----:R-:W-:Y:S05]  /*2860*/  BPT.TRAP 0x1 ;  /* 0x000000040000795c */ /* 0x002fea0000300000 */
.L_x_33:
[----:B------:R-:W-:Y:S04]  /*2870*/  BSSY.RECONVERGENT B0, `(.L_x_34) ;  /* 0x0000003000007945 */ /* 0x000fe80003800200 */
[----:B------:R-:W-:Y:S05]  /*2880*/  @P2 BRA `(.L_x_35) ;  /* 0x0000000000042947 */ /* 0x000fea0003800000 */
[----:B-1----:R-:W-:Y:S05]  /*2890*/  BPT.TRAP 0x1 ;  /* 0x000000040000795c */ /* 0x002fea0000300000 */
.L_x_35:
[----:B-1----:R-:W-:Y:S05]  /*28a0*/  BSYNC.RECONVERGENT B0 ;  /* 0x0000000000007941 */ /* 0x002fea0003800200 */
.L_x_34:
[----:B------:R-:W-:Y:S02]  /*28b0*/  UIADD3 UR8, UPT, UPT, UR14, 0x1, URZ ;  /* 0x000000010e087890 */ /* 0x000fe4000fffe0ff */
[----:B------:R-:W-:Y:S02]  /*28c0*/  USHF.L.U32 UR43, UR19, 0x6, URZ ;  /* 0x00000006132b7899 */ /* 0x000fe400080006ff */
[----:B------:R-:W-:Y:S02]  /*28d0*/  UISETP.NE.AND UP0, UPT, UR8, 0xd, UPT ;  /* 0x0000000d0800788c */ /* 0x000fe4000bf05270 */
[----:B------:R-:W-:Y:S02]  /*28e0*/  ULEA UR28, UR14, UR35, 0xd ;  /* 0x000000230e1c7291 */ /* 0x000fe4000f8e68ff */
[----:B------:R-:W-:Y:S02]  /*28f0*/  USEL UR9, URZ, 0x1, UP0 ;  /* 0x00000001ff097887 */ /* 0x000fe40008000000 */
[----:B------:R-:W-:Y:S02]  /*2900*/  USEL UR34, UR8, URZ, UP0 ;  /* 0x000000ff08227287 */ /* 0x000fe40008000000 */
[----:B------:R-:W-:Y:S02]  /*2910*/  ULOP3.LUT UR29, UR29, UR9, URZ, 0x3c, !UPT ;  /* 0x000000091d1d7292 */ /* 0x000fe4000f8e3cff */
[----:B------:R-:W-:Y:S02]  /*2920*/  ULEA UR8, UR34, UR35, 0x3 ;  /* 0x0000002322087291 */ /* 0x000fe4000f8e18ff */
[----:B------:R-:W-:Y:S02]  /*2930*/  UISETP.NE.AND UP0, UPT, UR18, 0x1, UPT ;  /* 0x000000011200788c */ /* 0x000fe4000bf05270 */
[----:B------:R-:W-:Y:S01]  /*2940*/  ULOP3.LUT UR41, UR11, 0xfefffff8, URZ, 0xc0, !UPT ;  /* 0xfefffff80b297892 */ /* 0x000fe2000f8ec0ff */
[----:B--2---:R-:W-:Y:S01]  /*2950*/  MOV R0, UR29 ;  /* 0x0000001d00007c02 */ /* 0x004fe20008000f00 */
[----:B------:R-:W-:Y:S02]  /*2960*/  UISETP.NE.AND UP2, UPT, UR23, 0x1, UPT ;  /* 0x000000011700788c */ /* 0x000fe4000bf45270 */
[----:B------:R-:W-:Y:S01]  /*2970*/  UIADD3 UR32, UP1, UPT, UR50, 0x80, URZ ;  /* 0x0000008032207890 */ /* 0x000fe2000ff3e0ff */
[----:B------:R-:W-:Y:S01]  /*2980*/  SHF.L.U32 R0, R0, 0x1f, RZ ;  /* 0x0000001f00007819 */ /* 0x000fe200000006ff */
[----:B------:R-:W-:Y:S02]  /*2990*/  UIADD3 UR40, UPT, UPT, UR28, 0x4300, URZ ;  /* 0x000043001c287890 */ /* 0x000fe4000fffe0ff */
[----:B------:R-:W-:Y:S01]  /*29a0*/  UIADD3.X UR33, UPT, UPT, URZ, UR51, URZ, UP1, !UPT ;  /* 0x00000033ff217290 */ /* 0x000fe20008ffe4ff */
[----:B------:R1:W2:Y:S01]  /*29b0*/  SYNCS.PHASECHK.TRANS64.TRYWAIT P0, [UR8+0x68], R0 ;  /* 0x00006800ff0075a7 */ /* 0x0002a20008001108 */
[----:B------:R-:W-:Y:S02]  /*29c0*/  UIMAD.WIDE.U32 UR8, UR43, UR27, URZ ;  /* 0x0000001b2b0872a5 */ /* 0x000fe4000f8e00ff */
[----:B------:R-:W-:Y:S02]  /*29d0*/  UIADD3 UR19, UPT, UPT, UR19, 0x1, URZ ;  /* 0x0000000113137890 */ /* 0x000fe4000fffe0ff */
[----:B------:R-:W-:Y:S01]  /*29e0*/  USHF.R.U32.HI UR9, URZ, UR26, UR9 ;  /* 0x0000001aff097299 */ /* 0x000fe20008011609 */
[----:B------:R-:W-:Y:S01]  /*29f0*/  UMOV UR48, 0x0 ;  /* 0x0000000000307882 */ /* 0x000fe20000000000 */
[----:B------:R-:W-:Y:S02]  /*2a00*/  UMOV UR49, 0x10000000 ;  /* 0x1000000000317882 */ /* 0x000fe40000000000 */
[----:B------:R-:W-:Y:S01]  /*2a10*/  USEL UR9, UR43, UR9, !UP0 ;  /* 0x000000092b097287 */ /* 0x000fe2000c000000 */
[----:B------:R-:W-:Y:S01]  /*2a20*/  UTMALDG.2D.2CTA [UR40], [UR32], desc[UR48] ;  /* 0x00003028200075b4 */ /* 0x000fe20008209000 */
        /* <DEDUP_REMOVED lines=9> */
[----:B------:R-:W-:Y:S03]  /*2ac0*/  UIADD3 UR30, UP0, UPT, UR50, 0x180, URZ ;  /* 0x00000180321e7890 */ /* 0x000fe6000ff1e0ff */
[----:B------:R-:W-:Y:S01]  /*2ad0*/  UMOV UR8, UR15 ;  /* 0x0000000f00087c82 */ /* 0x000fe20008000000 */
[----:B------:R-:W-:Y:S02]  /*2ae0*/  UIADD3.X UR31, UPT, UPT, URZ, UR51, URZ, UP0, !UPT ;  /* 0x00000033ff1f7290 */ /* 0x000fe400087fe4ff */
[----:B------:R-:W-:Y:S02]  /*2af0*/  USHF.R.U32.HI UR11, URZ, UR24, UR8 ;  /* 0x00000018ff0b7299 */ /* 0x000fe40008011608 */
[----:B------:R-:W-:Y:S02]  /*2b00*/  UIADD3 UR8, UPT, UPT, UR28, 0x1e300, URZ ;  /* 0x0001e3001c087890 */ /* 0x000fe4000fffe0ff */
        /* <DEDUP_REMOVED lines=9> */
[----:B------:R-:W-:Y:S01]  /*2ba0*/  UMOV UR9, UR41 ;  /* 0x0000002900097c82 */ /* 0x000fe20008000000 */
[----:B------:R-:W-:Y:S07]  /*2bb0*/  UISETP.NE.AND UP0, UPT, UR19, UR45, UPT ;  /* 0x0000002d1300728c */ /* 0x000fee000bf05270 */
[----:B------:R4:W-:Y:S02]  /*2bc0*/  UTMALDG.5D.IM2COL.2CTA [UR8], [UR30], UR15, desc[UR48] ;  /* 0x000030081e0073b4 */ /* 0x0009e4000826100f */
[----:B----4-:R-:W-:Y:S01]  /*2bd0*/  UMOV UR14, UR34 ;  /* 0x00000022000e7c82 */ /* 0x010fe20008000000 */
[----:B-1----:R-:W-:Y:S05]  /*2be0*/  BRA.U UP0, `(.L_x_36) ;  /* 0xfffffff900f07547 */ /* 0x002fea000b83ffff */
.L_x_30:
[----:B---3--:R-:W-:Y:S01]  /*2bf0*/  SHF.L.U32 R3, R2, 0x1f, RZ ;  /* 0x0000001f02037819 */ /* 0x008fe200000006ff */
[----:B------:R-:W-:-:S03]  /*2c00*/  NOP ;  /* 0x0000000000007918 */ /* 0x000fc60000000000 */
[----:B--2-4-:R-:W2:Y:S02]  /*2c10*/  SYNCS.PHASECHK.TRANS64.TRYWAIT P0, [UR35+0x120], R3 ;  /* 0x00012003ff0075a7 */ /* 0x014ea40008001123 */
[----:B--2---:R-:W-:Y:S05]  /*2c20*/  @!P0 BRA `(.L_x_37) ;  /* 0x0000007800e08947 */ /* 0x004fea0003800000 */
.L_x_155:
[----:B------:R-:W3:Y:S01]  /*2c30*/  LDS.128 R4, [UR35+0x160] ;  /* 0x00016023ff047984 */ /* 0x000ee20008000c00 */
[----:B------:R-:W-:Y:S02]  /*2c40*/  UIADD3 UR4, UPT, UPT, UR35, 0x128, URZ ;  /* 0x0000012823047890 */ /* 0x000fe4000fffe0ff */
[----:B------:R-:W-:Y:S01]  /*2c50*/  UISETP.GE.AND UP0, UPT, UR39, 0x1, UPT ;  /* 0x000000012700788c */ /* 0x000fe2000bf06270 */
[----:B------:R-:W-:Y:S01]  /*2c60*/  @!PT LDS RZ, [RZ] ;  /* 0x00000000fffff984 */ /* 0x000fe20000000800 */
[----:B------:R-:W-:Y:S01]  /*2c70*/  @!PT LDS RZ, [RZ] ;  /* 0x00000000fffff984 */ /* 0x000fe20000000800 */
[----:B------:R-:W-:Y:S01]  /*2c80*/  @!PT LDS RZ, [RZ] ;  /* 0x00000000fffff984 */ /* 0x000fe20000000800 */
[----:B------:R-:W-:Y:S01]  /*2c90*/  @!PT LDS RZ, [RZ] ;  /* 0x00000000fffff984 */ /* 0x000fe20000000800 */
[----:B------:R4:W-:Y:S06]  /*2ca0*/  MEMBAR.ALL.CTA ;  /* 0x0000000000007992 */ /* 0x0009ec0000008000 */
[----:B----4-:R-:W4:Y:S01]  /*2cb0*/  FENCE.VIEW.ASYNC.S ;  /* 0x00000000000073c6 */ /* 0x010f220000000000 */
[----:B------:R-:W-:-:S09]  /*2cc0*/  UPRMT UR4, URZ, 0x654, UR4 ;  /* 0x00000654ff047896 */ /* 0x000fd20008000004 */
[----:B----4-:R-:W-:Y:S01]  /*2cd0*/  SYNCS.ARRIVE.TRANS64.RED.A1T0 RZ, [UR4], RZ ;  /* 0x000000ffffff79a7 */ /* 0x010fe20008100404 */
[----:B---3--:R-:W-:-:S13]  /*2ce0*/  LOP3.LUT P0, RZ, R6, 0x1, RZ, 0xc0, !PT ;  /* 0x0000000106ff7812 */ /* 0x008fda000780c0ff */
[----:B------:R-:W-:Y:S01]  /*2cf0*/  VOTEU.ANY UP1, P0 ;  /* 0x0000000000ff7886 */ /* 0x000fe20000020100 */
[----:B------:R-:W-:-:S13]  /*2d00*/  PLOP3.LUT P0, PT, PT, PT, UP1, 0x80, 0x8 ;  /* 0x000000000008781c */ /* 0x000fda0003f0f018 */
[----:B--2---:R-:W-:Y:S02]  /*2d10*/  @P0 MOV R0, R4 ;  /* 0x0000000400000202 */ /* 0x004fe40000000f00 */
[----:B------:R-:W-:Y:S02]  /*2d20*/  @P0 LOP3.LUT R4, R5, 0xffff, RZ, 0xc0, !PT ;  /* 0x0000ffff05040812 */ /* 0x000fe400078ec0ff */
[----:B------:R-:W-:Y:S02]  /*2d30*/  @P0 R2UR UR6, R0 ;  /* 0x00000000000602ca */ /* 0x000fe400000e0000 */
[----:B------:R-:W-:-:S11]  /*2d40*/  @P0 R2UR UR5, R4 ;  /* 0x00000000040502ca */ /* 0x000fd600000e0000 */
[----:B------:R-:W-:Y:S02]  /*2d50*/  @UP1 UMOV UR53, UR6 ;  /* 0x0000000600351c82 */ /* 0x000fe40008000000 */
[----:B-1----:R-:W-:Y:S01]  /*2d60*/  @UP1 UMOV UR52, UR5 ;  /* 0x0000000500341c82 */ /* 0x002fe20008000000 */
[----:B------:R-:W-:Y:S05]  /*2d70*/  BRA.U !UP0, `(.L_x_38) ;  /* 0x0000000108d47547 */ /* 0x000fea000b800000 */
[----:B------:R-:W1:Y:S01]  /*2d80*/  LDCU.128 UR16, c[0x0][0xc10] ;  /* 0x00018200ff1077ac */ /* 0x000e620008000c00 */
[----:B------:R-:W2:Y:S01]  /*2d90*/  LDCU UR20, c[0x0][0xc20] ;  /* 0x00018400ff1477ac */ /* 0x000ea20008000800 */
[----:B------:R-:W3:Y:S01]  /*2da0*/  LDCU UR13, c[0x0][0xc0c] ;  /* 0x00018180ff0d77ac */ /* 0x000ee20008000800 */
[----:B------:R-:W4:Y:S01]  /*2db0*/  LDCU.64 UR14, c[0x0][0xc28] ;  /* 0x00018500ff0e77ac */ /* 0x000f220008000a00 */
[----:B------:R-:W-:Y:S02]  /*2dc0*/  UISETP.NE.AND UP3, UPT, UR39, 0x1, UPT ;  /* 0x000000012700788c */ /* 0x000fe4000bf65270 */
[----:B-1----:R-:W-:Y:S02]  /*2dd0*/  UIMAD.WIDE.U32 UR4, UR56, UR19, URZ ;  /* 0x00000013380472a5 */ /* 0x002fe4000f8e00ff */
[----:B------:R-:W-:Y:S02]  /*2de0*/  UIMAD.WIDE.U32 UR6, UR58, UR16, URZ ;  /* 0x000000103a0672a5 */ /* 0x000fe4000f8e00ff */
[----:B------:R-:W-:-:S02]  /*2df0*/  UISETP.NE.AND UP0, UPT, UR18, 0x1, UPT ;  /* 0x000000011200788c */ /* 0x000fc4000bf05270 */
[----:B------:R-:W-:Y:S01]  /*2e00*/  UIMAD.WIDE.U32 UR10, UR52, UR19, URZ ;  /* 0x00000013340a72a5 */ /* 0x000fe2000f8e00ff */
[----:B------:R-:W-:Y:S01]  /*2e10*/  UMOV UR4, UR5 ;  /* 0x0000000500047c82 */ /* 0x000fe20008000000 */
[----:B---3--:R-:W-:Y:S02]  /*2e20*/  UISETP.NE.AND UP2, UPT, UR13, 0x1, UPT ;  /* 0x000000010d00788c */ /* 0x008fe4000bf45270 */
[----:B--2---:R-:W-:Y:S02]  /*2e30*/  USHF.R.U32.HI UR5, URZ, UR20, UR4 ;  /* 0x00000014ff057299 */ /* 0x004fe40008011604 */
[----:B------:R-:W-:Y:S01]  /*2e40*/  UIMAD.WIDE.U32 UR8, UR53, UR16, URZ ;  /* 0x00000010350872a5 */ /* 0x000fe2000f8e00ff */
[----:B------:R-:W-:Y:S01]  /*2e50*/  UMOV UR4, UR7 ;  /* 0x0000000700047c82 */ /* 0x000fe20008000000 */
[----:B------:R-:W-:Y:S02]  /*2e60*/  USEL UR5, UR56, UR5, !UP0 ;  /* 0x0000000538057287 */ /* 0x000fe4000c000000 */
[----:B------:R-:W-:-:S02]  /*2e70*/  USHF.R.U32.HI UR4, URZ, UR17, UR4 ;  /* 0x00000011ff047299 */ /* 0x000fc40008011604 */
[----:B----4-:R-:W-:Y:S02]  /*2e80*/  UIMAD.WIDE.U32 UR6, UR5, UR14, URZ ;  /* 0x0000000e050672a5 */ /* 0x010fe4000f8e00ff */
[----:B------:R-:W-:Y:S01]  /*2e90*/  USEL UR12, UR58, UR4, !UP2 ;  /* 0x000000043a0c7287 */ /* 0x000fe2000d000000 */
[----:B------:R-:W-:Y:S02]  /*2ea0*/  UMOV UR8, UR9 ;  /* 0x0000000900087c82 */ /* 0x000fe40008000000 */
[----:B------:R-:W-:Y:S01]  /*2eb0*/  UMOV UR4, UR11 ;  /* 0x0000000b00047c82 */ /* 0x000fe20008000000 */
[----:B------:R-:W-:Y:S01]  /*2ec0*/  UIMAD.WIDE.U32 UR10, UR12, UR14, URZ ;  /* 0x0000000e0c0a72a5 */ /* 0x000fe2000f8e00ff */
[----:B------:R-:W-:Y:S01]  /*2ed0*/  UMOV UR6, UR7 ;  /* 0x0000000700067c82 */ /* 0x000fe20008000000 */
[----:B------:R-:W-:Y:S02]  /*2ee0*/  USHF.R.U32.HI UR4, URZ, UR20, UR4 ;  /* 0x00000014ff047299 */ /* 0x000fe40008011604 */
[----:B------:R-:W-:-:S02]  /*2ef0*/  @UP3 USHF.R.U32.HI UR5, URZ, UR15, UR6 ;  /* 0x0000000fff053299 */ /* 0x000fc40008011606 */
[----:B------:R-:W-:Y:S01]  /*2f00*/  USHF.R.U32.HI UR17, URZ, UR17, UR8 ;  /* 0x00000011ff117299 */ /* 0x000fe20008011608 */
[----:B------:R-:W-:Y:S01]  /*2f10*/  UMOV UR6, UR11 ;  /* 0x0000000b00067c82 */ /* 0x000fe20008000000 */
[----:B------:R-:W-:Y:S02]  /*2f20*/  USEL UR4, UR52, UR4, !UP0 ;  /* 0x0000000434047287 */ /* 0x000fe4000c000000 */
[----:B------:R-:W-:Y:S02]  /*2f30*/  @UP3 USHF.R.U32.HI UR12, URZ, UR15, UR6 ;  /* 0x0000000fff0c3299 */ /* 0x000fe40008011606 */
[----:B------:R-:W-:Y:S02]  /*2f40*/  UIMAD UR6, UR39, UR5, URZ ;  /* 0x00000005270672a4 */ /* 0x000fe4000f8e02ff */
[----:B------:R-:W-:Y:S02]  /*2f50*/  USEL UR5, UR53, UR17, !UP2 ;  /* 0x0000001135057287 */ /* 0x000fe4000d000000 */
[----:B------:R-:W-:-:S02]  /*2f60*/  UIMAD UR8, UR39, UR12, URZ ;  /* 0x0000000c270872a4 */ /* 0x000fc4000f8e02ff */
[----:B------:R-:W-:Y:S02]  /*2f70*/  UISETP.GE.AND UP0, UPT, UR4, UR6, UPT ;  /* 0x000000060400728c */ /* 0x000fe4000bf06270 */
[----:B------:R-:W-:Y:S02]  /*2f80*/  UIMAD.WIDE.U32 UR6, UR4, UR14, URZ ;  /* 0x0000000e040672a5 */ /* 0x000fe4000f8e00ff */
[----:B------:R-:W-:Y:S02]  /*2f90*/  UISETP.GE.OR UP0, UPT, UR5, UR8, UP0 ;  /* 0x000000080500728c */ /* 0x000fe40008706670 */
[----:B------:R-:W-:Y:S02]  /*2fa0*/  UIMAD.WIDE.U32 UR8, UR5, UR14, URZ ;  /* 0x0000000e050872a5 */ /* 0x000fe4000f8e00ff */
[----:B------:R-:W-:Y:S01]  /*2fb0*/  UIADD3 UR10, UPT, UPT, -UR4, URZ, URZ ;  /* 0x000000ff040a7290 */ /* 0x000fe2000fffe1ff */
[----:B------:R-:W-:Y:S02]  /*2fc0*/  UMOV UR6, UR7 ;  /* 0x0000000700067c82 */ /* 0x000fe40008000000 */
[----:B------:R-:W-:-:S02]  /*2fd0*/  USHF.R.U32.HI UR6, URZ, UR15, UR6 ;  /* 0x0000000fff067299 */ /* 0x000fc40008011606 */
[----:B------:R-:W-:Y:S02]  /*2fe0*/  UIMAD UR10, UR18, UR10, UR52 ;  /* 0x0000000a120a72a4 */ /* 0x000fe4000f8e0234 */
[----:B------:R-:W-:Y:S01]  /*2ff0*/  USEL UR6, UR4, UR6, !UP3 ;  /* 0x0000000604067287 */ /* 0x000fe2000d800000 */
[----:B------:R-:W-:Y:S01]  /*3000*/  @!UP0 UMOV UR7, UR9 ;  /* 0x0000000900078c82 */ /* 0x000fe20008000000 */
[----:B------:R-:W-:Y:S02]  /*3010*/  UIADD3 UR9, UPT, UPT, -UR5, URZ, URZ ;  /* 0x000000ff05097290 */ /* 0x000fe4000fffe1ff */
[----:B------:R-:W-:Y:S02]  /*3020*/  @!UP0 USHF.R.U32.HI UR7, URZ, UR15, UR7 ;  /* 0x0000000fff078299 */ /* 0x000fe40008011607 */
[----:B------:R-:W-:Y:S02]  /*3030*/  UIADD3 UR8, UPT, UPT, -UR6, URZ, URZ ;  /* 0x000000ff06087290 */ /* 0x000fe4000fffe1ff */
[----:B------:R-:W-:-:S02]  /*3040*/  @!UP0 USEL UR7, UR5, UR7, !UP3 ;  /* 0x0000000705078287 */ /* 0x000fc4000d800000 */
[----:B------:R-:W-:Y:S02]  /*3050*/  UIMAD UR8, UR39, UR8, UR4 ;  /* 0x00000008270872a4 */ /* 0x000fe4000f8e0204 */
[----:B------:R-:W-:Y:S02]  /*3060*/  @!UP0 UIADD3 UR6, UPT, UPT, UR6, -UR7, URZ ;  /* 0x8000000706068290 */ /* 0x000fe4000fffe0ff */
[----:B------:R-:W-:Y:S02]  /*3070*/  @!UP0 UIMAD UR7, UR8, UR12, UR7 ;  /* 0x0000000c080782a4 */ /* 0x000fe4000f8e0207 */
[----:B------:R-:W-:Y:S02]  /*3080*/  @!UP0 UIMAD UR4, UR39, UR6, UR5 ;  /* 0x00000006270482a4 */ /* 0x000fe4000f8e0205 */
[----:B------:R-:W-:Y:S02]  /*3090*/  UIMAD UR6, UR13, UR9, UR53 ;  /* 0x000000090d0672a4 */ /* 0x000fe4000f8e0235 */
[----:B------:R-:W-:Y:S01]  /*30a0*/  UIMAD UR52, UR4, UR18, UR10 ;  /* 0x00000012043472a4 */ /* 0x000fe2000f8e020a */
[----:B------:R-:W-:-:S02]  /*30b0*/  @!UP0 UMOV UR5, UR7 ;  /* 0x0000000700058c82 */ /* 0x000fc40008000000 */
[----:B------:R-:W-:-:S12]  /*30c0*/  UIMAD UR53, UR5, UR13, UR6 ;  /* 0x0000000d053572a4 */ /* 0x000fd8000f8e0206 */
.L_x_38:
[----:B------:R-:W1:Y:S02]  /*30d0*/  LDCU UR4, c[0x0][0xc30] ;  /* 0x00018600ff0477ac */ /* 0x000e640008000800 */
[----:B-1----:R-:W-:-:S09]  /*30e0*/  UISETP.NE.AND UP0, UPT, UR4, 0x1, UPT ;  /* 0x000000010400788c */ /* 0x002fd2000bf05270 */
[----:B------:R-:W-:Y:S05]  /*30f0*/  BRA.U UP0, `(.L_x_39) ;  /* 0x0000000100447547 */ /* 0x000fea000b800000 */
[----:B------:R-:W1:Y:S01]  /*3100*/  LDCU.128 UR8, c[0x0][0xc10] ;  /* 0x00018200ff0877ac */ /* 0x000e620008000c00 */
[----:B------:R-:W2:Y:S01]  /*3110*/  LDCU UR12, c[0x0][0xc0c] ;  /* 0x00018180ff0c77ac */ /* 0x000ea20008000800 */
[----:B------:R-:W3:Y:S01]  /*3120*/  LDCU UR13, c[0x0][0xc20] ;  /* 0x00018400ff0d77ac */ /* 0x000ee20008000800 */
[----:B-1----:R-:W-:Y:S02]  /*3130*/  UIMAD.WIDE.U32 UR6, UR53, UR8, URZ ;  /* 0x00000008350672a5 */ /* 0x002fe4000f8e00ff */
[----:B------:R-:W-:Y:S02]  /*3140*/  UIMAD.WIDE.U32 UR4, UR52, UR11, URZ ;  /* 0x0000000b340472a5 */ /* 0x000fe4000f8e00ff */
[----:B--2---:R-:W-:Y:S02]  /*3150*/  UISETP.NE.AND UP2, UPT, UR12, 0x1, UPT ;  /* 0x000000010c00788c */ /* 0x004fe4000bf45270 */
[----:B------:R-:W-:Y:S01]  /*3160*/  UISETP.NE.AND UP0, UPT, UR10, 0x1, UPT ;  /* 0x000000010a00788c */ /* 0x000fe2000bf05270 */
[----:B------:R-:W-:-:S02]  /*3170*/  UMOV UR6, UR7 ;  /* 0x0000000700067c82 */ /* 0x000fc40008000000 */
[----:B------:R-:W-:Y:S01]  /*3180*/  UMOV UR4, UR5 ;  /* 0x0000000500047c82 */ /* 0x000fe20008000000 */
[----:B------:R-:W-:Y:S02]  /*3190*/  USHF.R.U32.HI UR6, URZ, UR9, UR6 ;  /* 0x00000009ff067299 */ /* 0x000fe40008011606 */
[----:B---3--:R-:W-:Y:S02]  /*31a0*/  USHF.R.U32.HI UR4, URZ, UR13, UR4 ;  /* 0x0000000dff047299 */ /* 0x008fe40008011604 */
[----:B------:R-:W-:Y:S02]  /*31b0*/  USEL UR5, UR53, UR6, !UP2 ;  /* 0x0000000635057287 */ /* 0x000fe4000d000000 */
[----:B------:R-:W-:-:S04]  /*31c0*/  USEL UR4, UR52, UR4, !UP0 ;  /* 0x0000000434047287 */ /* 0x000fc8000c000000 */
[----:B------:R-:W-:Y:S02]  /*31d0*/  UIADD3 UR6, UPT, UPT, UR5, -UR4, URZ ;  /* 0x8000000405067290 */ /* 0x000fe4000fffe0ff */
[----:B------:R-:W-:Y:S02]  /*31e0*/  UIADD3 UR4, UPT, UPT, -UR5, UR4, URZ ;  /* 0x0000000405047290 */ /* 0x000fe4000fffe1ff */
[----:B------:R-:W-:Y:S02]  /*31f0*/  UIMAD UR52, UR6, UR10, UR52 ;  /* 0x0000000a063472a4 */ /* 0x000fe4000f8e0234 */
[----:B------:R-:W-:-:S12]  /*3200*/  UIMAD UR53, UR4, UR12, UR53 ;  /* 0x0000000c043572a4 */ /* 0x000fd8000f8e0235 */
.L_x_39:
[----:B------:R-:W-:Y:S02]  /*3210*/  R2UR UR5, R52 ;  /* 0x00000000340572ca */ /* 0x000fe400000e0000 */
[----:B------:R-:W-:Y:S02]  /*3220*/  R2UR UR4, R51 ;  /* 0x00000000330472ca */ /* 0x000fe400000e0000 */
[----:B------:R-:W-:Y:S02]  /*3230*/  PLOP3.LUT P1, PT, PT, PT, PT, 0x80, 0x8 ;  /* 0x000000000008781c */ /* 0x000fe40003f2f070 */
[----:B------:R-:W-:-:S07]  /*3240*/  LOP3.LUT R2, R2, 0x1, RZ, 0x3c, !PT ;  /* 0x0000000102027812 */ /* 0x000fce00078e3cff */
[----:B------:R-:W-:Y:S02]  /*3250*/  UIADD3 UR20, UPT, UPT, UR53, UR5, URZ ;  /* 0x0000000535147290 */ /* 0x000fe4000fffe0ff */
[----:B------:R-:W-:Y:S01]  /*3260*/  UIADD3 UR18, UPT, UPT, UR52, UR4, URZ ;  /* 0x0000000434127290 */ /* 0x000fe2000fffe0ff */
[----:B------:R-:W-:Y:S11]  /*3270*/  BRA.U UP1, `(.L_x_40) ;  /* 0xffffffe501a07547 */ /* 0x000ff6000b83ffff */
[----:B------:R-:W-:Y:S01]  /*3280*/  UIADD3 UR35, UPT, UPT, UR35, 0x68, URZ ;  /* 0x0000006823237890 */ /* 0x000fe2000fffe0ff */
[----:B------:R-:W-:-:S03]  /*3290*/  MOV R2, UR29 ;  /* 0x0000001d00027c02 */ /* 0x000fc60008000f00 */
[----:B------:R-:W-:Y:S01]  /*32a0*/  ULEA UR4, UR34, UR35, 0x3 ;  /* 0x0000002322047291 */ /* 0x000fe2000f8e18ff */
[----:B------:R-:W-:-:S08]  /*32b0*/  SHF.L.U32 R2, R2, 0x1f, RZ ;  /* 0x0000001f02027819 */ /* 0x000fd000000006ff */
[----:B------:R-:W1:Y:S02]  /*32c0*/  SYNCS.PHASECHK.TRANS64.TRYWAIT P0, [UR4], R2 ;  /* 0x00000002ff0075a7 */ /* 0x000e640008001104 */
[----:B-1----:R-:W-:Y:S05]  /*32d0*/  @!P0 BRA `(.L_x_41) ;  /* 0x00000074004c8947 */ /* 0x002fea0003800000 */
.L_x_157:
[----:B------:R-:W-:-:S04]  /*32e0*/  UIADD3 UR4, UPT, UPT, UR34, 0x1, URZ ;  /* 0x0000000122047890 */ /* 0x000fc8000fffe0ff */
[----:B------:R-:W-:-:S04]  /*32f0*/  UISETP.NE.AND UP0, UPT, UR4, 0xd, UPT ;  /* 0x0000000d0400788c */ /* 0x000fc8000bf05270 */
[----:B------:R-:W-:Y:S02]  /*3300*/  USEL UR5, URZ, 0x1, UP0 ;  /* 0x00000001ff057887 */ /* 0x000fe40008000000 */
[----:B------:R-:W-:Y:S02]  /*3310*/  USEL UR4, UR4, URZ, UP0 ;  /* 0x000000ff04047287 */ /* 0x000fe40008000000 */
[----:B------:R-:W-:Y:S02]  /*3320*/  ULOP3.LUT UR6, UR29, UR5, URZ, 0x3c, !UPT ;  /* 0x000000051d067292 */ /* 0x000fe4000f8e3cff */
[----:B------:R-:W-:-:S04]  /*3330*/  ULEA UR5, UR4, UR35, 0x3 ;  /* 0x0000002304057291 */ /* 0x000fc8000f8e18ff */
[----:B-1----:R-:W-:-:S04]  /*3340*/  MOV R2, UR6 ;  /* 0x0000000600027c02 */ /* 0x002fc80008000f00 */
[----:B------:R-:W-:-:S04]  /*3350*/  SHF.L.U32 R2, R2, 0x1f, RZ ;  /* 0x0000001f02027819 */ /* 0x000fc800000006ff */
[----:B------:R-:W1:Y:S02]  /*3360*/  SYNCS.PHASECHK.TRANS64.TRYWAIT P0, [UR5], R2 ;  /* 0x00000002ff0075a7 */ /* 0x000e640008001105 */
[----:B-1----:R-:W-:Y:S05]  /*3370*/  @!P0 BRA `(.L_x_42) ;  /* 0x00000074003c8947 */ /* 0x002fea0003800000 */
.L_x_159:
        /* <DEDUP_REMOVED lines=10> */
.L_x_161:
        /* <DEDUP_REMOVED lines=10> */
.L_x_163:
        /* <DEDUP_REMOVED lines=10> */
.L_x_165:
        /* <DEDUP_REMOVED lines=10> */
.L_x_167:
        /* <DEDUP_REMOVED lines=10> */
.L_x_169:
        /* <DEDUP_REMOVED lines=10> */
.L_x_171:
        /* <DEDUP_REMOVED lines=10> */
.L_x_173:
        /* <DEDUP_REMOVED lines=10> */
.L_x_175:
        /* <DEDUP_REMOVED lines=10> */
.L_x_177:
        /* <DEDUP_REMOVED lines=10> */
.L_x_179:
[----:B------:R-:W-:-:S04]  /*39c0*/  UIADD3 UR4, UPT, UPT, UR4, 0x1, URZ ;  /* 0x0000000104047890 */ /* 0x000fc8000fffe0ff */
[----:B------:R-:W-:-:S04]  /*39d0*/  UISETP.NE.AND UP0, UPT, UR4, 0xd, UPT ;  /* 0x0000000d0400788c */ /* 0x000fc8000bf05270 */
[----:B------:R-:W-:Y:S02]  /*39e0*/  USEL UR5, URZ, 0x1, UP0 ;  /* 0x00000001ff057887 */ /* 0x000fe40008000000 */
[----:B------:R-:W-:Y:S02]  /*39f0*/  USEL UR4, UR4, URZ, UP0 ;  /* 0x000000ff04047287 */ /* 0x000fe40008000000 */
[----:B------:R-:W-:Y:S02]  /*3a00*/  ULOP3.LUT UR5, UR6, UR5, URZ, 0x3c, !UPT ;  /* 0x0000000506057292 */ /* 0x000fe4000f8e3cff */
[----:B------:R-:W-:-:S04]  /*3a10*/  ULEA UR4, UR4, UR35, 0x3 ;  /* 0x0000002304047291 */ /* 0x000fc8000f8e18ff */
[----:B-1----:R-:W-:Y:S02]  /*3a20*/  IMAD.U32 R2, RZ, RZ, UR5 ;  /* 0x00000005ff027e24 */ /* 0x002fe4000f8e00ff */
[----:B------:R-:W-:-:S03]  /*3a30*/  MOV R0, UR4 ;  /* 0x0000000400007c02 */ /* 0x000fc60008000f00 */
[----:B------:R-:W-:-:S07]  /*3a40*/  SHF.L.U32 R2, R2, 0x1f, RZ ;  /* 0x0000001f02027819 */ /* 0x000fce00000006ff */
.L_x_53:
[----:B-1----:R1:W2:Y:S02]  /*3a50*/  SYNCS.PHASECHK.TRANS64.TRYWAIT P0, [R0+URZ], R2 ;  /* 0x00000002000075a7 */ /* 0x0022a400080011ff */
[----:B--2---:R-:W-:Y:S05]  /*3a60*/  @!P0 NANOSLEEP.SYNCS 0x989680 ;  /* 0x009896800000895d */ /* 0x004fea0003900000 */
[----:B------:R-:W2:Y:S02]  /*3a70*/  @!P0 SYNCS.PHASECHK.TRANS64 P0, [R0+URZ], R2 ;  /* 0x00000002000085a7 */ /* 0x000ea400080010ff */
[----:B--2---:R-:W-:Y:S05]  /*3a80*/  @P0 EXIT ;  /* 0x000000000000094d */ /* 0x004fea0003800000 */
[----:B------:R-:W-:Y:S05]  /*3a90*/  BRA `(.L_x_53) ;  /* 0xfffffffc00ec7947 */ /* 0x000fea000383ffff */
.L_x_22:
[----:B------:R-:W2:Y:S02]  /*3aa0*/  S2UR UR4, SR_CgaCtaId ;  /* 0x00000000000479c3 */ /* 0x000ea40000008800 */
[----:B--2---:R-:W-:-:S04]  /*3ab0*/  UISETP.NE.AND UP0, UPT, UR4, URZ, UPT ;  /* 0x000000ff0400728c */ /* 0x004fc8000bf05270 */
[----:B------:R-:W-:-:S09]  /*3ac0*/  UISETP.NE.OR UP0, UPT, UR19, 0x1, UP0 ;  /* 0x000000011300788c */ /* 0x000fd20008705670 */
[----:B------:R-:W-:Y:S05]  /*3ad0*/  BRA.U UP0, `(.L_x_54) ;  /* 0x0000000100b47547 */ /* 0x000fea000b800000 */
[----:B------:R-:W2:Y:S01]  /*3ae0*/  S2UR UR5, SR_CgaCtaId ;  /* 0x00000000000579c3 */ /* 0x000ea20000008800 */
[----:B------:R-:W-:Y:S01]  /*3af0*/  UMOV UR4, 0x400 ;  /* 0x0000040000047882 */ /* 0x000fe20000000000 */
[----:B------:R-:W-:Y:S01]  /*3b00*/  HFMA2 R2, -RZ, RZ, 0, 5.9604644775390625e-08 ;  /* 0x00000001ff027431 */ /* 0x000fe200000001ff */
[----:B------:R-:W-:Y:S01]  /*3b10*/  ISETP.GE.U32.AND P0, PT, R3, 0x2, PT ;  /* 0x000000020300780c */ /* 0x000fe20003f06070 */
[----:B------:R-:W-:Y:S01]  /*3b20*/  IMAD.MOV.U32 R8, RZ, RZ, RZ ;  /* 0x000000ffff087224 */ /* 0x000fe200078e00ff */
[----:B--2---:R-:W-:-:S04]  /*3b30*/  ULEA UR4, UR5, UR4, 0x18 ;  /* 0x0000000405047291 */ /* 0x004fc8000f8ec0ff */
[----:B------:R-:W-:Y:S02]  /*3b40*/  UIADD3 UR5, UPT, UPT, UR4, 0x128, URZ ;  /* 0x0000012804057890 */ /* 0x000fe4000fffe0ff */
[----:B------:R-:W-:Y:S02]  /*3b50*/  UIADD3 UR8, UPT, UPT, UR4, 0x120, URZ ;  /* 0x0000012004087890 */ /* 0x000fe4000fffe0ff */
[----:B------:R-:W-:-:S12]  /*3b60*/  UPRMT UR5, URZ, 0x654, UR5 ;  /* 0x00000654ff057896 */ /* 0x000fd80008000005 */
.L_x_57:
[----:B------:R-:W-:Y:S01]  /*3b70*/  SHF.L.U32 R6, R2, 0x1f, RZ ;  /* 0x0000001f02067819 */ /* 0x000fe200000006ff */
[----:B------:R-:W-:Y:S02]  /*3b80*/  IMAD.U32 R4, RZ, RZ, UR8 ;  /* 0x00000008ff047e24 */ /* 0x000fe4000f8e00ff */
[----:B------:R-:W-:Y:S01]  /*3b90*/  @!P0 IMAD.MOV.U32 R5, RZ, RZ, 0x10 ;  /* 0x00000010ff058424 */ /* 0x000fe200078e00ff */
[----:B------:R-:W2:Y:S02]  /*3ba0*/  SYNCS.PHASECHK.TRANS64.TRYWAIT P1, [UR4+0x128], R6 ;  /* 0x00012806ff0075a7 */ /* 0x000ea40008021104 */
[----:B------:R-:W-:-:S04]  /*3bb0*/  PRMT R4, R3, 0x654, R4 ;  /* 0x0000065403047816 */ /* 0x000fc80000000004 */
[----:B------:R-:W-:Y:S01]  /*3bc0*/  SEL R0, R4, R0, !P0 ;  /* 0x0000000004007207 */ /* 0x000fe20004000000 */
[----:B--2---:R-:W-:Y:S06]  /*3bd0*/  @!P1 BRA `(.L_x_55) ;  /* 0x00000070002c9947 */ /* 0x004fec0003800000 */
.L_x_181:
[----:B------:R-:W-:Y:S01]  /*3be0*/  UIADD3 UR6, UPT, UPT, UR4, 0x160, URZ ;  /* 0x0000016004067890 */ /* 0x000fe2000fffe0ff */
[----:B------:R3:W-:Y:S01]  /*3bf0*/  @!P0 SYNCS.ARRIVE.TRANS64.RED RZ, [R0+URZ], R5 ;  /* 0x0000000500ff89a7 */ /* 0x0007e200080004ff */
[----:B------:R-:W-:Y:S01]  /*3c00*/  UIADD3 UR7, UPT, UPT, UR4, 0x120, URZ ;  /* 0x0000012004077890 */ /* 0x000fe2000fffe0ff */
[----:B------:R-:W-:-:S08]  /*3c10*/  LOP3.LUT R2, R2, 0x1, RZ, 0x3c, !PT ;  /* 0x0000000102027812 */ /* 0x000fd000078e3cff */
[----:B------:R-:W-:Y:S06]  /*3c20*/  UGETNEXTWORKID.BROADCAST [UR6], [UR7] ;  /* 0x00000000060073ca */ /* 0x000fec0008000100 */
[----:B---3--:R-:W-:-:S04]  /*3c30*/  SHF.L.U32 R5, R8, 0x1f, RZ ;  /* 0x0000001f08057819 */ /* 0x008fc800000006ff */
[----:B------:R-:W3:Y:S02]  /*3c40*/  SYNCS.PHASECHK.TRANS64.TRYWAIT P1, [UR4+0x120], R5 ;  /* 0x00012005ff0075a7 */ /* 0x000ee40008021104 */
[----:B---3--:R-:W-:Y:S05]  /*3c50*/  @!P1 BRA `(.L_x_56) ;  /* 0x0000007000249947 */ /* 0x008fea0003800000 */
.L_x_183:
[----:B--2---:R-:W2:Y:S01]  /*3c60*/  LDS.128 R4, [UR4+0x160] ;  /* 0x00016004ff047984 */ /* 0x004ea20008000c00 */
[----:B------:R-:W-:Y:S01]  /*3c70*/  LOP3.LUT R8, R8, 0x1, RZ, 0x3c, !PT ;  /* 0x0000000108087812 */ /* 0x000fe200078e3cff */
[----:B------:R-:W-:Y:S01]  /*3c80*/  @!PT LDS RZ, [RZ] ;  /* 0x00000000fffff984 */ /* 0x000fe20000000800 */
[----:B------:R-:W-:Y:S01]  /*3c90*/  @!PT LDS RZ, [RZ] ;  /* 0x00000000fffff984 */ /* 0x000fe20000000800 */
[----:B------:R-:W-:Y:S01]  /*3ca0*/  @!PT LDS RZ, [RZ] ;  /* 0x00000000fffff984 */ /* 0x000fe20000000800 */
[----:B------:R-:W-:Y:S01]  /*3cb0*/  @!PT LDS RZ, [RZ] ;  /* 0x00000000fffff984 */ /* 0x000fe20000000800 */
[----:B------:R3:W-:Y:S06]  /*3cc0*/  MEMBAR.ALL.CTA ;  /* 0x0000000000007992 */ /* 0x0007ec0000008000 */
[----:B---3--:R-:W3:Y:S02]  /*3cd0*/  FENCE.VIEW.ASYNC.S ;  /* 0x00000000000073c6 */ /* 0x008ee40000000000 */
[----:B---3--:R-:W-:Y:S01]  /*3ce0*/  SYNCS.ARRIVE.TRANS64.RED.A1T0 RZ, [UR5], RZ ;  /* 0x000000ffffff79a7 */ /* 0x008fe20008100405 */
[----:B--2---:R-:W-:-:S13]  /*3cf0*/  LOP3.LUT P1, RZ, R6, 0x1, RZ, 0xc0, !PT ;  /* 0x0000000106ff7812 */ /* 0x004fda000782c0ff */
[----:B------:R-:W-:Y:S05]  /*3d00*/  @P1 BRA `(.L_x_57) ;  /* 0xfffffffc00981947 */ /* 0x000fea000383ffff */
[----:B------:R-:W-:-:S04]  /*3d10*/  SHF.L.U32 R0, R2, 0x1f, RZ ;  /* 0x0000001f02007819 */ /* 0x000fc800000006ff */
[----:B------:R-:W2:Y:S02]  /*3d20*/  SYNCS.PHASECHK.TRANS64 P0, [UR4+0x128], R0 ;  /* 0x00012800ff0075a7 */ /* 0x000ea40008001004 */
[----:B-12---:R-:W-:Y:S05]  /*3d30*/  @P0 EXIT ;  /* 0x000000000000094d */ /* 0x006fea0003800000 */
[----:B------:R-:W-:-:S07]  /*3d40*/  MOV R0, UR4 ;  /* 0x0000000400007c02 */ /* 0x000fce0008000f00 */
.L_x_58:
[----:B-1----:R-:W-:-:S04]  /*3d50*/  SHF.L.U32 R3, R2, 0x1f, RZ ;  /* 0x0000001f02037819 */ /* 0x002fc800000006ff */
[----:B------:R1:W2:Y:S03]  /*3d60*/  SYNCS.PHASECHK.TRANS64.TRYWAIT P0, [R0+URZ+0x128], R3 ;  /* 0x00012803000075a7 */ /* 0x0002a600080011ff */
[----:B--2---:R-:W-:Y:S05]  /*3d70*/  @!P0 NANOSLEEP.SYNCS 0x989680 ;  /* 0x009896800000895d */ /* 0x004fea0003900000 */
[----:B------:R-:W2:Y:S02]  /*3d80*/  @!P0 SYNCS.PHASECHK.TRANS64 P0, [R0+URZ+0x128], R3 ;  /* 0x00012803000085a7 */ /* 0x000ea400080010ff */
[----:B--2---:R-:W-:Y:S05]  /*3d90*/  @P0 EXIT ;  /* 0x000000000000094d */ /* 0x004fea0003800000 */
[----:B------:R-:W-:Y:S05]  /*3da0*/  BRA `(.L_x_58) ;  /* 0xfffffffc00e87947 */ /* 0x000fea000383ffff */
.L_x_54:
[----:B------:R-:W-:Y:S05]  /*3db0*/  BRA.U UP4, `(.L_x_59) ;  /* 0x00000011049c7547 */ /* 0x000fea000b800000 */
[----:B------:R-:W2:Y:S01]  /*3dc0*/  S2UR UR4, SR_CgaCtaId ;  /* 0x00000000000479c3 */ /* 0x000ea20000008800 */
[----:B------:R-:W-:Y:S01]  /*3dd0*/  UMOV UR5, 0x40 ;  /* 0x0000004000057882 */ /* 0x000fe20000000000 */
[----:B------:R-:W-:Y:S01]  /*3de0*/  NOP ;  /* 0x0000000000007918 */ /* 0x000fe20000000000 */
[----:B------:R-:W-:Y:S01]  /*3df0*/  UMOV UR6, 0x400 ;  /* 0x0000040000067882 */ /* 0x000fe20000000000 */
[----:B--2---:R-:W-:Y:S02]  /*3e00*/  ULEA UR5, UR4, UR5, 0x18 ;  /* 0x0000000504057291 */ /* 0x004fe4000f8ec0ff */
[----:B------:R-:W-:-:S07]  /*3e10*/  ULEA UR6, UR4, UR6, 0x18 ;  /* 0x0000000604067291 */ /* 0x000fce000f8ec0ff */
[----:B------:R-:W2:Y:S02]  /*3e20*/  LDS.U8 R3, [UR5+0x1c] ;  /* 0x00001c05ff037984 */ /* 0x000ea40008000000 */
[----:B--2---:R-:W-:-:S13]  /*3e30*/  ISETP.NE.AND P0, PT, R3, RZ, PT ;  /* 0x000000ff0300720c */ /* 0x004fda0003f05270 */
[----:B------:R-:W-:Y:S05]  /*3e40*/  @P0 BRA `(.L_x_60) ;  /* 0x0000000400080947 */ /* 0x000fea0003800000 */
[----:B------:R-:W-:Y:S02]  /*3e50*/  UISETP.NE.U32.AND UP1, UPT, UR41, 0x1, UPT ;  /* 0x000000012900788c */ /* 0x000fe4000bf25070 */
[----:B------:R-:W-:-:S07]  /*3e60*/  UIADD3 UR7, UPT, UPT, UR5, 0x8, URZ ;  /* 0x0000000805077890 */ /* 0x000fce000fffe0ff */
[----:B------:R-:W-:Y:S05]  /*3e70*/  BRA.U !UP1, `(.L_x_61) ;  /* 0x00000001099c7547 */ /* 0x000fea000b800000 */
[----:B------:R-:W-:Y:S01]  /*3e80*/  ELECT P0, URZ, PT ;  /* 0x0000000000ff782f */ /* 0x000fe20003800000 */
[----:B------:R-:W-:-:S12]  /*3e90*/  BSSY B0, `(.L_x_61) ;  /* 0x0000025000007945 */ /* 0x000fd80003800000 */
[----:B------:R-:W-:Y:S05]  /*3ea0*/  @!P0 BRA `(.L_x_62) ;  /* 0x00000000008c8947 */ /* 0x000fea0003800000 */
[----:B------:R-:W-:-:S05]  /*3eb0*/  UMOV UR4, 0x10 ;  /* 0x0000001000047882 */ /* 0x000fca0000000000 */
[----:B------:R-:W-:Y:S04]  /*3ec0*/  DEPBAR.LE SB2, 0x36 ;  /* 0x0000ad800000791a */ /* 0x000fe80000000000 */
[----:B------:R-:W2:Y:S02]  /*3ed0*/  UTCATOMSWS.2CTA.FIND_AND_SET.ALIGN UP0, UR4, UR4 ;  /* 0x00000004000475e3 */ /* 0x000ea40008200800 */
[----:B--2---:R-:W-:Y:S01]  /*3ee0*/  MOV R10, UR4 ;  /* 0x00000004000a7c02 */ /* 0x004fe20008000f00 */
[----:B------:R-:W-:Y:S06]  /*3ef0*/  BRA.U UP0, `(.L_x_63) ;  /* 0x0000000100187547 */ /* 0x000fec000b800000 */
.L_x_64:
[----:B------:R-:W-:Y:S05]  /*3f00*/  NANOSLEEP 0x64 ;  /* 0x000000640000795d */ /* 0x000fea0003800000 */
[----:B------:R-:W-:-:S05]  /*3f10*/  UMOV UR4, 0x10 ;  /* 0x0000001000047882 */ /* 0x000fca0000000000 */
[----:B------:R-:W-:Y:S04]  /*3f20*/  DEPBAR.LE SB2, 0x36 ;  /* 0x0000ad800000791a */ /* 0x000fe80000000000 */
[----:B------:R-:W2:Y:S02]  /*3f30*/  UTCATOMSWS.2CTA.FIND_AND_SET.ALIGN UP0, UR4, UR4 ;  /* 0x00000004000475e3 */ /* 0x000ea40008200800 */
[----:B--2---:R-:W-:Y:S01]  /*3f40*/  MOV R10, UR4 ;  /* 0x00000004000a7c02 */ /* 0x004fe20008000f00 */
[----:B------:R-:W-:Y:S05]  /*3f50*/  BRA.U !UP0, `(.L_x_64) ;  /* 0xfffffffd08e87547 */ /* 0x000fea000b83ffff */
.L_x_63:
[----:B------:R-:W2:Y:S01]  /*3f60*/  LDS R6, [UR5+0x10] ;  /* 0x00001005ff067984 */ /* 0x000ea20008000800 */
[----:B------:R-:W-:Y:S01]  /*3f70*/  IMAD.U32 R3, RZ, RZ, UR6 ;  /* 0x00000006ff037e24 */ /* 0x000fe2000f8e00ff */
[----:B------:R-:W-:-:S03]  /*3f80*/  MOV R4, UR40 ;  /* 0x0000002800047c02 */ /* 0x000fc60008000f00 */
[----:B------:R-:W-:Y:S01]  /*3f90*/  VIADD R3, R3, 0x170 ;  /* 0x0000017003037836 */ /* 0x000fe20000000000 */
[----:B--2---:R-:W-:-:S04]  /*3fa0*/  SHF.L.U32 R6, R6, 0x1f, RZ ;  /* 0x0000001f06067819 */ /* 0x004fc800000006ff */
[----:B------:R-:W2:Y:S02]  /*3fb0*/  SYNCS.PHASECHK.TRANS64.TRYWAIT P0, [UR5+0x8], R6 ;  /* 0x00000806ff0075a7 */ /* 0x000ea40008001105 */
[----:B--2---:R-:W-:Y:S05]  /*3fc0*/  @P0 BRA `(.L_x_65) ;  /* 0x0000000000080947 */ /* 0x004fea0003800000 */
[----:B------:R-:W2:Y:S02]  /*3fd0*/  SYNCS.PHASECHK.TRANS64.TRYWAIT P0, [UR5+0x8], R6 ;  /* 0x00000806ff0075a7 */ /* 0x000ea40008001105 */
[----:B--2---:R-:W-:Y:S05]  /*3fe0*/  @!P0 BRA `(.L_x_66) ;  /* 0x0000006c00588947 */ /* 0x004fea0003800000 */
.L_x_65:
[----:B------:R-:W-:Y:S01]  /*3ff0*/  PRMT R4, R4, 0x654, R3 ;  /* 0x0000065404047816 */ /* 0x000fe20000000003 */
[----:B------:R-:W-:Y:S01]  /*4000*/  HFMA2 R3, -RZ, RZ, 0, 5.9604644775390625e-08 ;  /* 0x00000001ff037431 */ /* 0x000fe200000001ff */
[----:B------:R-:W-:Y:S01]  /*4010*/  UPRMT UR4, UR40, 0x654, UR7 ;  /* 0x0000065428047896 */ /* 0x000fe20008000007 */
[----:B------:R-:W-:Y:S02]  /*4020*/  IMAD.MOV.U32 R8, RZ, RZ, 0xffff ;  /* 0x0000ffffff087424 */ /* 0x000fe400078e00ff */
[----:B--2---:R-:W-:Y:S02]  /*4030*/  IMAD.MOV.U32 R6, RZ, RZ, 0x4 ;  /* 0x00000004ff067424 */ /* 0x004fe400078e00ff */
[----:B------:R-:W-:Y:S01]  /*4040*/  IMAD.SHL.U32 R9, R10, 0x20, RZ ;  /* 0x000000200a097824 */ /* 0x000fe200078e00ff */
[----:B------:R-:W-:Y:S02]  /*4050*/  MOV R5, UR4 ;  /* 0x0000000400057c02 */ /* 0x000fe40008000f00 */
[-C--:B------:R-:W-:Y:S01]  /*4060*/  SHF.L.U32 R8, R8, R10.reuse, RZ ;  /* 0x0000000a08087219 */ /* 0x080fe200000006ff */
[----:B------:R2:W-:Y:S01]  /*4070*/  SYNCS.ARRIVE.TRANS64.RED RZ, [UR4], R6 ;  /* 0x00000006ffff79a7 */ /* 0x0005e20008000404 */
[----:B------:R-:W-:Y:S01]  /*4080*/  SHF.L.U32 R7, R3, R10, RZ ;  /* 0x0000000a03077219 */ /* 0x000fe200000006ff */
[----:B------:R2:W-:Y:S04]  /*4090*/  STS [UR6+0x170], R9 ;  /* 0x00017009ff007988 */ /* 0x0005e80008000806 */
[----:B------:R2:W-:Y:S04]  /*40a0*/  STAS [R4.64], R10 ;  /* 0x0000000a04007dbd */ /* 0x0005e8000c0008ff */
[----:B------:R2:W-:Y:S04]  /*40b0*/  ATOMS.OR RZ, [UR5+0x14], R8 ;  /* 0x00001408ffff798c */ /* 0x0005e8000b000005 */
[----:B------:R2:W-:Y:S04]  /*40c0*/  ATOMS.OR RZ, [UR5+0x18], R7 ;  /* 0x00001807ffff798c */ /* 0x0005e8000b000005 */
[----:B------:R2:W-:Y:S02]  /*40d0*/  ATOMS.XOR RZ, [UR5+0x10], R3 ;  /* 0x00001003ffff798c */ /* 0x0005e4000b800005 */
.L_x_62:
[----:B-1----:R-:W-:Y:S05]  /*40e0*/  BSYNC B0 ;  /* 0x0000000000007941 */ /* 0x002fea0003800000 */
.L_x_61:
[----:B------:R-:W-:Y:S05]  /*40f0*/  BRA.U UP1, `(.L_x_67) ;  /* 0x00000001016c7547 */ /* 0x000fea000b800000 */
[----:B------:R-:W-:-:S03]  /*4100*/  UMOV UR4, 0xffffffff ;  /* 0xffffffff00047882 */ /* 0x000fc60000000000 */
[----:B------:R-:W-:Y:S05]  /*4110*/  BRA.DIV UR4, `(.L_x_68) ;  /* 0x0000006e04247947 */ /* 0x000fea000b800000 */
[----:B------:R-:W-:-:S13]  /*4120*/  ELECT P6, URZ, PT ;  /* 0x0000000000ff782f */ /* 0x000fda00038c0000 */
.L_x_186:
[----:B------:R-:W-:Y:S05]  /*4130*/  @!P6 BRA `(.L_x_67) ;  /* 0x00000000005ce947 */ /* 0x000fea0003800000 */
[----:B--2---:R-:W2:Y:S02]  /*4140*/  LDS R4, [UR5+0x10] ;  /* 0x00001005ff047984 */ /* 0x004ea40008000800 */
[----:B--2---:R-:W-:-:S04]  /*4150*/  SHF.L.U32 R4, R4, 0x1f, RZ ;  /* 0x0000001f04047819 */ /* 0x004fc800000006ff */
[----:B------:R-:W2:Y:S02]  /*4160*/  SYNCS.PHASECHK.TRANS64.TRYWAIT P0, [UR5+0x8], R4 ;  /* 0x00000804ff0075a7 */ /* 0x000ea40008001105 */
[----:B--2---:R-:W-:Y:S05]  /*4170*/  @P0 BRA `(.L_x_69) ;  /* 0x0000000000080947 */ /* 0x004fea0003800000 */
[----:B------:R-:W2:Y:S02]  /*4180*/  SYNCS.PHASECHK.TRANS64.TRYWAIT P0, [UR5+0x8], R4 ;  /* 0x00000804ff0075a7 */ /* 0x000ea40008001105 */
[----:B--2---:R-:W-:Y:S05]  /*4190*/  @!P0 BRA `(.L_x_70) ;  /* 0x0000006c00248947 */ /* 0x004fea0003800000 */
.L_x_69:
[----:B------:R-:W3:Y:S01]  /*41a0*/  LDS R6, [UR6+0x170] ;  /* 0x00017006ff067984 */ /* 0x000ee20008000800 */
[----:B--2---:R-:W-:Y:S02]  /*41b0*/  HFMA2 R3, -RZ, RZ, 0, 5.9604644775390625e-08 ;  /* 0x00000001ff037431 */ /* 0x004fe400000001ff */
[----:B------:R-:W-:Y:S01]  /*41c0*/  IMAD.MOV.U32 R4, RZ, RZ, 0xffff ;  /* 0x0000ffffff047424 */ /* 0x000fe200078e00ff */
[----:B------:R-:W-:Y:S01]  /*41d0*/  UPRMT UR4, UR40, 0x654, UR7 ;  /* 0x0000065428047896 */ /* 0x000fe20008000007 */
[----:B---3--:R-:W-:-:S03]  /*41e0*/  IMAD.SHL.U32 R5, R6, 0x20, RZ ;  /* 0x0000002006057824 */ /* 0x008fc600078e00ff */
[-C--:B------:R-:W-:Y:S02]  /*41f0*/  SHF.L.U32 R4, R4, R6.reuse, RZ ;  /* 0x0000000604047219 */ /* 0x080fe400000006ff */
[----:B------:R-:W-:Y:S01]  /*4200*/  SHF.L.U32 R6, R3, R6, RZ ;  /* 0x0000000603067219 */ /* 0x000fe200000006ff */
[----:B------:R3:W-:Y:S04]  /*4210*/  STS [UR6+0x170], R5 ;  /* 0x00017005ff007988 */ /* 0x0007e80008000806 */
[----:B------:R3:W-:Y:S04]  /*4220*/  ATOMS.OR RZ, [UR5+0x14], R4 ;  /* 0x00001404ffff798c */ /* 0x0007e8000b000005 */
[----:B------:R3:W-:Y:S01]  /*4230*/  ATOMS.OR RZ, [UR5+0x18], R6 ;  /* 0x00001806ffff798c */ /* 0x0007e2000b000005 */
[----:B------:R-:W-:Y:S03]  /*4240*/  SYNCS.ARRIVE.TRANS64.RED.A1T0 RZ, [UR4], RZ ;  /* 0x000000ffffff79a7 */ /* 0x000fe60008100404 */
[----:B------:R3:W-:Y:S01]  /*4250*/  ATOMS.XOR RZ, [UR5+0x10], R3 ;  /* 0x00001003ffff798c */ /* 0x0007e2000b800005 */
[----:B------:R-:W-:Y:S05]  /*4260*/  BRA `(.L_x_67) ;  /* 0x0000000000107947 */ /* 0x000fea0003800000 */
.L_x_60:
[----:B------:R-:W-:Y:S02]  /*4270*/  MOV R3, 0xffffffff ;  /* 0xffffffff00037802 */ /* 0x000fe40000000f00 */
[----:B------:R-:W-:-:S03]  /*4280*/  MOV R4, 0x42b0 ;  /* 0x000042b000047802 */ /* 0x000fc60000000f00 */
[----:B------:R2:W-:Y:S04]  /*4290*/  STS [UR6+0x170], R3 ;  /* 0x00017003ff007988 */ /* 0x0005e80008000806 */
[----:B-12--5:R-:W-:Y:S05]  /*42a0*/  CALL.REL.NOINC `($__internal_1_$__cuda_sm10x_tcgen05_guardrail_trap_phase_invalid_during_alloc) ;  /* 0x0000007000d47944 */ /* 0x026fea0003c00000 */
.L_x_67:
[----:B------:R-:W-:Y:S05]  /*42b0*/  WARPSYNC.ALL ;  /* 0x0000000000007948 */ /* 0x000fea0003800000 */
[----:B------:R-:W4:Y:S01]  /*42c0*/  S2UR UR21, SR_CgaCtaId ;  /* 0x00000000001579c3 */ /* 0x000f220000008800 */
[----:B------:R-:W-:Y:S01]  /*42d0*/  UMOV UR4, 0x400 ;  /* 0x0000040000047882 */ /* 0x000fe20000000000 */
[----:B------:R-:W-:-:S06]  /*42e0*/  NOP ;  /* 0x0000000000007918 */ /* 0x000fcc0000000000 */
[----:B------:R-:W-:Y:S06]  /*42f0*/  BAR.ARV 0x6, 0xa0 ;  /* 0x0182800000007b1d */ /* 0x000fec0000002000 */
[----:B------:R-:W1:Y:S01]  /*4300*/  LDCU UR6, c[0x0][0x394] ;  /* 0x00007280ff0677ac */ /* 0x000e620008000800 */
[----:B------:R-:W-:Y:S01]  /*4310*/  LOP3.LUT R2, R2, 0xffff, RZ, 0xc0, !PT ;  /* 0x0000ffff02027812 */ /* 0x000fe200078ec0ff */
[----:B------:R-:W-:Y:S01]  /*4320*/  IMAD.MOV.U32 R11, RZ, RZ, 0x1 ;  /* 0x00000001ff0b7424 */ /* 0x000fe200078e00ff */
[----:B------:R-:W-:Y:S01]  /*4330*/  LOP3.LUT R0, R0, 0xffff, RZ, 0xc0, !PT ;  /* 0x0000ffff00007812 */ /* 0x000fe200078ec0ff */
[----:B--2---:R-:W-:Y:S01]  /*4340*/  IMAD.MOV.U32 R10, RZ, RZ, RZ ;  /* 0x000000ffff0a7224 */ /* 0x004fe200078e00ff */
[----:B------:R-:W-:Y:S01]  /*4350*/  R2UR UR22, R2 ;  /* 0x00000000021672ca */ /* 0x000fe200000e0000 */
[----:B------:R-:W-:Y:S01]  /*4360*/  IMAD.MOV.U32 R9, RZ, RZ, RZ ;  /* 0x000000ffff097224 */ /* 0x000fe200078e00ff */
[----:B------:R-:W-:Y:S01]  /*4370*/  R2UR UR37, R0 ;  /* 0x00000000002572ca */ /* 0x000fe200000e0000 */
[----:B------:R-:W-:Y:S01]  /*4380*/  UMOV UR25, URZ ;  /* 0x000000ff00197c82 */ /* 0x000fe20008000000 */
[----:B------:R-:W-:Y:S01]  /*4390*/  UMOV UR18, URZ ;  /* 0x000000ff00127c82 */ /* 0x000fe20008000000 */
[----:B----4-:R-:W-:-:S02]  /*43a0*/  ULEA UR21, UR21, UR4, 0x18 ;  /* 0x0000000415157291 */ /* 0x010fc4000f8ec0ff */
[----:B------:R-:W-:Y:S02]  /*43b0*/  UISETP.NE.AND UP4, UPT, UR41, URZ, UPT ;  /* 0x000000ff2900728c */ /* 0x000fe4000bf85270 */
[----:B------:R-:W-:Y:S02]  /*43c0*/  UIADD3 UR5, UPT, UPT, UR21, 0x4300, URZ ;  /* 0x0000430015057890 */ /* 0x000fe4000fffe0ff */
[----:B------:R-:W-:Y:S02]  /*43d0*/  UIADD3 UR7, UPT, UPT, UR21, 0x1e300, URZ ;  /* 0x0001e30015077890 */ /* 0x000fe4000fffe0ff */
[----:B-1----:R-:W-:Y:S01]  /*43e0*/  UIADD3 UR6, UPT, UPT, UR6, 0x3f, URZ ;  /* 0x0000003f06067890 */ /* 0x002fe2000fffe0ff */
[----:B---3--:R-:W1:Y:S01]  /*43f0*/  LDS R3, [UR21+0x170] ;  /* 0x00017015ff037984 */ /* 0x008e620008000800 */
[----:B------:R-:W-:Y:S02]  /*4400*/  UIADD3 UR36, UPT, UPT, UR21, 0x128, URZ ;  /* 0x0000012815247890 */ /* 0x000fe4000fffe0ff */
[----:B------:R-:W-:-:S02]  /*4410*/  USHF.R.S32.HI UR4, URZ, 0x1f, UR6 ;  /* 0x0000001fff047899 */ /* 0x000fc40008011406 */
[----:B------:R-:W-:Y:S02]  /*4420*/  USHF.R.U32.HI UR5, URZ, 0x4, UR5 ;  /* 0x00000004ff057899 */ /* 0x000fe40008011605 */
[----:B------:R-:W-:Y:S02]  /*4430*/  ULEA.HI UR4, UR4, UR6, URZ, 0x6 ;  /* 0x0000000604047291 */ /* 0x000fe4000f8f30ff */
[----:B------:R-:W-:Y:S02]  /*4440*/  USHF.R.U32.HI UR7, URZ, 0x4, UR7 ;  /* 0x00000004ff077899 */ /* 0x000fe40008011607 */
[----:B------:R-:W-:Y:S02]  /*4450*/  USHF.R.S32.HI UR27, URZ, 0x6, UR4 ;  /* 0x00000006ff1b7899 */ /* 0x000fe40008011404 */
[----:B------:R-:W-:Y:S02]  /*4460*/  UPRMT UR36, URZ, 0x654, UR36 ;  /* 0x00000654ff247896 */ /* 0x000fe40008000024 */
[----:B------:R-:W-:-:S02]  /*4470*/  UISETP.LT.AND UP0, UPT, UR27, 0x1, UPT ;  /* 0x000000011b00788c */ /* 0x000fc4000bf01270 */
[----:B------:R-:W-:Y:S02]  /*4480*/  ULOP3.LUT UR24, UR5, 0x3fff, URZ, 0xc0, !UPT ;  /* 0x00003fff05187892 */ /* 0x000fe4000f8ec0ff */
[----:B------:R-:W-:Y:S02]  /*4490*/  USEL UR38, UR27, 0x1, !UP0 ;  /* 0x000000011b267887 */ /* 0x000fe4000c000000 */
[----:B------:R-:W-:Y:S02]  /*44a0*/  ULOP3.LUT UR23, UR7, 0x3fff, URZ, 0xc0, !UPT ;  /* 0x00003fff07177892 */ /* 0x000fe4000f8ec0ff */
[----:B------:R-:W-:Y:S01]  /*44b0*/  UIADD3 UR38, UPT, UPT, -UR38, URZ, URZ ;  /* 0x000000ff26267290 */ /* 0x000fe2000fffe1ff */
[----:B------:R-:W-:Y:S01]  /*44c0*/  UMOV UR34, 0x0 ;  /* 0x0000000000227882 */ /* 0x000fe20000000000 */
[----:B------:R-:W-:Y:S01]  /*44d0*/  UMOV UR35, 0x8218490 ;  /* 0x0821849000237882 */ /* 0x000fe20000000000 */
[----:B------:R-:W-:Y:S01]  /*44e0*/  UMOV UR32, 0x0 ;  /* 0x0000000000207882 */ /* 0x000fe20000000000 */
[----:B------:R-:W-:Y:S01]  /*44f0*/  UMOV UR33, 0x8218490 ;  /* 0x0821849000217882 */ /* 0x000fe20000000000 */
[----:B------:R-:W-:Y:S01]  /*4500*/  UMOV UR30, 0x0 ;  /* 0x00000000001e7882 */ /* 0x000fe20000000000 */
[----:B------:R-:W-:Y:S01]  /*4510*/  UMOV UR31, 0x8218490 ;  /* 0x08218490001f7882 */ /* 0x000fe20000000000 */
[----:B------:R-:W-:Y:S01]  /*4520*/  UMOV UR28, 0x0 ;  /* 0x00000000001c7882 */ /* 0x000fe20000000000 */
[----:B------:R-:W-:Y:S01]  /*4530*/  UMOV UR29, 0x8218490 ;  /* 0x08218490001d7882 */ /* 0x000fe20000000000 */
[C---:B-1----:R-:W-:Y:S01]  /*4540*/  VIADD R5, R3.reuse, 0x40 ;  /* 0x0000004003057836 */ /* 0x042fe20000000000 */
[----:B------:R-:W-:-:S04]  /*4550*/  LOP3.LUT R4, R3, 0xffff, RZ, 0xc0, !PT ;  /* 0x0000ffff03047812 */ /* 0x000fc800078ec0ff */
[----:B------:R-:W-:-:S05]  /*4560*/  LOP3.LUT R5, R5, 0xffff, RZ, 0xc0, !PT ;  /* 0x0000ffff05057812 */ /* 0x000fca00078ec0ff */
[----:B------:R1:W-:Y:S02]  /*4570*/  STL.64 [R1], R4 ;  /* 0x0000000401007387 */ /* 0x0003e40000100a00 */
.L_x_79:
[----:B--2---:R-:W-:-:S04]  /*4580*/  SHF.L.U32 R2, R10, 0x1f, RZ ;  /* 0x0000001f0a027819 */ /* 0x004fc800000006ff */
[----:B------:R-:W2:Y:S02]  /*4590*/  SYNCS.PHASECHK.TRANS64.TRYWAIT P0, [UR21+0x120], R2 ;  /* 0x00012002ff0075a7 */ /* 0x000ea40008001115 */
[----:B--2-4-:R-:W-:Y:S05]  /*45a0*/  @!P0 BRA `(.L_x_71) ;  /* 0x0000006800388947 */ /* 0x014fea0003800000 */
.L_x_188:
[----:B-1----:R-:W1:Y:S01]  /*45b0*/  LDS.128 R4, [UR21+0x160] ;  /* 0x00016015ff047984 */ /* 0x002e620008000c00 */
[----:B------:R-:W-:Y:S01]  /*45c0*/  ULEA UR26, UR25, UR21, 0x3 ;  /* 0x00000015191a7291 */ /* 0x000fe2000f8e18ff */
[----:B------:R-:W-:Y:S01]  /*45d0*/  @!PT LDS RZ, [RZ] ;  /* 0x00000000fffff984 */ /* 0x000fe20000000800 */
[----:B------:R-:W-:Y:S01]  /*45e0*/  @!PT LDS RZ, [RZ] ;  /* 0x00000000fffff984 */ /* 0x000fe20000000800 */
[----:B------:R-:W-:Y:S01]  /*45f0*/  @!PT LDS RZ, [RZ] ;  /* 0x00000000fffff984 */ /* 0x000fe20000000800 */
[----:B------:R-:W-:Y:S01]  /*4600*/  @!PT LDS RZ, [RZ] ;  /* 0x00000000fffff984 */ /* 0x000fe20000000800 */
[----:B------:R3:W-:Y:S06]  /*4610*/  MEMBAR.ALL.CTA ;  /* 0x0000000000007992 */ /* 0x0007ec0000008000 */
[----:B---3--:R-:W3:Y:S02]  /*4620*/  FENCE.VIEW.ASYNC.S ;  /* 0x00000000000073c6 */ /* 0x008ee40000000000 */
[----:B---3--:R-:W-:Y:S01]  /*4630*/  SYNCS.ARRIVE.TRANS64.RED.A1T0 RZ, [UR36], RZ ;  /* 0x000000ffffff79a7 */ /* 0x008fe20008100424 */
[----:B------:R-:W-:Y:S05]  /*4640*/  BRA.U UP4, `(.L_x_72) ;  /* 0x00000001040c7547 */ /* 0x000fea000b800000 */
[----:B--2---:R-:W-:-:S04]  /*4650*/  SHF.L.U32 R2, R11, 0x1f, RZ ;  /* 0x0000001f0b027819 */ /* 0x004fc800000006ff */
[----:B------:R-:W2:Y:S02]  /*4660*/  SYNCS.PHASECHK.TRANS64.TRYWAIT P0, [UR26+0x140], R2 ;  /* 0x00014002ff0075a7 */ /* 0x000ea4000800111a */
[----:B--2---:R-:W-:Y:S05]  /*4670*/  @!P0 BRA `(.L_x_73) ;  /* 0x00000068001c8947 */ /* 0x004fea0003800000 */
.L_x_72:
[----:B------:R-:W-:Y:S05]  /*4680*/  BRA.U UP4, `(.L_x_74) ;  /* 0x00000005040c7547 */ /* 0x000fea000b800000 */
[----:B------:R-:W3:Y:S02]  /*4690*/  LDCU UR4, c[0x0][0x394] ;  /* 0x00007280ff0477ac */ /* 0x000ee40008000800 */
[----:B---3--:R-:W-:-:S09]  /*46a0*/  UISETP.GE.AND UP0, UPT, UR4, 0x1, UPT ;  /* 0x000000010400788c */ /* 0x008fd2000bf06270 */
[----:B------:R-:W-:Y:S05]  /*46b0*/  BRA.U !UP0, `(.L_x_75) ;  /* 0x0000000108f47547 */ /* 0x000fea000b800000 */
[----:B------:R-:W-:Y:S01]  /*46c0*/  ULEA UR4, UR25, UR49, 0x2 ;  /* 0x0000003119047291 */ /* 0x000fe2000f8e10ff */
[----:B--2---:R-:W-:-:S08]  /*46d0*/  SHF.L.U32 R0, R9, 0x1f, RZ ;  /* 0x0000001f09007819 */ /* 0x004fd000000006ff */
[----:B------:R-:W5:Y:S01]  /*46e0*/  LDL R2, [UR4] ;  /* 0x00000004ff027983 */ /* 0x000f620008100800 */
[----:B------:R-:W-:Y:S02]  /*46f0*/  ULEA UR4, UR18, UR21, 0x3 ;  /* 0x0000001512047291 */ /* 0x000fe4000f8e18ff */
[----:B------:R-:W-:Y:S01]  /*4700*/  UPLOP3.LUT UP2, UPT, UPT, UPT, UPT, 0x40, 0x4 ;  /* 0x000000000004789c */ /* 0x000fe20003f4e870 */
[----:B------:R-:W-:Y:S01]  /*4710*/  UMOV UR20, UR38 ;  /* 0x0000002600147c82 */ /* 0x000fe20008000000 */
[----:B------:R-:W-:-:S05]  /*4720*/  UMOV UR19, UR27 ;  /* 0x0000001b00137c82 */ /* 0x000fca0008000000 */
[----:B------:R2:W3:Y:S01]  /*4730*/  SYNCS.PHASECHK.TRANS64.TRYWAIT P2, [UR4], R0 ;  /* 0x00000000ff0075a7 */ /* 0x0004e20008041104 */
[----:B------:R-:W-:-:S05]  /*4740*/  UMOV UR4, UR18 ;  /* 0x0000001200047c82 */ /* 0x000fca0008000000 */
.L_x_78:
[----:B------:R-:W-:Y:S02]  /*4750*/  UIADD3 UR20, UPT, UPT, UR20, 0x1, URZ ;  /* 0x0000000114147890 */ /* 0x000fe4000fffe0ff */
[----:B------:R-:W-:Y:S02]  /*4760*/  ULEA UR17, UR4, UR21, 0x3 ;  /* 0x0000001504117291 */ /* 0x000fe4000f8e18ff */
[----:B------:R-:W-:Y:S01]  /*4770*/  UISETP.NE.AND UP3, UPT, UR20, URZ, UPT ;  /* 0x000000ff1400728c */ /* 0x000fe2000bf65270 */
[----:B--234-:R-:W-:Y:S10]  /*4780*/  @P2 BRA `(.L_x_76) ;  /* 0x00000000000c2947 */ /* 0x01cff40003800000 */
[----:B------:R-:W-:Y:S04]  /*4790*/  SHF.L.U32 R8, R9, 0x1f, RZ ;  /* 0x0000001f09087819 */ /* 0x000fe800000006ff */
[----:B------:R-:W3:Y:S02]  /*47a0*/  SYNCS.PHASECHK.TRANS64.TRYWAIT P0, [UR17], R8 ;  /* 0x00000008ff0075a7 */ /* 0x000ee40008001111 */
[----:B---3--:R-:W-:Y:S05]  /*47b0*/  @!P0 BRA `(.L_x_77) ;  /* 0x0000006400e48947 */ /* 0x008fea0003800000 */
.L_x_76:
[----:B------:R-:W-:Y:S01]  /*47c0*/  UISETP.NE.AND UP0, UPT, UR19, 0x1, UPT ;  /* 0x000000011300788c */ /* 0x000fe2000bf05270 */
[----:B------:R-:W-:Y:S01]  /*47d0*/  PLOP3.LUT P2, PT, PT, PT, PT, 0x80, 0x8 ;  /* 0x000000000008781c */ /* 0x000fe20003f4f070 */
[----:B------:R-:W-:Y:S02]  /*47e0*/  UIADD3 UR5, UPT, UPT, UR4, 0x1, URZ ;  /* 0x0000000104057890 */ /* 0x000fe4000fffe0ff */
[----:B------:R-:W-:Y:S02]  /*47f0*/  ULEA UR10, UR4, UR24, 0x9 ;  /* 0x00000018040a7291 */ /* 0x000fe4000f8e48ff */
[----:B------:R-:W-:Y:S01]  /*4800*/  UISETP.NE.AND UP1, UPT, UR5, 0xd, UPT ;  /* 0x0000000d0500788c */ /* 0x000fe2000bf25270 */
[----:B------:R-:W-:Y:S01]  /*4810*/  PLOP3.LUT P0, PT, PT, PT, UP0, 0x80, 0x8 ;  /* 0x000000000008781c */ /* 0x000fe20003f0f008 */
[----:B------:R-:W-:Y:S02]  /*4820*/  ULEA UR14, UR4, UR23, 0x9 ;  /* 0x00000017040e7291 */ /* 0x000fe4000f8e48ff */
[----:B------:R-:W-:Y:S02]  /*4830*/  USEL UR6, URZ, 0x1, UP1 ;  /* 0x00000001ff067887 */ /* 0x000fe40008800000 */
[----:B------:R-:W-:Y:S01]  /*4840*/  USEL UR18, UR5, URZ, UP1 ;  /* 0x000000ff05127287 */ /* 0x000fe20008800000 */
[----:B------:R-:W-:Y:S11]  /*4850*/  ELECT P1, URZ, PT ;  /* 0x0000000000ff782f */ /* 0x000ff60003820000 */
[----:B------:R-:W-:Y:S02]  /*4860*/  @!UPT UIADD3 URZ, UPT, UPT, URZ, URZ, URZ ;  /* 0x000000fffffff290 */ /* 0x000fe4000fffe0ff */
[C---:B-----5:R-:W-:Y:S01]  /*4870*/  @P1 R2UR.BROADCAST UR4, R2.reuse ;  /* 0x00000000020412ca */ /* 0x060fe200008e0000 */
[----:B------:R-:W-:Y:S01]  /*4880*/  @UP0 ULEA UR5, UR18, UR21, 0x3 ;  /* 0x0000001512050291 */ /* 0x000fe2000f8e18ff */
[----:B------:R-:W-:Y:S01]  /*4890*/  LOP3.LUT R9, R9, UR6, RZ, 0x3c, !PT ;  /* 0x0000000609097c12 */ /* 0x000fe2000f8e3cff */
[----:B------:R-:W-:Y:S02]  /*48a0*/  UIADD3 UR8, UPT, UPT, UR10, 0x80, URZ ;  /* 0x000000800a087890 */ /* 0x000fe4000fffe0ff */
[----:B------:R-:W-:Y:S01]  /*48b0*/  UIADD3 UR6, UPT, UPT, UR14, 0x80, URZ ;  /* 0x000000800e067890 */ /* 0x000fe2000fffe0ff */
[----:B--2---:R-:W-:Y:S01]  /*48c0*/  @P0 SHF.L.U32 R0, R9, 0x1f, RZ ;  /* 0x0000001f09000819 */ /* 0x004fe200000006ff */
[----:B------:R-:W-:Y:S02]  /*48d0*/  UIADD3 UR12, UPT, UPT, UR10, 0x100, URZ ;  /* 0x000001000a0c7890 */ /* 0x000fe4000fffe0ff */
[----:B------:R-:W-:Y:S01]  /*48e0*/  UIADD3 UR19, UPT, UPT, UR19, -0x1, URZ ;  /* 0xffffffff13137890 */ /* 0x000fe2000fffe0ff */
[----:B------:R4:W2:Y:S01]  /*48f0*/  @P0 SYNCS.PHASECHK.TRANS64.TRYWAIT P2, [UR5], R0 ;  /* 0x00000000ff0005a7 */ /* 0x0008a20008041105 */
[----:B------:R-:W-:Y:S11]  /*4900*/  ELECT P0, URZ, PT ;  /* 0x0000000000ff782f */ /* 0x000ff60003800000 */
[----:B------:R-:W-:Y:S02]  /*4910*/  @!UPT UIADD3 URZ, UPT, UPT, URZ, URZ, URZ ;  /* 0x000000fffffff290 */ /* 0x000fe4000fffe0ff */
[C---:B------:R-:W-:Y:S02]  /*4920*/  @P0 R2UR.BROADCAST UR16, R2.reuse ;  /* 0x00000000021002ca */ /* 0x040fe400008e0000 */
[----:B------:R-:W-:Y:S01]  /*4930*/  ELECT P0, URZ, PT ;  /* 0x0000000000ff782f */ /* 0x000fe20003800000 */
[----:B------:R-:W-:Y:S01]  /*4940*/  UMOV UR11, 0x40004040 ;  /* 0x40004040000b7882 */ /* 0x000fe20000000000 */
[----:B------:R-:W-:Y:S01]  /*4950*/  UMOV UR15, 0x40004040 ;  /* 0x40004040000f7882 */ /* 0x000fe20000000000 */
[----:B------:R-:W-:Y:S01]  /*4960*/  UMOV UR9, 0x40004040 ;  /* 0x4000404000097882 */ /* 0x000fe20000000000 */
[----:B------:R3:W-:Y:S01]  /*4970*/  UTCHMMA.2CTA gdesc[UR10], gdesc[UR14], tmem[UR4], tmem[UR34], idesc[UR35], UP2 ;  /* 0x00ff220e0a0075ea */ /* 0x0007e20009200004 */
[----:B------:R-:W-:Y:S01]  /*4980*/  UPLOP3.LUT UP2, UPT, UPT, UPT, UPT, 0x80, 0x8 ;  /* 0x000000000008789c */ /* 0x000fe20003f4f070 */
[----:B------:R-:W-:Y:S01]  /*4990*/  UMOV UR7, 0x40004040 ;  /* 0x4000404000077882 */ /* 0x000fe20000000000 */
[----:B------:R-:W-:Y:S01]  /*49a0*/  UMOV UR13, 0x40004040 ;  /* 0x40004040000d7882 */ /* 0x000fe20000000000 */
[----:B------:R-:W-:Y:S03]  /*49b0*/  UMOV UR5, 0x40004040 ;  /* 0x4000404000057882 */ /* 0x000fe60000000000 */
[----:B------:R1:W-:Y:S01]  /*49c0*/  UTCHMMA.2CTA gdesc[UR8], gdesc[UR6], tmem[UR16], tmem[UR32], idesc[UR33], UPT ;  /* 0x00ff2006080075ea */ /* 0x0003e2000ba00010 */
[----:B---3--:R-:W-:Y:S01]  /*49d0*/  UIADD3 UR4, UPT, UPT, UR14, 0x100, URZ ;  /* 0x000001000e047890 */ /* 0x008fe2000fffe0ff */
[C---:B------:R-:W-:Y:S02]  /*49e0*/  @P0 R2UR.BROADCAST UR15, R2.reuse ;  /* 0x00000000020f02ca */ /* 0x040fe400008e0000 */
[----:B------:R-:W-:Y:S01]  /*49f0*/  ELECT P0, URZ, PT ;  /* 0x0000000000ff782f */ /* 0x000fe20003800000 */
[----:B------:R-:W-:Y:S02]  /*4a00*/  UIADD3 UR10, UPT, UPT, UR10, 0x180, URZ ;  /* 0x000001800a0a7890 */ /* 0x000fe4000fffe0ff */
[----:B-1----:R-:W-:Y:S10]  /*4a10*/  UIADD3 UR6, UPT, UPT, UR14, 0x180, URZ ;  /* 0x000001800e067890 */ /* 0x002ff4000fffe0ff */
[----:B------:R-:W-:Y:S01]  /*4a20*/  @P0 R2UR.BROADCAST UR9, R2 ;  /* 0x00000000020902ca */ /* 0x000fe200008e0000 */
[----:B------:R-:W-:Y:S01]  /*4a30*/  UIADD3 UR8, UPT, UPT, UR17, 0x68, URZ ;  /* 0x0000006811087890 */ /* 0x000fe2000fffe0ff */
[----:B------:R1:W-:Y:S11]  /*4a40*/  UTCHMMA.2CTA gdesc[UR12], gdesc[UR4], tmem[UR15], tmem[UR30], idesc[UR31], UPT ;  /* 0x00ff1e040c0075ea */ /* 0x0003f6000ba0000f */
[----:B------:R4:W-:Y:S01]  /*4a50*/  UTCHMMA.2CTA gdesc[UR10], gdesc[UR6], tmem[UR9], tmem[UR28], idesc[UR29], UPT ;  /* 0x00ff1c060a0075ea */ /* 0x0009e2000ba00009 */
[----:B------:R4:W-:Y:S01]  /*4a60*/  UTCBAR.2CTA.MULTICAST [UR8], URZ, UR22 ;  /* 0x000000ff080073e9 */ /* 0x0009e20008200816 */
[----:B-1----:R-:W-:Y:S01]  /*4a70*/  UMOV UR4, UR18 ;  /* 0x0000001200047c82 */ /* 0x002fe20008000000 */
[----:B------:R-:W-:Y:S05]  /*4a80*/  BRA.U UP3, `(.L_x_78) ;  /* 0xfffffffd03307547 */ /* 0x000fea000b83ffff */
.L_x_75:
[----:B------:R-:W-:-:S09]  /*4a90*/  UIADD3 UR4, UPT, UPT, UR26, 0x130, URZ ;  /* 0x000001301a047890 */ /* 0x000fd2000fffe0ff */
[----:B------:R3:W-:Y:S01]  /*4aa0*/  UTCBAR.2CTA.MULTICAST [UR4], URZ, UR37 ;  /* 0x000000ff040073e9 */ /* 0x0007e20008200825 */
[----:B------:R-:W-:Y:S02]  /*4ab0*/  NOP ;  /* 0x0000000000007918 */ /* 0x000fe40000000000 */
.L_x_74:
[----:B---3--:R-:W-:Y:S01]  /*4ac0*/  UIADD3 UR4, UPT, UPT, UR25, 0x1, URZ ;  /* 0x0000000119047890 */ /* 0x008fe2000fffe0ff */
[----:B-1----:R-:W-:Y:S02]  /*4ad0*/  LOP3.LUT P0, RZ, R6, 0x1, RZ, 0xc0, !PT ;  /* 0x0000000106ff7812 */ /* 0x002fe4000780c0ff */
[----:B------:R-:W-:Y:S01]  /*4ae0*/  LOP3.LUT R10, R10, 0x1, RZ, 0x3c, !PT ;  /* 0x000000010a0a7812 */ /* 0x000fe200078e3cff */
[----:B------:R-:W-:-:S04]  /*4af0*/  UISETP.NE.AND UP0, UPT, UR4, 0x2, UPT ;  /* 0x000000020400788c */ /* 0x000fc8000bf05270 */
[----:B------:R-:W-:Y:S02]  /*4b00*/  USEL UR5, URZ, 0x1, UP0 ;  /* 0x00000001ff057887 */ /* 0x000fe40008000000 */
[----:B------:R-:W-:-:S04]  /*4b10*/  USEL UR25, UR4, URZ, UP0 ;  /* 0x000000ff04197287 */ /* 0x000fc80008000000 */
[----:B------:R-:W-:Y:S01]  /*4b20*/  LOP3.LUT R11, R11, UR5, RZ, 0x3c, !PT ;  /* 0x000000050b0b7c12 */ /* 0x000fe2000f8e3cff */
[----:B------:R-:W-:Y:S07]  /*4b30*/  @P0 BRA `(.L_x_79) ;  /* 0xfffffff800900947 */ /* 0x000fee000383ffff */
[----:B----4-:R-:W1:Y:S01]  /*4b40*/  S2UR UR8, SR_CgaCtaId ;  /* 0x00000000000879c3 */ /* 0x010e620000008800 */
[----:B------:R-:W-:Y:S01]  /*4b50*/  ELECT P0, URZ, PT ;  /* 0x0000000000ff782f */ /* 0x000fe20003800000 */
[----:B--2---:R-:W-:Y:S01]  /*4b60*/  HFMA2 R0, -RZ, RZ, 0, 5.9604644775390625e-08 ;  /* 0x00000001ff007431 */ /* 0x004fe200000001ff */
[----:B------:R-:W-:-:S05]  /*4b70*/  UMOV UR4, 0x40 ;  /* 0x0000004000047882 */ /* 0x000fca0000000000 */
[----:B------:R-:W-:Y:S01]  /*4b80*/  UVIRTCOUNT.DEALLOC.SMPOOL 0x80 ;  /* 0x000000800000784c */ /* 0x000fe20000000000 */
[----:B------:R-:W-:Y:S02]  /*4b90*/  UISETP.NE.AND UP0, UPT, UR41, URZ, UPT ;  /* 0x000000ff2900728c */ /* 0x000fe4000bf05270 */
[----:B-1----:R-:W-:-:S09]  /*4ba0*/  ULEA UR8, UR8, UR4, 0x18 ;  /* 0x0000000408087291 */ /* 0x002fd2000f8ec0ff */
[----:B------:R1:W-:Y:S01]  /*4bb0*/  @P0 STS.U8 [UR8+0x1c], R0 ;  /* 0x00001c00ff000988 */ /* 0x0003e20008000008 */
[----:B------:R-:W-:Y:S05]  /*4bc0*/  BRA.U UP0, `(.L_x_80) ;  /* 0x0000000100587547 */ /* 0x000fea000b800000 */
[----:B------:R-:W-:Y:S01]  /*4bd0*/  UIADD3 UR5, UPT, UPT, UR21, 0x140, URZ ;  /* 0x0000014015057890 */ /* 0x000fe2000fffe0ff */
[----:B------:R-:W-:-:S03]  /*4be0*/  SHF.L.U32 R2, R11, 0x1f, RZ ;  /* 0x0000001f0b027819 */ /* 0x000fc600000006ff */
[----:B------:R-:W-:-:S09]  /*4bf0*/  ULEA UR4, UR25, UR5, 0x3 ;  /* 0x0000000519047291 */ /* 0x000fd2000f8e18ff */
[----:B------:R-:W2:Y:S02]  /*4c00*/  SYNCS.PHASECHK.TRANS64.TRYWAIT P0, [UR4], R2 ;  /* 0x00000002ff0075a7 */ /* 0x000ea40008001104 */
[----:B--2---:R-:W-:Y:S05]  /*4c10*/  @!P0 BRA `(.L_x_81) ;  /* 0x0000006000e48947 */ /* 0x004fea0003800000 */
.L_x_192:
[----:B------:R-:W-:-:S04]  /*4c20*/  UIADD3 UR4, UPT, UPT, UR25, 0x1, URZ ;  /* 0x0000000119047890 */ /* 0x000fc8000fffe0ff */
[----:B------:R-:W-:-:S04]  /*4c30*/  UISETP.NE.AND UP1, UPT, UR4, 0x2, UPT ;  /* 0x000000020400788c */ /* 0x000fc8000bf25270 */
[----:B------:R-:W-:Y:S02]  /*4c40*/  USEL UR6, URZ, 0x1, UP1 ;  /* 0x00000001ff067887 */ /* 0x000fe40008800000 */
[----:B------:R-:W-:-:S04]  /*4c50*/  USEL UR4, UR4, URZ, UP1 ;  /* 0x000000ff04047287 */ /* 0x000fc80008800000 */
[----:B------:R-:W-:Y:S01]  /*4c60*/  ULEA UR4, UR4, UR5, 0x3 ;  /* 0x0000000504047291 */ /* 0x000fe2000f8e18ff */
[----:B-1----:R-:W-:-:S04]  /*4c70*/  LOP3.LUT R2, R11, UR6, RZ, 0x3c, !PT ;  /* 0x000000060b027c12 */ /* 0x002fc8000f8e3cff */
[----:B------:R-:W-:Y:S01]  /*4c80*/  SHF.L.U32 R2, R2, 0x1f, RZ ;  /* 0x0000001f02027819 */ /* 0x000fe200000006ff */
[----:B------:R-:W-:-:S04]  /*4c90*/  IMAD.U32 R0, RZ, RZ, UR4 ;  /* 0x00000004ff007e24 */ /* 0x000fc8000f8e00ff */
[----:B------:R1:W2:Y:S03]  /*4ca0*/  SYNCS.PHASECHK.TRANS64.TRYWAIT P0, [R0+URZ], R2 ;  /* 0x00000002000075a7 */ /* 0x0002a600080011ff */
[----:B--2---:R-:W-:Y:S05]  /*4cb0*/  @!P0 NANOSLEEP.SYNCS 0x989680 ;  /* 0x009896800000895d */ /* 0x004fea0003900000 */
[----:B------:R-:W2:Y:S02]  /*4cc0*/  @!P0 SYNCS.PHASECHK.TRANS64 P0, [R0+URZ], R2 ;  /* 0x00000002000085a7 */ /* 0x000ea400080010ff */
[----:B--2---:R-:W-:Y:S05]  /*4cd0*/  @P0 BRA `(.L_x_82) ;  /* 0x0000000000200947 */ /* 0x004fea0003800000 */
.L_x_83:
[----:B--2---:R2:W3:Y:S02]  /*4ce0*/  SYNCS.PHASECHK.TRANS64.TRYWAIT P0, [R0+URZ], R2 ;  /* 0x00000002000075a7 */ /* 0x0044e400080011ff */
[----:B---3--:R-:W-:Y:S05]  /*4cf0*/  @!P0 NANOSLEEP.SYNCS 0x989680 ;  /* 0x009896800000895d */ /* 0x008fea0003900000 */
[----:B------:R-:W3:Y:S02]  /*4d00*/  @!P0 SYNCS.PHASECHK.TRANS64 P0, [R0+URZ], R2 ;  /* 0x00000002000085a7 */ /* 0x000ee400080010ff */
[----:B---3--:R-:W-:Y:S05]  /*4d10*/  @!P0 BRA `(.L_x_83) ;  /* 0xfffffffc00f08947 */ /* 0x008fea000383ffff */
[----:B------:R-:W-:Y:S05]  /*4d20*/  BRA `(.L_x_82) ;  /* 0x00000000000c7947 */ /* 0x000fea0003800000 */
.L_x_80:
[----:B------:R-:W-:-:S04]  /*4d30*/  UIADD3 UR4, UPT, UPT, UR21, 0x150, URZ ;  /* 0x0000015015047890 */ /* 0x000fc8000fffe0ff */
[----:B------:R-:W-:-:S09]  /*4d40*/  UPRMT UR4, UR40, 0x654, UR4 ;  /* 0x0000065428047896 */ /* 0x000fd20008000004 */
[----:B------:R-:W-:Y:S03]  /*4d50*/  SYNCS.ARRIVE.TRANS64.RED.A1T0 RZ, [UR4], RZ ;  /* 0x000000ffffff79a7 */ /* 0x000fe60008100404 */
.L_x_82:
[----:B-12---:R-:W-:Y:S01]  /*4d60*/  SHF.L.U32 R2, RZ, 0x1f, RZ ;  /* 0x0000001fff027819 */ /* 0x006fe200000006ff */
[----:B------:R-:W-:Y:S01]  /*4d70*/  UIADD3 UR4, UPT, UPT, UR21, 0x150, URZ ;  /* 0x0000015015047890 */ /* 0x000fe2000fffe0ff */
[----:B------:R-:W-:Y:S02]  /*4d80*/  PLOP3.LUT P0, PT, PT, PT, UP0, 0x80, 0x8 ;  /* 0x000000000008781c */ /* 0x000fe40003f0f008 */
[----:B------:R-:W1:Y:S02]  /*4d90*/  SYNCS.PHASECHK.TRANS64.TRYWAIT P1, [UR21+0x150], R2 ;  /* 0x00015002ff0075a7 */ /* 0x000e640008021115 */
[----:B-1----:R-:W-:Y:S09]  /*4da0*/  @!P1 BRA `(.L_x_84) ;  /* 0x0000006000989947 */ /* 0x002ff20003800000 */
.L_x_194:
[----:B------:R-:W-:Y:S01]  /*4db0*/  @!UP0 UPRMT UR4, UR40, 0x654, UR4 ;  /* 0x0000065428048896 */ /* 0x000fe20008000004 */
[----:B------:R-:W-:Y:S01]  /*4dc0*/  LOP3.LUT R3, R3, 0xffff, RZ, 0xc0, !PT ;  /* 0x0000ffff03037812 */ /* 0x000fe200078ec0ff */
[----:B-1----:R-:W-:-:S03]  /*4dd0*/  IMAD.MOV.U32 R2, RZ, RZ, 0xffff ;  /* 0x0000ffffff027424 */ /* 0x002fc600078e00ff */
[----:B------:R-:W-:-:S04]  /*4de0*/  SHF.R.U32.HI R3, RZ, 0x5, R3 ;  /* 0x00000005ff037819 */ /* 0x000fc80000011603 */
[----:B------:R-:W-:Y:S01]  /*4df0*/  @!P0 SYNCS.ARRIVE.TRANS64.RED.A1T0 RZ, [UR4], RZ ;  /* 0x000000ffffff89a7 */ /* 0x000fe20008100404 */
[----:B------:R-:W-:Y:S01]  /*4e00*/  NOP ;  /* 0x0000000000007918 */ /* 0x000fe20000000000 */
[----:B------:R-:W1:Y:S01]  /*4e10*/  LDS R0, [UR8+0x14] ;  /* 0x00001408ff007984 */ /* 0x000e620008000800 */
[----:B------:R-:W-:-:S04]  /*4e20*/  SHF.L.U32 R2, R2, R3, RZ ;  /* 0x0000000302027219 */ /* 0x000fc800000006ff */
[----:B-1----:R-:W-:-:S04]  /*4e30*/  LOP3.LUT R0, R0, R2, RZ, 0xc0, !PT ;  /* 0x0000000200007212 */ /* 0x002fc800078ec0ff */
[----:B------:R-:W-:Y:S01]  /*4e40*/  ISETP.NE.AND P0, PT, R0, R2, PT ;  /* 0x000000020000720c */ /* 0x000fe20003f05270 */
[----:B------:R-:W-:-:S05]  /*4e50*/  IMAD.MOV.U32 R0, RZ, RZ, 0x1 ;  /* 0x00000001ff007424 */ /* 0x000fca00078e00ff */
[----:B------:R-:W-:-:S07]  /*4e60*/  SHF.L.U32 R0, R0, R3, RZ ;  /* 0x0000000300007219 */ /* 0x000fce00000006ff */
[----:B------:R-:W-:Y:S05]  /*4e70*/  @P0 BRA `(.L_x_85) ;  /* 0x00000000005c0947 */ /* 0x000fea0003800000 */
[----:B------:R-:W1:Y:S02]  /*4e80*/  LDS R3, [UR8+0x18] ;  /* 0x00001808ff037984 */ /* 0x000e640008000800 */
[----:B-1----:R-:W-:-:S04]  /*4e90*/  LOP3.LUT R3, R3, R0, RZ, 0xc0, !PT ;  /* 0x0000000003037212 */ /* 0x002fc800078ec0ff */
[----:B------:R-:W-:-:S13]  /*4ea0*/  ISETP.NE.AND P0, PT, R3, R0, PT ;  /* 0x000000000300720c */ /* 0x000fda0003f05270 */
[----:B------:R-:W-:Y:S05]  /*4eb0*/  @P0 BRA `(.L_x_86) ;  /* 0x0000000000400947 */ /* 0x000fea0003800000 */
[----:B------:R-:W-:Y:S01]  /*4ec0*/  R2UR UR4, R2 ;  /* 0x00000000020472ca */ /* 0x000fe200000e0000 */
[----:B------:R-:W1:Y:S01]  /*4ed0*/  S2R R3, SR_LANEID ;  /* 0x0000000000037919 */ /* 0x000e620000000000 */
[----:B------:R-:W-:-:S04]  /*4ee0*/  LOP3.LUT R0, RZ, R0, RZ, 0x33, !PT ;  /* 0x00000000ff007212 */ /* 0x000fc800078e33ff */
[----:B------:R-:W2:Y:S07]  /*4ef0*/  REDUX UR6, R0 ;  /* 0x00000000000673c4 */ /* 0x000eae0000000000 */
[----:B------:R-:W-:-:S03]  /*4f00*/  ULOP3.LUT UR5, URZ, UR4, URZ, 0x33, !UPT ;  /* 0x00000004ff057292 */ /* 0x000fc6000f8e33ff */
[----:B------:R-:W-:Y:S02]  /*4f10*/  VOTEU.ANY UR4, UPT, PT ;  /* 0x0000000000047886 */ /* 0x000fe400038e0100 */
[----:B------:R-:W-:Y:S01]  /*4f20*/  UFLO.U32 UR4, UR4 ;  /* 0x00000004000472bd */ /* 0x000fe200080e0000 */
[----:B------:R-:W-:-:S04]  /*4f30*/  IMAD.U32 R2, RZ, RZ, UR5 ;  /* 0x00000005ff027e24 */ /* 0x000fc8000f8e00ff */
[----:B------:R-:W3:Y:S02]  /*4f40*/  REDUX UR7, R2 ;  /* 0x00000000020773c4 */ /* 0x000ee40000000000 */
[----:B------:R4:W-:Y:S01]  /*4f50*/  UTCATOMSWS.AND URZ, UR5 ;  /* 0x0000000500ff79e3 */ /* 0x0009e20008000000 */
[----:B--2---:R-:W-:Y:S01]  /*4f60*/  IMAD.U32 R0, RZ, RZ, UR6 ;  /* 0x00000006ff007e24 */ /* 0x004fe2000f8e00ff */
[----:B-1----:R-:W-:Y:S01]  /*4f70*/  ISETP.EQ.U32.AND P0, PT, R3, UR4, PT ;  /* 0x0000000403007c0c */ /* 0x002fe2000bf02070 */
[----:B---3--:R-:W-:-:S12]  /*4f80*/  IMAD.U32 R2, RZ, RZ, UR7 ;  /* 0x00000007ff027e24 */ /* 0x008fd8000f8e00ff */
[----:B------:R4:W-:Y:S04]  /*4f90*/  @P0 ATOMS.AND RZ, [UR8+0x14], R2 ;  /* 0x00001402ffff098c */ /* 0x0009e8000a800008 */
[----:B------:R4:W-:Y:S01]  /*4fa0*/  @P0 ATOMS.AND RZ, [UR8+0x18], R0 ;  /* 0x00001800ffff098c */ /* 0x0009e2000a800008 */
[----:B------:R-:W-:Y:S05]  /*4fb0*/  BRA `(.L_x_87) ;  /* 0x0000000000147947 */ /* 0x000fea0003800000 */
.L_x_86:
[----:B------:R-:W-:Y:S02]  /*4fc0*/  MOV R2, 0x4fe0 ;  /* 0x00004fe000027802 */ /* 0x000fe40000000f00 */
[----:B-----5:R-:W-:Y:S05]  /*4fd0*/  CALL.REL.NOINC `($__internal_0_$__cuda_sm10x_tcgen05_guardrail_trap_col_being_dealloced_not_returned_by_alloc) ;  /* 0x00000064007c7944 */ /* 0x020fea0003c00000 */
[----:B------:R-:W-:Y:S05]  /*4fe0*/  BRA `(.L_x_87) ;  /* 0x0000000000087947 */ /* 0x000fea0003800000 */
.L_x_85:
[----:B------:R-:W-:Y:S02]  /*4ff0*/  MOV R2, 0x5010 ;  /* 0x0000501000027802 */ /* 0x000fe40000000f00 */
[----:B-----5:R-:W-:Y:S05]  /*5000*/  CALL.REL.NOINC `($__internal_2_$__cuda_sm10x_tcgen05_guardrail_trap_unallocated_columns_being_dealloced) ;  /* 0x0000006400887944 */ /* 0x020fea0003c00000 */
.L_x_87:
[----:B------:R-:W-:Y:S01]  /*5010*/  NOP ;  /* 0x0000000000007918 */ /* 0x000fe20000000000 */
[----:B----4-:R-:W-:Y:S05]  /*5020*/  EXIT ;  /* 0x000000000000794d */ /* 0x010fea0003800000 */
.L_x_59:
[----:B------:R-:W2:Y:S01]  /*5030*/  LDCU UR5, c[0x0][0x384] ;  /* 0x00007080ff0577ac */ /* 0x000ea20008000800 */
[----:B------:R-:W-:Y:S02]  /*5040*/  UISETP.NE.OR UP0, UPT, UR19, 0x3, !UP3 ;  /* 0x000000031300788c */ /* 0x000fe4000df05670 */
[----:B--2---:R-:W-:-:S07]  /*5050*/  UIADD3 UR5, UPT, UPT, UR5, 0x7f, URZ ;  /* 0x0000007f05057890 */ /* 0x004fce000fffe0ff */
[----:B------:R-:W-:Y:S05]  /*5060*/  BRA.U UP0, `(.L_x_88) ;  /* 0x0000001900807547 */ /* 0x000fea000b800000 */
[----:B------:R-:W2:Y:S01]  /*5070*/  LDCU UR68, c[0x0][0x388] ;  /* 0x00007100ff4477ac */ /* 0x000ea20008000800 */
[----:B------:R-:W3:Y:S01]  /*5080*/  S2UR UR10, SR_CgaCtaId ;  /* 0x00000000000a79c3 */ /* 0x000ee20000008800 */
[----:B------:R-:W-:Y:S01]  /*5090*/  IMAD.MOV.U32 R10, RZ, RZ, 0x1 ;  /* 0x00000001ff0a7424 */ /* 0x000fe200078e00ff */
[----:B------:R-:W-:Y:S01]  /*50a0*/  USHF.R.S32.HI UR4, URZ, 0x1f, UR5 ;  /* 0x0000001fff047899 */ /* 0x000fe20008011405 */
[----:B------:R-:W-:Y:S01]  /*50b0*/  IMAD.MOV.U32 R9, RZ, RZ, RZ ;  /* 0x000000ffff097224 */ /* 0x000fe200078e00ff */
[----:B------:R-:W4:Y:S04]  /*50c0*/  LDCU UR51, c[0x0][0x370] ;  /* 0x00006e00ff3377ac */ /* 0x000f280008000800 */
[----:B------:R-:W1:Y:S01]  /*50d0*/  LDC.64 R14, c[0x0][0x348] ;  /* 0x0000d200ff0e7b82 */ /* 0x000e620000000a00 */
[----:B------:R-:W-:Y:S01]  /*50e0*/  ULEA.HI UR4, UR4, UR5, URZ, 0x7 ;  /* 0x0000000504047291 */ /* 0x000fe2000f8f38ff */
[----:B------:R-:W4:Y:S03]  /*50f0*/  LDCU.128 UR56, c[0x0][0xc10] ;  /* 0x00018200ff3877ac */ /* 0x000f260008000c00 */
[----:B------:R-:W-:Y:S01]  /*5100*/  USHF.R.S32.HI UR45, URZ, 0x7, UR4 ;  /* 0x00000007ff2d7899 */ /* 0x000fe20008011404 */
[----:B--2---:R-:W-:Y:S01]  /*5110*/  IMAD.U32 R0, RZ, RZ, UR68 ;  /* 0x00000044ff007e24 */ /* 0x004fe2000f8e00ff */
[----:B------:R-:W2:Y:S04]  /*5120*/  LDCU UR50, c[0x0][0x374] ;  /* 0x00006e80ff3277ac */ /* 0x000ea80008000800 */
[----:B------:R-:W-:Y:S01]  /*5130*/  IMAD.U32 R3, RZ, RZ, UR45 ;  /* 0x0000002dff037e24 */ /* 0x000fe2000f8e00ff */
[----:B------:R-:W-:Y:S01]  /*5140*/  IABS R0, R0 ;  /* 0x0000000000007213 */ /* 0x000fe20000000000 */
[----:B------:R-:W4:Y:S03]  /*5150*/  LDCU.64 UR4, c[0x0][0x988] ;  /* 0x00013100ff0477ac */ /* 0x000f260008000a00 */
[----:B------:R-:W-:Y:S01]  /*5160*/  IABS R2, R3 ;  /* 0x0000000300027213 */ /* 0x000fe20000000000 */
[----:B------:R-:W2:Y:S01]  /*5170*/  LDCU.64 UR48, c[0x0][0x990] ;  /* 0x00013200ff3077ac */ /* 0x000ea20008000a00 */
[----:B------:R-:W-:-:S02]  /*5180*/  R2UR UR43, R0 ;  /* 0x00000000002b72ca */ /* 0x000fc400000e0000 */
[----:B------:R-:W-:Y:S01]  /*5190*/  R2UR UR44, R2 ;  /* 0x00000000022c72ca */ /* 0x000fe200000e0000 */
[----:B------:R-:W-:Y:S01]  /*51a0*/  UMOV UR42, 0x400 ;  /* 0x00000400002a7882 */ /* 0x000fe20000000000 */
[----:B------:R-:W1:Y:S01]  /*51b0*/  LDCU UR31, c[0x0][0xc0c] ;  /* 0x00018180ff1f77ac */ /* 0x000e620008000800 */
[----:B---3--:R-:W-:Y:S01]  /*51c0*/  ULEA UR42, UR10, UR42, 0x18 ;  /* 0x0000002a0a2a7291 */ /* 0x008fe2000f8ec0ff */
[----:B------:R-:W3:Y:S07]  /*51d0*/  LDCU UR69, c[0x0][0xc20] ;  /* 0x00018400ff4577ac */ /* 0x000eee0008000800 */
[----:B------:R-:W2:Y:S01]  /*51e0*/  I2F.RP R0, UR43 ;  /* 0x0000002b00007d06 */ /* 0x000ea20008209400 */
[----:B----4-:R-:W-:Y:S01]  /*51f0*/  UISETP.NE.U32.AND UP0, UPT, UR4, URZ, UPT ;  /* 0x000000ff0400728c */ /* 0x010fe2000bf05070 */
[----:B------:R-:W4:Y:S01]  /*5200*/  LDCU UR4, c[0x0][0xc30] ;  /* 0x00018600ff0477ac */ /* 0x000f220008000800 */
[----:B------:R-:W4:Y:S05]  /*5210*/  LDCU UR47, c[0x0][0x38c] ;  /* 0x00007180ff2f77ac */ /* 0x000f2a0008000800 */
[----:B------:R-:W3:Y:S01]  /*5220*/  I2F.RP R2, UR44 ;  /* 0x0000002c00027d06 */ /* 0x000ee20008209400 */
[----:B------:R-:W-:-:S02]  /*5230*/  UISETP.NE.AND.EX UP6, UPT, UR5, URZ, UPT, UP0 ;  /* 0x000000ff0500728c */ /* 0x000fc4000bfc5300 */
[----:B------:R-:W-:Y:S02]  /*5240*/  UIADD3 UR63, UPT, UPT, UR42, 0xe8, URZ ;  /* 0x000000e82a3f7890 */ /* 0x000fe4000fffe0ff */
[----:B------:R-:W-:-:S03]  /*5250*/  UIADD3 UR46, UPT, UPT, UR42, 0xd0, URZ ;  /* 0x000000d02a2e7890 */ /* 0x000fc6000fffe0ff */
[----:B--2---:R-:W2:Y:S01]  /*5260*/  MUFU.RCP R0, R0 ;  /* 0x0000000000007308 */ /* 0x004ea20000001000 */
[----:B------:R-:W-:Y:S02]  /*5270*/  UIADD3 UR33, UPT, UPT, UR42, 0xd8, URZ ;  /* 0x000000d82a217890 */ /* 0x000fe4000fffe0ff */
[----:B------:R-:W-:Y:S02]  /*5280*/  UIADD3 UR25, UPT, UPT, UR42, 0xe0, URZ ;  /* 0x000000e02a197890 */ /* 0x000fe4000fffe0ff */
[----:B------:R-:W-:Y:S02]  /*5290*/  UPRMT UR63, UR10, 0x654, UR63 ;  /* 0x000006540a3f7896 */ /* 0x000fe4000800003f */
[----:B------:R-:W-:Y:S01]  /*52a0*/  UPRMT UR66, UR10, 0x654, UR46 ;  /* 0x000006540a427896 */ /* 0x000fe2000800002e */
[----:B---3--:R-:W3:Y:S01]  /*52b0*/  MUFU.RCP R2, R2 ;  /* 0x0000000200027308 */ /* 0x008ee20000001000 */
[----:B------:R-:W-:Y:S02]  /*52c0*/  UPRMT UR65, UR10, 0x654, UR33 ;  /* 0x000006540a417896 */ /* 0x000fe40008000021 */
[----:B------:R-:W-:-:S02]  /*52d0*/  UPRMT UR64, UR10, 0x654, UR25 ;  /* 0x000006540a407896 */ /* 0x000fc40008000019 */
[----:B------:R-:W-:Y:S02]  /*52e0*/  UIMAD.WIDE.U32 UR12, UR51, UR56, URZ ;  /* 0x00000038330c72a5 */ /* 0x000fe4000f8e00ff */
[----:B------:R-:W-:Y:S01]  /*52f0*/  UIMAD.WIDE.U32 UR14, UR50, UR59, URZ ;  /* 0x0000003b320e72a5 */ /* 0x000fe2000f8e00ff */
[----:B--2---:R-:W-:Y:S01]  /*5300*/  VIADD R0, R0, 0xffffffe ;  /* 0x0ffffffe00007836 */ /* 0x004fe20000000000 */
[----:B------:R-:W-:Y:S01]  /*5310*/  UMOV UR8, URZ ;  /* 0x000000ff00087c82 */ /* 0x000fe20008000000 */
[----:B------:R-:W-:Y:S02]  /*5320*/  UISETP.NE.AND UP0, UPT, UR39, 0x1, UPT ;  /* 0x000000012700788c */ /* 0x000fe4000bf05270 */
[----:B------:R-:W-:Y:S02]  /*5330*/  UISETP.NE.U32.AND UP0, UPT, UR48, URZ, UPT ;  /* 0x000000ff3000728c */ /* 0x000fe4000bf05070 */
[----:B------:R-:W2:Y:S01]  /*5340*/  F2I.FTZ.U32.TRUNC.NTZ R0, R0 ;  /* 0x0000000000007305 */ /* 0x000ea2000021f000 */
[----:B------:R-:W-:Y:S01]  /*5350*/  UIADD3 UR61, UPT, UPT, UR42, 0x128, URZ ;  /* 0x000001282a3d7890 */ /* 0x000fe2000fffe0ff */
[----:B---3--:R-:W-:Y:S01]  /*5360*/  VIADD R2, R2, 0xffffffe ;  /* 0x0ffffffe02027836 */ /* 0x008fe20000000000 */
[----:B------:R-:W-:-:S02]  /*5370*/  UISETP.GE.AND UP3, UPT, UR39, 0x1, UPT ;  /* 0x000000012700788c */ /* 0x000fc4000bf66270 */
[----:B------:R-:W-:Y:S01]  /*5380*/  UISETP.NE.AND.EX UP4, UPT, UR49, URZ, UPT, UP0 ;  /* 0x000000ff3100728c */ /* 0x000fe2000bf85300 */
[----:B------:R-:W-:Y:S02]  /*5390*/  UMOV UR60, UR13 ;  /* 0x0000000d003c7c82 */ /* 0x000fe40008000000 */
[----:B------:R-:W3:Y:S01]  /*53a0*/  F2I.FTZ.U32.TRUNC.NTZ R2, R2 ;  /* 0x0000000200027305 */ /* 0x000ee2000021f000 */
[----:B------:R-:W-:Y:S01]  /*53b0*/  UMOV UR55, UR15 ;  /* 0x0000000f00377c82 */ /* 0x000fe20008000000 */
[----:B-1----:R-:W-:Y:S02]  /*53c0*/  UISETP.NE.AND UP3, UPT, UR31, 0x1, UPT ;  /* 0x000000011f00788c */ /* 0x002fe4000bf65270 */
[----:B------:R-:W-:Y:S02]  /*53d0*/  UISETP.NE.AND UP0, UPT, UR58, 0x1, UPT ;  /* 0x000000013a00788c */ /* 0x000fe4000bf05270 */
[----:B------:R-:W-:Y:S01]  /*53e0*/  UISETP.NE.AND UP5, UPT, UR68, URZ, UPT ;  /* 0x000000ff4400728c */ /* 0x000fe2000bfa5270 */
[----:B--2---:R-:W-:Y:S01]  /*53f0*/  R2UR UR7, R0 ;  /* 0x00000000000772ca */ /* 0x004fe200000e0000 */
[----:B------:R-:W-:Y:S01]  /*5400*/  UPLOP3.LUT UP2, UPT, UPT, UPT, UPT, 0x40, 0x4 ;  /* 0x000000000004789c */ /* 0x000fe20003f4e870 */
[----:B------:R-:W-:Y:S01]  /*5410*/  IABS R0, R3 ;  /* 0x0000000300007213 */ /* 0x000fe20000000000 */
[----:B------:R-:W1:Y:S04]  /*5420*/  LDCU.64 UR40, c[0x0][0xc28] ;  /* 0x00018500ff2877ac */ /* 0x000e680008000a00 */
[----:B------:R-:W-:Y:S01]  /*5430*/  IMAD.MOV R0, RZ, RZ, -R0 ;  /* 0x000000ffff007224 */ /* 0x000fe200078e0a00 */
[----:B---3--:R-:W-:Y:S01]  /*5440*/  R2UR UR9, R2 ;  /* 0x00000000020972ca */ /* 0x008fe200000e0000 */
[----:B------:R-:W-:Y:S01]  /*5450*/  IMAD.MOV.U32 R2, RZ, RZ, 0x1000 ;  /* 0x00001000ff027424 */ /* 0x000fe200078e00ff */
[----:B------:R-:W-:-:S02]  /*5460*/  UPRMT UR61, URZ, 0x654, UR61 ;  /* 0x00000654ff3d7896 */ /* 0x000fc4000800003d */
[----:B------:R-:W-:Y:S01]  /*5470*/  R2UR UR62, R0 ;  /* 0x00000000003e72ca */ /* 0x000fe200000e0000 */
[----:B------:R-:W-:Y:S02]  /*5480*/  UIADD3 UR5, UPT, UPT, URZ, -UR7, URZ ;  /* 0x80000007ff057290 */ /* 0x000fe4000fffe0ff */
[----:B------:R-:W-:Y:S02]  /*5490*/  USHF.R.U32.HI UR60, URZ, UR57, UR60 ;  /* 0x00000039ff3c7299 */ /* 0x000fe4000801163c */
[----:B------:R-:W-:Y:S02]  /*54a0*/  UIMAD UR5, UR5, UR43, URZ ;  /* 0x0000002b050572a4 */ /* 0x000fe4000f8e02ff */
[----:B------:R-:W-:Y:S02]  /*54b0*/  USHF.R.U32.HI UR55, URZ, UR69, UR55 ;  /* 0x00000045ff377299 */ /* 0x000fe40008011637 */
[----:B------:R-:W-:Y:S02]  /*54c0*/  UIADD3 UR6, UPT, UPT, URZ, -UR9, URZ ;  /* 0x80000009ff067290 */ /* 0x000fe4000fffe0ff */
[----:B----4-:R-:W-:-:S02]  /*54d0*/  UISETP.NE.AND UP3, UPT, UR4, 0x1, UPT ;  /* 0x000000010400788c */ /* 0x010fc4000bf65270 */
[----:B------:R-:W-:Y:S02]  /*54e0*/  UIMAD UR10, UR6, UR44, URZ ;  /* 0x0000002c060a72a4 */ /* 0x000fe4000f8e02ff */
[----:B------:R-:W-:Y:S01]  /*54f0*/  UISETP.NE.AND UP0, UPT, UR47, URZ, UPT ;  /* 0x000000ff2f00728c */ /* 0x000fe2000bf05270 */
[----:B------:R-:W-:Y:S01]  /*5500*/  UMOV UR6, URZ ;  /* 0x000000ff00067c82 */ /* 0x000fe20008000000 */
[----:B------:R-:W-:Y:S02]  /*5510*/  UIMAD.WIDE.U32 UR8, UR9, UR10, UR8 ;  /* 0x0000000a090872a5 */ /* 0x000fe4000f8e0008 */
[----:B------:R-:W-:Y:S02]  /*5520*/  UIMAD.WIDE.U32 UR6, UR7, UR5, UR6 ;  /* 0x00000005070672a5 */ /* 0x000fe4000f8e0006 */
[----:B------:R-:W-:-:S03]  /*5530*/  UISETP.NE.AND UP5, UPT, UR45, URZ, UPT ;  /* 0x000000ff2d00728c */ /* 0x000fc6000bfa5270 */
[----:B------:R-:W-:Y:S02]  /*5540*/  UMOV UR54, UR9 ;  /* 0x0000000900367c82 */ /* 0x000fe40008000000 */
[----:B-1----:R-:W-:-:S06]  /*5550*/  UMOV UR53, UR7 ;  /* 0x0000000700357c82 */ /* 0x002fcc0008000000 */
.L_x_99:
[----:B------:R-:W-:Y:S04]  /*5560*/  SHF.L.U32 R3, R9, 0x1f, RZ ;  /* 0x0000001f09037819 */ /* 0x000fe800000006ff */
[----:B------:R-:W1:Y:S02]  /*5570*/  SYNCS.PHASECHK.TRANS64.TRYWAIT P0, [UR42+0x120], R3 ;  /* 0x00012003ff0075a7 */ /* 0x000e64000800112a */
[----:B-12---:R-:W-:Y:S05]  /*5580*/  @!P0 BRA `(.L_x_89) ;  /* 0x0000005800b88947 */ /* 0x006fea0003800000 */
.L_x_196:
[----:B------:R-:W2:Y:S01]  /*5590*/  LDS.128 R4, [UR42+0x160] ;  /* 0x0001602aff047984 */ /* 0x000ea20008000c00 */
[----:B------:R-:W-:Y:S01]  /*55a0*/  @!PT LDS RZ, [RZ] ;  /* 0x00000000fffff984 */ /* 0x000fe20000000800 */
[----:B------:R-:W-:Y:S01]  /*55b0*/  @!PT LDS RZ, [RZ] ;  /* 0x00000000fffff984 */ /* 0x000fe20000000800 */
[----:B------:R-:W-:Y:S01]  /*55c0*/  @!PT LDS RZ, [RZ] ;  /* 0x00000000fffff984 */ /* 0x000fe20000000800 */
[----:B------:R-:W-:Y:S01]  /*55d0*/  @!PT LDS RZ, [RZ] ;  /* 0x00000000fffff984 */ /* 0x000fe20000000800 */
[----:B------:R3:W-:Y:S06]  /*55e0*/  MEMBAR.ALL.CTA ;  /* 0x0000000000007992 */ /* 0x0007ec0000008000 */
[----:B---3--:R-:W3:Y:S02]  /*55f0*/  FENCE.VIEW.ASYNC.S ;  /* 0x00000000000073c6 */ /* 0x008ee40000000000 */
[----:B---3--:R-:W-:Y:S01]  /*5600*/  SYNCS.ARRIVE.TRANS64.RED.A1T0 RZ, [UR61], RZ ;  /* 0x000000ffffff79a7 */ /* 0x008fe2000810043d */
[----:B--2---:R-:W-:Y:S11]  /*5610*/  LOP3.LUT P0, RZ, R6, 0x1, RZ, 0xc0, !PT ;  /* 0x0000000106ff7812 */ /* 0x004ff6000780c0ff */
[----:B------:R-:W-:Y:S02]  /*5620*/  @!UPT UIADD3 URZ, UPT, UPT, URZ, URZ, URZ ;  /* 0x000000fffffff290 */ /* 0x000fe4000fffe0ff */
[----:B------:R-:W-:Y:S01]  /*5630*/  VOTEU.ANY UP0, P0 ;  /* 0x0000000000ff7886 */ /* 0x000fe20000000100 */
[----:B------:R-:W-:Y:S11]  /*5640*/  PLOP3.LUT P0, PT, PT, PT, UP0, 0x80, 0x8 ;  /* 0x000000000008781c */ /* 0x000ff60003f0f008 */
[----:B------:R-:W-:Y:S02]  /*5650*/  @!UPT UIADD3 URZ, UPT, UPT, URZ, URZ, URZ ;  /* 0x000000fffffff290 */ /* 0x000fe4000fffe0ff */
[----:B-1----:R-:W-:Y:S02]  /*5660*/  @P0 MOV R3, R4 ;  /* 0x0000000400030202 */ /* 0x002fe40000000f00 */
[----:B------:R-:W-:Y:S02]  /*5670*/  @P0 LOP3.LUT R0, R5, 0xffff, RZ, 0xc0, !PT ;  /* 0x0000ffff05000812 */ /* 0x000fe400078ec0ff */
[----:B------:R-:W-:Y:S02]  /*5680*/  @P0 R2UR UR5, R3 ;  /* 0x00000000030502ca */ /* 0x000fe400000e0000 */
[----:B------:R-:W-:Y:S11]  /*5690*/  @P0 R2UR UR4, R0 ;  /* 0x00000000000402ca */ /* 0x000ff600000e0000 */
[----:B------:R-:W-:Y:S02]  /*56a0*/  @UP0 UMOV UR23, UR5 ;  /* 0x0000000500170c82 */ /* 0x000fe40008000000 */
[----:B------:R-:W-:Y:S01]  /*56b0*/  @UP0 UMOV UR15, UR4 ;  /* 0x00000004000f0c82 */ /* 0x000fe20008000000 */
[----:B------:R-:W-:Y:S09]  /*56c0*/  UISETP.GE.AND UP0, UPT, UR39, 0x1, UPT ;  /* 0x000000012700788c */ /* 0x000ff2000bf06270 */
[----:B------:R-:W-:Y:S05]  /*56d0*/  BRA.U !UP0, `(.L_x_90) ;  /* 0x0000000108c07547 */ /* 0x000fea000b800000 */
[----:B------:R-:W-:Y:S02]  /*56e0*/  UIMAD.WIDE.U32 UR8, UR15, UR59, URZ ;  /* 0x0000003b0f0872a5 */ /* 0x000fe4000f8e00ff */
[----:B------:R-:W-:Y:S02]  /*56f0*/  UP2UR UR14, UPR, URZ, 0x4 ;  /* 0x00000004ff0e7883 */ /* 0x000fe40008000000 */
[----:B------:R-:W-:Y:S02]  /*5700*/  UISETP.NE.AND UP2, UPT, UR58, 0x1, UPT ;  /* 0x000000013a00788c */ /* 0x000fe4000bf45270 */
[----:B------:R-:W-:Y:S02]  /*5710*/  UIMAD.WIDE.U32 UR10, UR23, UR56, URZ ;  /* 0x00000038170a72a5 */ /* 0x000fe4000f8e00ff */
[----:B------:R-:W-:Y:S02]  /*5720*/  USEL UR4, UR50, UR55, !UP2 ;  /* 0x0000003732047287 */ /* 0x000fe4000d000000 */
[----:B------:R-:W-:Y:S02]  /*5730*/  UISETP.NE.AND UP0, UPT, UR31, 0x1, UPT ;  /* 0x000000011f00788c */ /* 0x000fe4000bf05270 */
[----:B------:R-:W-:Y:S02]  /*5740*/  UP2UR UR19, UPR, URZ, 0x2 ;  /* 0x00000002ff137883 */ /* 0x000fe40008000000 */
[----:B------:R-:W-:Y:S02]  /*5750*/  UISETP.NE.AND UP1, UPT, UR39, 0x1, UPT ;  /* 0x000000012700788c */ /* 0x000fe4000bf25270 */
[----:B------:R-:W-:Y:S02]  /*5760*/  UIMAD.WIDE.U32 UR12, UR4, UR40, URZ ;  /* 0x00000028040c72a5 */ /* 0x000fe4000f8e00ff */
[----:B------:R-:W-:Y:S01]  /*5770*/  USEL UR7, UR51, UR60, !UP0 ;  /* 0x0000003c33077287 */ /* 0x000fe2000c000000 */
[----:B------:R-:W-:Y:S02]  /*5780*/  UMOV UR5, UR9 ;  /* 0x0000000900057c82 */ /* 0x000fe40008000000 */
[----:B------:R-:W-:Y:S02]  /*5790*/  USHF.R.U32.HI UR6, URZ, UR69, UR5 ;  /* 0x00000045ff067299 */ /* 0x000fe40008011605 */
[----:B------:R-:W-:Y:S02]  /*57a0*/  UIMAD.WIDE.U32 UR16, UR7, UR40, URZ ;  /* 0x00000028071072a5 */ /* 0x000fe4000f8e00ff */
[----:B------:R-:W-:Y:S02]  /*57b0*/  USEL UR6, UR15, UR6, !UP2 ;  /* 0x000000060f067287 */ /* 0x000fe4000d000000 */
[----:B------:R-:W-:Y:S01]  /*57c0*/  UISETP.NE.AND UP2, UPT, UR14, URZ, UPT ;  /* 0x000000ff0e00728c */ /* 0x000fe2000bf45270 */
[----:B------:R-:W-:Y:S01]  /*57d0*/  UMOV UR5, UR11 ;  /* 0x0000000b00057c82 */ /* 0x000fe20008000000 */
[----:B------:R-:W-:Y:S02]  /*57e0*/  UIMAD.WIDE.U32 UR10, UR6, UR40, URZ ;  /* 0x00000028060a72a5 */ /* 0x000fe4000f8e00ff */
[----:B------:R-:W-:Y:S03]  /*57f0*/  USHF.R.U32.HI UR8, URZ, UR57, UR5 ;  /* 0x00000039ff087299 */ /* 0x000fe60008011605 */
[----:B------:R-:W-:Y:S02]  /*5800*/  UMOV UR5, UR13 ;  /* 0x0000000d00057c82 */ /* 0x000fe40008000000 */
[----:B------:R-:W-:Y:S03]  /*5810*/  @UP1 USHF.R.U32.HI UR4, URZ, UR41, UR5 ;  /* 0x00000029ff041299 */ /* 0x000fe60008011605 */
[----:B------:R-:W-:Y:S01]  /*5820*/  UMOV UR5, UR17 ;  /* 0x0000001100057c82 */ /* 0x000fe20008000000 */
[----:B------:R-:W-:Y:S02]  /*5830*/  UIMAD UR4, UR39, UR4, URZ ;  /* 0x00000004270472a4 */ /* 0x000fe4000f8e02ff */
[----:B------:R-:W-:Y:S02]  /*5840*/  @UP1 USHF.R.U32.HI UR7, URZ, UR41, UR5 ;  /* 0x00000029ff071299 */ /* 0x000fe40008011605 */
[----:B------:R-:W-:Y:S02]  /*5850*/  USEL UR5, UR23, UR8, !UP0 ;  /* 0x0000000817057287 */ /* 0x000fe4000c000000 */
[----:B------:R-:W-:Y:S02]  /*5860*/  UIMAD UR8, UR39, UR7, URZ ;  /* 0x00000007270872a4 */ /* 0x000fe4000f8e02ff */
[----:B------:R-:W-:Y:S03]  /*5870*/  UISETP.GE.AND UP0, UPT, UR6, UR4, UPT ;  /* 0x000000040600728c */ /* 0x000fe6000bf06270 */
[----:B------:R-:W-:Y:S01]  /*5880*/  UMOV UR4, UR11 ;  /* 0x0000000b00047c82 */ /* 0x000fe20008000000 */
[----:B------:R-:W-:Y:S02]  /*5890*/  UISETP.GE.OR UP0, UPT, UR5, UR8, UP0 ;  /* 0x000000080500728c */ /* 0x000fe40008706670 */
[----:B------:R-:W-:Y:S02]  /*58a0*/  USHF.R.U32.HI UR4, URZ, UR41, UR4 ;  /* 0x00000029ff047299 */ /* 0x000fe40008011604 */
[----:B------:R-:W-:Y:S02]  /*58b0*/  UIMAD.WIDE.U32 UR8, UR5, UR40, URZ ;  /* 0x00000028050872a5 */ /* 0x000fe4000f8e00ff */
[----:B------:R-:W-:Y:S04]  /*58c0*/  USEL UR10, UR6, UR4, !UP1 ;  /* 0x00000004060a7287 */ /* 0x000fe8000c800000 */
[----:B------:R-:W-:Y:S01]  /*58d0*/  UIADD3 UR11, UPT, UPT, -UR10, URZ, URZ ;  /* 0x000000ff0a0b7290 */ /* 0x000fe2000fffe1ff */
[----:B------:R-:W-:Y:S02]  /*58e0*/  @!UP0 UMOV UR4, UR9 ;  /* 0x0000000900048c82 */ /* 0x000fe40008000000 */
[----:B------:R-:W-:Y:S02]  /*58f0*/  @!UP0 USHF.R.U32.HI UR4, URZ, UR41, UR4 ;  /* 0x00000029ff048299 */ /* 0x000fe40008011604 */
[----:B------:R-:W-:Y:S02]  /*5900*/  UIMAD UR8, UR39, UR11, UR6 ;  /* 0x0000000b270872a4 */ /* 0x000fe4000f8e0206 */
[----:B------:R-:W-:Y:S02]  /*5910*/  @!UP0 USEL UR4, UR5, UR4, !UP1 ;  /* 0x0000000405048287 */ /* 0x000fe4000c800000 */
[----:B------:R-:W-:Y:S02]  /*5920*/  UISETP.NE.AND UP1, UPT, UR19, URZ, UPT ;  /* 0x000000ff1300728c */ /* 0x000fe4000bf25270 */
[----:B------:R-:W-:Y:S02]  /*5930*/  @!UP0 UIMAD UR7, UR7, UR8, UR4 ;  /* 0x00000008070782a4 */ /* 0x000fe4000f8e0204 */
[----:B------:R-:W-:Y:S02]  /*5940*/  @!UP0 UIADD3 UR9, UPT, UPT, UR10, -UR4, URZ ;  /* 0x800000040a098290 */ /* 0x000fe4000fffe0ff */
[----:B------:R-:W-:Y:S02]  /*5950*/  UIADD3 UR8, UPT, UPT, -UR6, URZ, URZ ;  /* 0x000000ff06087290 */ /* 0x000fe4000fffe1ff */
[----:B------:R-:W-:Y:S02]  /*5960*/  UIADD3 UR4, UPT, UPT, -UR5, URZ, URZ ;  /* 0x000000ff05047290 */ /* 0x000fe4000fffe1ff */
[----:B------:R-:W-:Y:S03]  /*5970*/  @!UP0 UIMAD UR6, UR9, UR39, UR5 ;  /* 0x00000027090682a4 */ /* 0x000fe6000f8e0205 */
[----:B------:R-:W-:Y:S01]  /*5980*/  @!UP0 UMOV UR5, UR7 ;  /* 0x0000000700058c82 */ /* 0x000fe20008000000 */
[----:B------:R-:W-:Y:S02]  /*5990*/  UIMAD UR7, UR31, UR4, UR23 ;  /* 0x000000041f0772a4 */ /* 0x000fe4000f8e0217 */
[----:B------:R-:W-:Y:S02]  /*59a0*/  UIMAD UR4, UR58, UR8, UR15 ;  /* 0x000000083a0472a4 */ /* 0x000fe4000f8e020f */
[----:B------:R-:W-:Y:S02]  /*59b0*/  UIMAD UR23, UR5, UR31, UR7 ;  /* 0x0000001f051772a4 */ /* 0x000fe4000f8e0207 */
[----:B------:R-:W-:Y:S11]  /*59c0*/  UIMAD UR15, UR6, UR58, UR4 ;  /* 0x0000003a060f72a4 */ /* 0x000ff6000f8e0204 */
[----:B------:R-:W-:Y:S01]  /*59d0*/  @!UPT UIADD3 URZ, UPT, UPT, URZ, URZ, URZ ;  /* 0x000000fffffff290 */ /* 0x000fe2000fffe0ff */
.L_x_90:
[----:B------:R-:W1:Y:S01]  /*59e0*/  @!UP3 LDCU.128 UR8, c[0x0][0xc10] ;  /* 0x00018200ff08b7ac */ /* 0x000e620008000c00 */
[----:B------:R-:W-:Y:S04]  /*59f0*/  MOV R0, UR18 ;  /* 0x0000001200007c02 */ /* 0x000fe80008000f00 */
[----:B------:R-:W-:Y:S01]  /*5a00*/  IABS R0, R0 ;  /* 0x0000000000007213 */ /* 0x000fe20000000000 */
[----:B------:R-:W2:Y:S01]  /*5a10*/  @!UP3 LDCU UR5, c[0x0][0xc0c] ;  /* 0x00018180ff05b7ac */ /* 0x000ea20008000800 */
[----:B-1----:R-:W-:Y:S07]  /*5a20*/  UIMAD.WIDE.U32 UR6, UR23, UR8, URZ ;  /* 0x00000008170672a5 */ /* 0x002fee000f8e00ff */
[----:B------:R-:W-:Y:S01]  /*5a30*/  @!UP3 UMOV UR4, UR7 ;  /* 0x000000070004bc82 */ /* 0x000fe20008000000 */
[----:B--2---:R-:W-:Y:S02]  /*5a40*/  @!UP3 UISETP.NE.AND UP0, UPT, UR5, 0x1, UPT ;  /* 0x000000010500b88c */ /* 0x004fe4000bf05270 */
[----:B------:R-:W-:Y:S02]  /*5a50*/  @!UP3 USHF.R.U32.HI UR4, URZ, UR9, UR4 ;  /* 0x00000009ff04b299 */ /* 0x000fe40008011604 */
[----:B------:R-:W-:Y:S02]  /*5a60*/  UIMAD.WIDE.U32 UR6, UR15, UR11, URZ ;  /* 0x0000000b0f0672a5 */ /* 0x000fe4000f8e00ff */
[----:B------:R-:W-:Y:S02]  /*5a70*/  @!UP3 USEL UR8, UR23, UR4, !UP0 ;  /* 0x000000041708b287 */ /* 0x000fe4000c000000 */
[----:B------:R-:W-:Y:S03]  /*5a80*/  @!UP3 UISETP.NE.AND UP0, UPT, UR10, 0x1, UPT ;  /* 0x000000010a00b88c */ /* 0x000fe6000bf05270 */
[----:B------:R-:W-:Y:S02]  /*5a90*/  @!UP3 UMOV UR6, UR7 ;  /* 0x000000070006bc82 */ /* 0x000fe40008000000 */
[----:B------:R-:W1:Y:S02]  /*5aa0*/  @!UP3 LDCU UR4, c[0x0][0xc20] ;  /* 0x00018400ff04b7ac */ /* 0x000e640008000800 */
[----:B-1----:R-:W-:Y:S04]  /*5ab0*/  @!UP3 USHF.R.U32.HI UR6, URZ, UR4, UR6 ;  /* 0x00000004ff06b299 */ /* 0x002fe80008011606 */
[----:B------:R-:W-:Y:S04]  /*5ac0*/  @!UP3 USEL UR6, UR15, UR6, !UP0 ;  /* 0x000000060f06b287 */ /* 0x000fe8000c000000 */
[----:B------:R-:W-:Y:S02]  /*5ad0*/  @!UP3 UIADD3 UR4, UPT, UPT, -UR8, UR6, URZ ;  /* 0x000000060804b290 */ /* 0x000fe4000fffe1ff */
[----:B------:R-:W-:Y:S02]  /*5ae0*/  @!UP3 UIADD3 UR6, UPT, UPT, UR8, -UR6, URZ ;  /* 0x800000060806b290 */ /* 0x000fe4000fffe0ff */
[----:B------:R-:W-:Y:S02]  /*5af0*/  @!UP3 UIMAD UR23, UR4, UR5, UR23 ;  /* 0x000000050417b2a4 */ /* 0x000fe4000f8e0217 */
[----:B------:R-:W-:Y:S01]  /*5b00*/  @!UP3 UIMAD UR15, UR6, UR10, UR15 ;  /* 0x0000000a060fb2a4 */ /* 0x000fe2000f8e020f */
[----:B------:R-:W-:Y:S11]  /*5b10*/  BRA.U UP2, `(.L_x_91) ;  /* 0x0000000102107547 */ /* 0x000ff6000b800000 */
[----:B------:R-:W-:Y:S04]  /*5b20*/  MOV R8, UR67 ;  /* 0x0000004300087c02 */ /* 0x000fe80008000f00 */
[----:B------:R-:W-:Y:S04]  /*5b30*/  SHF.L.U32 R8, R8, 0x1f, RZ ;  /* 0x0000001f08087819 */ /* 0x000fe800000006ff */
[----:B------:R-:W1:Y:S02]  /*5b40*/  SYNCS.PHASECHK.TRANS64.TRYWAIT P1, [UR42+0x118], R8 ;  /* 0x00011808ff0075a7 */ /* 0x000e64000802112a */
[----:B-1----:R-:W-:Y:S05]  /*5b50*/  @!P1 BRA `(.L_x_92) ;  /* 0x00000054005c9947 */ /* 0x002fea0003800000 */
.L_x_91:
[----:B------:R-:W-:Y:S01]  /*5b60*/  UISETP.NE.AND UP2, UPT, UR68, URZ, UPT ;  /* 0x000000ff4400728c */ /* 0x000fe2000bf45270 */
[----:B------:R-:W-:Y:S01]  /*5b70*/  R2UR UR4, R0 ;  /* 0x00000000000472ca */ /* 0x000fe200000e0000 */
[----:B------:R-:W-:Y:S01]  /*5b80*/  USHF.L.U32 UR11, UR20, 0x6, URZ ;  /* 0x00000006140b7899 */ /* 0x000fe200080006ff */
[----:B-1----:R-:W-:Y:S05]  /*5b90*/  IMAD.U32 R8, RZ, RZ, UR47 ;  /* 0x0000002fff087e24 */ /* 0x002fea000f8e00ff */
[----:B------:R-:W-:Y:S04]  /*5ba0*/  IABS R8, R8 ;  /* 0x0000000800087213 */ /* 0x000fe80000000000 */
[----:B------:R-:W1:Y:S02]  /*5bb0*/  I2F.RP R12, R8 ;  /* 0x00000008000c7306 */ /* 0x000e640000209400 */
[----:B------:R-:W-:Y:S07]  /*5bc0*/  UIMAD.WIDE.U32 UR6, UR54, UR4, URZ ;  /* 0x00000004360672a5 */ /* 0x000fee000f8e00ff */
[----:B------:R-:W-:Y:S02]  /*5bd0*/  UMOV UR12, UR7 ;  /* 0x00000007000c7c82 */ /* 0x000fe40008000000 */
[----:B------:R-:W-:Y:S04]  /*5be0*/  UIMAD UR4, UR12, UR62, UR4 ;  /* 0x0000003e0c0472a4 */ /* 0x000fe8000f8e0204 */
[----:B------:R-:W-:Y:S01]  /*5bf0*/  UISETP.GT.U32.AND UP0, UPT, UR44, UR4, UPT ;  /* 0x000000042c00728c */ /* 0x000fe2000bf04070 */
[----:B-1----:R-:W1:Y:S10]  /*5c00*/  MUFU.RCP R12, R12 ;  /* 0x0000000c000c7308 */ /* 0x002e740000001000 */
[----:B------:R-:W-:Y:S02]  /*5c10*/  @!UP0 UIADD3 UR4, UPT, UPT, UR4, -UR44, URZ ;  /* 0x8000002c04048290 */ /* 0x000fe4000fffe0ff */
[----:B------:R-:W-:Y:S02]  /*5c20*/  @!UP0 UIADD3 UR12, UPT, UPT, UR12, 0x1, URZ ;  /* 0x000000010c0c8890 */ /* 0x000fe4000fffe0ff */
[----:B------:R-:W-:Y:S02]  /*5c30*/  UISETP.GE.U32.AND UP0, UPT, UR4, UR44, UPT ;  /* 0x0000002c0400728c */ /* 0x000fe4000bf06070 */
[----:B------:R-:W-:Y:S01]  /*5c40*/  ULOP3.LUT UR4, UR18, UR45, URZ, 0x3c, !UPT ;  /* 0x0000002d12047292 */ /* 0x000fe2000f8e3cff */
[----:B-1----:R-:W-:Y:S04]  /*5c50*/  VIADD R12, R12, 0xffffffe ;  /* 0x0ffffffe0c0c7836 */ /* 0x002fe80000000000 */
[----:B------:R-:W1:Y:S04]  /*5c60*/  F2I.FTZ.U32.TRUNC.NTZ R13, R12 ;  /* 0x0000000c000d7305 */ /* 0x000e68000021f000 */
[----:B------:R-:W-:Y:S02]  /*5c70*/  @UP0 UIADD3 UR12, UPT, UPT, UR12, 0x1, URZ ;  /* 0x000000010c0c0890 */ /* 0x000fe4000fffe0ff */
[----:B------:R-:W-:Y:S01]  /*5c80*/  UISETP.GE.AND UP0, UPT, UR4, URZ, UPT ;  /* 0x000000ff0400728c */ /* 0x000fe2000bf06270 */
[----:B-1----:R-:W-:Y:S01]  /*5c90*/  IADD3 R3, PT, PT, RZ, -R13, RZ ;  /* 0x8000000dff037210 */ /* 0x002fe20007ffe0ff */
[----:B------:R-:W-:Y:S09]  /*5ca0*/  IMAD.MOV.U32 R12, RZ, RZ, RZ ;  /* 0x000000ffff0c7224 */ /* 0x000ff200078e00ff */
[----:B------:R-:W-:Y:S02]  /*5cb0*/  @!UP0 UIADD3 UR12, UPT, UPT, -UR12, URZ, URZ ;  /* 0x000000ff0c0c8290 */ /* 0x000fe4000fffe1ff */
[----:B------:R-:W-:Y:S01]  /*5cc0*/  @!UP5 ULOP3.LUT UR12, URZ, UR45, URZ, 0x33, !UPT ;  /* 0x0000002dff0cd292 */ /* 0x000fe2000f8e33ff */
[----:B------:R-:W-:Y:S04]  /*5cd0*/  IMAD R3, R3, R8, RZ ;  /* 0x0000000803037224 */ /* 0x000fe800078e02ff */
[----:B------:R-:W-:Y:S04]  /*5ce0*/  IMAD.HI.U32 R13, R13, R3, R12 ;  /* 0x000000030d0d7227 */ /* 0x000fe800078e000c */
[----:B------:R-:W-:Y:S05]  /*5cf0*/  IMAD.U32 R0, RZ, RZ, UR12 ;  /* 0x0000000cff007e24 */ /* 0x000fea000f8e00ff */
[----:B------:R-:W-:Y:S04]  /*5d00*/  IABS R0, R0 ;  /* 0x0000000000007213 */ /* 0x000fe80000000000 */
[----:B------:R-:W-:Y:S11]  /*5d10*/  R2UR UR4, R0 ;  /* 0x00000000000472ca */ /* 0x000ff600000e0000 */
[----:B------:R-:W-:Y:S02]  /*5d20*/  @!UPT UIADD3 URZ, UPT, UPT, URZ, URZ, URZ ;  /* 0x000000fffffff290 */ /* 0x000fe4000fffe0ff */
[----:B------:R-:W-:Y:S07]  /*5d30*/  UIMAD.WIDE.U32 UR6, UR53, UR4, URZ ;  /* 0x00000004350672a5 */ /* 0x000fee000f8e00ff */
[----:B------:R-:W-:Y:S02]  /*5d40*/  UMOV UR13, UR7 ;  /* 0x00000007000d7c82 */ /* 0x000fe40008000000 */
[----:B------:R-:W-:Y:S04]  /*5d50*/  UIADD3 UR5, UPT, UPT, -UR13, URZ, URZ ;  /* 0x000000ff0d057290 */ /* 0x000fe8000fffe1ff */
[----:B------:R-:W-:Y:S04]  /*5d60*/  UIMAD UR4, UR43, UR5, UR4 ;  /* 0x000000052b0472a4 */ /* 0x000fe8000f8e0204 */
[----:B------:R-:W-:Y:S11]  /*5d70*/  UISETP.GT.U32.AND UP0, UPT, UR43, UR4, UPT ;  /* 0x000000042b00728c */ /* 0x000ff6000bf04070 */
[----:B------:R-:W-:Y:S02]  /*5d80*/  @!UP0 UIADD3 UR4, UPT, UPT, UR4, -UR43, URZ ;  /* 0x8000002b04048290 */ /* 0x000fe4000fffe0ff */
[----:B------:R-:W-:Y:S02]  /*5d90*/  @!UP0 UIADD3 UR13, UPT, UPT, UR13, 0x1, URZ ;  /* 0x000000010d0d8890 */ /* 0x000fe4000fffe0ff */
[----:B------:R-:W-:Y:S02]  /*5da0*/  UISETP.GE.U32.AND UP0, UPT, UR4, UR43, UPT ;  /* 0x0000002b0400728c */ /* 0x000fe4000bf06070 */
[----:B------:R-:W-:Y:S09]  /*5db0*/  ULOP3.LUT UR4, UR12, UR68, URZ, 0x3c, !UPT ;  /* 0x000000440c047292 */ /* 0x000ff2000f8e3cff */
[----:B------:R-:W-:Y:S02]  /*5dc0*/  @UP0 UIADD3 UR13, UPT, UPT, UR13, 0x1, URZ ;  /* 0x000000010d0d0890 */ /* 0x000fe4000fffe0ff */
[----:B------:R-:W-:Y:S11]  /*5dd0*/  UISETP.GE.AND UP0, UPT, UR4, URZ, UPT ;  /* 0x000000ff0400728c */ /* 0x000ff6000bf06270 */
[----:B------:R-:W-:Y:S02]  /*5de0*/  @!UP0 UIADD3 UR13, UPT, UPT, -UR13, URZ, URZ ;  /* 0x000000ff0d0d8290 */ /* 0x000fe4000fffe1ff */
[----:B------:R-:W-:Y:S02]  /*5df0*/  @!UP2 ULOP3.LUT UR13, URZ, UR68, URZ, 0x33, !UPT ;  /* 0x00000044ff0da292 */ /* 0x000fe4000f8e33ff */
[----:B------:R-:W-:Y:S02]  /*5e00*/  UISETP.NE.AND UP2, UPT, UR47, URZ, UPT ;  /* 0x000000ff2f00728c */ /* 0x000fe4000bf45270 */
[----:B------:R-:W-:Y:S02]  /*5e10*/  ULOP3.LUT UR4, UR13, UR47, URZ, 0x3c, !UPT ;  /* 0x0000002f0d047292 */ /* 0x000fe4000f8e3cff */
[----:B------:R-:W-:Y:S01]  /*5e20*/  UIADD3 UR5, UPT, UPT, -UR13, URZ, URZ ;  /* 0x000000ff0d057290 */ /* 0x000fe2000fffe1ff */
[----:B------:R-:W-:Y:S01]  /*5e30*/  IMAD.U32 R0, RZ, RZ, UR13 ;  /* 0x0000000dff007e24 */ /* 0x000fe2000f8e00ff */
[----:B------:R-:W-:Y:S02]  /*5e40*/  UISETP.GE.AND UP0, UPT, UR4, URZ, UPT ;  /* 0x000000ff0400728c */ /* 0x000fe4000bf06270 */
[----:B------:R-:W-:Y:S02]  /*5e50*/  UIADD3 UR4, UPT, UPT, -UR12, URZ, URZ ;  /* 0x000000ff0c047290 */ /* 0x000fe4000fffe1ff */
[----:B------:R-:W-:Y:S01]  /*5e60*/  IABS R0, R0 ;  /* 0x0000000000007213 */ /* 0x000fe20000000000 */
[----:B------:R-:W-:Y:S02]  /*5e70*/  UIMAD UR12, UR68, UR5, UR12 ;  /* 0x00000005440c72a4 */ /* 0x000fe4000f8e020c */
[----:B------:R-:W-:Y:S02]  /*5e80*/  UIMAD UR4, UR45, UR4, UR18 ;  /* 0x000000042d0472a4 */ /* 0x000fe4000f8e0212 */
[----:B------:R-:W-:Y:S02]  /*5e90*/  IMAD.HI.U32 R13, R13, R0, RZ ;  /* 0x000000000d0d7227 */ /* 0x000fe400078e00ff */
[----:B------:R-:W-:Y:S03]  /*5ea0*/  USHF.L.U32 UR4, UR4, 0x7, URZ ;  /* 0x0000000704047899 */ /* 0x000fe600080006ff */
[C---:B------:R-:W-:Y:S05]  /*5eb0*/  IADD3 R3, PT, PT, -R13.reuse, RZ, RZ ;  /* 0x000000ff0d037210 */ /* 0x040fea0007ffe1ff */
[C---:B------:R-:W-:Y:S05]  /*5ec0*/  IMAD R0, R8.reuse, R3, R0 ;  /* 0x0000000308007224 */ /* 0x040fea00078e0200 */
[----:B------:R-:W-:Y:S11]  /*5ed0*/  ISETP.GT.U32.AND P1, PT, R8, R0, PT ;  /* 0x000000000800720c */ /* 0x000ff60003f24070 */
[----:B------:R-:W-:Y:S02]  /*5ee0*/  @!UPT UIADD3 URZ, UPT, UPT, URZ, URZ, URZ ;  /* 0x000000fffffff290 */ /* 0x000fe4000fffe0ff */
[----:B------:R-:W-:Y:S02]  /*5ef0*/  @!P1 IMAD.IADD R0, R0, 0x1, -R8 ;  /* 0x0000000100009824 */ /* 0x000fe400078e0a08 */
[----:B------:R-:W-:Y:S01]  /*5f00*/  @!P1 VIADD R13, R13, 0x1 ;  /* 0x000000010d0d9836 */ /* 0x000fe20000000000 */
[----:B------:R-:W-:Y:S02]  /*5f10*/  ISETP.NE.U32.AND P1, PT, RZ, UR48, PT ;  /* 0x00000030ff007c0c */ /* 0x000fe4000bf25070 */
[----:B------:R-:W-:Y:S02]  /*5f20*/  ISETP.GE.U32.AND P2, PT, R0, R8, PT ;  /* 0x000000080000720c */ /* 0x000fe40003f46070 */
[----:B------:R-:W-:Y:S02]  /*5f30*/  ISETP.NE.AND.EX P1, PT, RZ, UR49, PT, P1 ;  /* 0x00000031ff007c0c */ /* 0x000fe4000bf25310 */
[----:B------:R-:W-:Y:S09]  /*5f40*/  SHF.L.U32 R8, R10, 0x1f, RZ ;  /* 0x0000001f0a087819 */ /* 0x000ff200000006ff */
[----:B------:R-:W-:Y:S04]  /*5f50*/  @P2 IADD3 R13, PT, PT, R13, 0x1, RZ ;  /* 0x000000010d0d2810 */ /* 0x000fe80007ffe0ff */
[----:B------:R-:W-:Y:S11]  /*5f60*/  R2UR UR14, R13 ;  /* 0x000000000d0e72ca */ /* 0x000ff600000e0000 */
[----:B------:R-:W-:Y:S02]  /*5f70*/  @!UPT UIADD3 URZ, UPT, UPT, URZ, URZ, URZ ;  /* 0x000000fffffff290 */ /* 0x000fe4000fffe0ff */
[----:B------:R-:W-:Y:S02]  /*5f80*/  @!UP0 UIADD3 UR14, UPT, UPT, -UR14, URZ, URZ ;  /* 0x000000ff0e0e8290 */ /* 0x000fe4000fffe1ff */
[----:B------:R-:W-:Y:S04]  /*5f90*/  @!UP2 ULOP3.LUT UR14, URZ, UR47, URZ, 0x33, !UPT ;  /* 0x0000002fff0ea292 */ /* 0x000fe8000f8e33ff */
[----:B------:R-:W-:Y:S04]  /*5fa0*/  UIADD3 UR6, UPT, UPT, -UR14, URZ, URZ ;  /* 0x000000ff0e067290 */ /* 0x000fe8000fffe1ff */
[----:B------:R-:W-:Y:S01]  /*5fb0*/  UIMAD UR13, UR47, UR6, UR13 ;  /* 0x000000062f0d72a4 */ /* 0x000fe2000f8e020d */
[----:B------:R-:W-:Y:S11]  /*5fc0*/  BRA.U !UP4, `(.L_x_93) ;  /* 0x000000010c387547 */ /* 0x000ff6000b800000 */
[----:B------:R-:W-:Y:S01]  /*5fd0*/  UPLOP3.LUT UP1, UPT, UPT, UPT, UP6, 0x80, 0x8 ;  /* 0x000000000008789c */ /* 0x000fe20003f2f060 */
[----:B------:R-:W-:Y:S01]  /*5fe0*/  HFMA2 R0, -RZ, RZ, 0, 5.9604644775390625e-08 ;  /* 0x00000001ff007431 */ /* 0x000fe200000001ff */
[----:B------:R-:W1:Y:S01]  /*5ff0*/  LDCU.64 UR8, c[0x0][0x358] ;  /* 0x00006b00ff0877ac */ /* 0x000e620008000a00 */
[----:B------:R-:W-:Y:S03]  /*6000*/  IMAD.MOV.U32 R49, RZ, RZ, 0x1 ;  /* 0x00000001ff317424 */ /* 0x000fe600078e00ff */
[----:B------:R-:W-:Y:S05]  /*6010*/  PLOP3.LUT P2, PT, PT, PT, UP1, 0x80, 0x8 ;  /* 0x000000000008781c */ /* 0x000fea0003f4f018 */
[----:B------:R-:W2:Y:S01]  /*6020*/  @UP1 LDCU.64 UR6, c[0x0][0x988] ;  /* 0x00013100ff0617ac */ /* 0x000ea20008000a00 */
[----:B------:R-:W-:Y:S07]  /*6030*/  @UP1 UIMAD UR5, UR52, UR48, URZ ;  /* 0x00000030340512a4 */ /* 0x000fee000f8e02ff */
[----:B------:R-:W-:Y:S01]  /*6040*/  @!P2 PRMT R49, R0, 0x7610, R49 ;  /* 0x000076100031a816 */ /* 0x000fe20000000031 */
[----:B--2---:R-:W-:Y:S03]  /*6050*/  @UP1 UIMAD.WIDE UR6, UR5, 0x4, UR6 ;  /* 0x00000004050618a5 */ /* 0x004fe6000f8e0206 */
[----:B------:R-:W2:Y:S03]  /*6060*/  @!UP1 LDCU UR5, c[0x0][0x980] ;  /* 0x00013000ff0597ac */ /* 0x000ea60008000800 */
[----:B-----5:R-:W-:Y:S01]  /*6070*/  IMAD.U32 R26, RZ, RZ, UR6 ;  /* 0x00000006ff1a7e24 */ /* 0x020fe2000f8e00ff */
[----:B------:R-:W-:Y:S05]  /*6080*/  MOV R27, UR7 ;  /* 0x00000007001b7c02 */ /* 0x000fea0008000f00 */
[----:B-1----:R1:W5:Y:S02]  /*6090*/  @P2 LDG.E R26, desc[UR8][R26.64] ;  /* 0x000000081a1a2981 */ /* 0x002364000c1e1900 */
[----:B-12---:R-:W-:Y:S07]  /*60a0*/  @!P2 IMAD.U32 R26, RZ, RZ, UR5 ;  /* 0x00000005ff1aae24 */ /* 0x006fee000f8e00ff */
.L_x_93:
[----:B-----5:R-:W-:Y:S01]  /*60b0*/  @!P1 FSETP.EQ.AND P3, PT, R26, RZ, PT ;  /* 0x000000ff1a00920b */ /* 0x020fe20003f62000 */
[----:B------:R-:W-:Y:S01]  /*60c0*/  @!UPT UIADD3 URZ, UPT, UPT, URZ, URZ, URZ ;  /* 0x000000fffffff290 */ /* 0x000fe2000fffe0ff */
[----:B------:R-:W-:Y:S11]  /*60d0*/  @!P1 BRA `(.L_x_94) ;  /* 0x0000000000149947 */ /* 0x000ff60003800000 */
[----:B------:R-:W-:Y:S02]  /*60e0*/  LOP3.LUT P1, RZ, R49, 0xff, RZ, 0xc0, !PT ;  /* 0x000000ff31ff7812 */ /* 0x000fe4000782c0ff */
[----:B------:R-:W-:Y:S04]  /*60f0*/  PLOP3.LUT P3, PT, PT, PT, UP1, 0x80, 0x8 ;  /* 0x000000000008781c */ /* 0x000fe80003f6f018 */
[----:B------:R-:W-:Y:S07]  /*6100*/  PLOP3.LUT P3, PT, P3, PT, PT, 0x8, 0x80 ;  /* 0x000000000080781c */ /* 0x000fee0001f6e170 */
[----:B------:R-:W-:Y:S11]  /*6110*/  @P1 FSETP.EQ.AND P3, PT, R26, RZ, PT ;  /* 0x000000ff1a00120b */ /* 0x000ff60003f62000 */
[----:B------:R-:W-:Y:S02]  /*6120*/  @!UPT UIADD3 URZ, UPT, UPT, URZ, URZ, URZ ;  /* 0x000000fffffff290 */ /* 0x000fe4000fffe0ff */
.L_x_94:
[----:B------:R-:W1:Y:S01]  /*6130*/  SYNCS.PHASECHK.TRANS64.TRYWAIT P1, [UR42+0xf0], R8 ;  /* 0x0000f008ff0075a7 */ /* 0x000e62000802112a */
[----:B------:R-:W-:Y:S04]  /*6140*/  ELECT P2, URZ, PT ;  /* 0x0000000000ff782f */ /* 0x000fe80003840000 */
[----:B------:R-:W-:Y:S01]  /*6150*/  PLOP3.LUT P2, PT, P3, P2, PT, 0xf2, 0x2f ;  /* 0x00000000002f781c */ /* 0x000fe20001f45e72 */
[----:B------:R-:W-:Y:S01]  /*6160*/  @!UPT UIADD3 URZ, UPT, UPT, URZ, URZ, URZ ;  /* 0x000000fffffff290 */ /* 0x000fe2000fffe0ff */
[----:B-1----:R-:W-:Y:S11]  /*6170*/  @!P1 BRA `(.L_x_95) ;  /* 0x0000004c00ec9947 */ /* 0x002ff60003800000 */
.L_x_199:
[----:B------:R-:W-:Y:S01]  /*6180*/  @!P2 IADD3 R3, P1, PT, R14, 0x680, RZ ;  /* 0x000006800e03a810 */ /* 0x000fe20007f3e0ff */
[----:B------:R-:W-:Y:S01]  /*6190*/  VOTEU.ALL UP0, P2 ;  /* 0x0000000000ff7886 */ /* 0x000fe20001000000 */
[----:B------:R-:W-:Y:S01]  /*61a0*/  UMOV UR18, 0x0 ;  /* 0x0000000000127882 */ /* 0x000fe20000000000 */
[----:B------:R-:W-:Y:S01]  /*61b0*/  UMOV UR19, 0x10000000 ;  /* 0x1000000000137882 */ /* 0x000fe20000000000 */
[----:B------:R-:W-:Y:S01]  /*61c0*/  @!P2 R2UR UR6, R3 ;  /* 0x000000000306a2ca */ /* 0x000fe200000e0000 */
[----:B-1----:R-:W-:Y:S01]  /*61d0*/  @!P2 IMAD.X R0, RZ, RZ, R15, P1 ;  /* 0x000000ffff00a224 */ /* 0x002fe200008e060f */
[----:B------:R-:W-:Y:S02]  /*61e0*/  @!UP0 UIADD3 UR8, UPT, UPT, UR42, 0x200, URZ ;  /* 0x000002002a088890 */ /* 0x000fe4000fffe0ff */
[----:B------:R-:W-:Y:S02]  /*61f0*/  @!UP0 UIADD3 UR16, UPT, UPT, UR42, 0xa00, URZ ;  /* 0x00000a002a108890 */ /* 0x000fe4000fffe0ff */
[----:B------:R-:W-:Y:S01]  /*6200*/  @!P2 R2UR UR5, R0 ;  /* 0x000000000005a2ca */ /* 0x000fe200000e0000 */
[----:B------:R-:W-:Y:S01]  /*6210*/  @!UP0 UIADD3 UR17, UPT, UPT, UR4, 0x40, URZ ;  /* 0x0000004004118890 */ /* 0x000fe2000fffe0ff */
[----:B------:R-:W-:Y:S01]  /*6220*/  @!P2 IMAD.MOV.U32 R0, RZ, RZ, 0x1000 ;  /* 0x00001000ff00a424 */ /* 0x000fe200078e00ff */
[----:B------:R-:W-:Y:S04]  /*6230*/  VOTEU.ALL UP0, P2 ;  /* 0x0000000000ff7886 */ /* 0x000fe80001000000 */
[----:B------:R-:W-:Y:S01]  /*6240*/  IMAD.U32 R12, RZ, RZ, UR6 ;  /* 0x00000006ff0c7e24 */ /* 0x000fe2000f8e00ff */
[----:B------:R-:W-:Y:S01]  /*6250*/  @!UP0 UMOV UR9, UR46 ;  /* 0x0000002e00098c82 */ /* 0x000fe20008000000 */
[----:B------:R-:W-:Y:S03]  /*6260*/  @!UP0 UMOV UR10, UR4 ;  /* 0x00000004000a8c82 */ /* 0x000fe60008000000 */
[----:B------:R-:W-:Y:S01]  /*6270*/  @!P2 R2UR UR6, R12 ;  /* 0x000000000c06a2ca */ /* 0x000fe200000e0000 */
[----:B------:R-:W-:Y:S05]  /*6280*/  IMAD.U32 R13, RZ, RZ, UR5 ;  /* 0x00000005ff0d7e24 */ /* 0x000fea000f8e00ff */
[----:B------:R-:W-:Y:S11]  /*6290*/  @!P2 R2UR UR7, R13 ;  /* 0x000000000d07a2ca */ /* 0x000ff600000e0000 */
[----:B------:R-:W-:Y:S02]  /*62a0*/  @!UPT UIADD3 URZ, UPT, UPT, URZ, URZ, URZ ;  /* 0x000000fffffff290 */ /* 0x000fe4000fffe0ff */
[----:B------:R1:W-:Y:S01]  /*62b0*/  @!UP0 UTMALDG.5D [UR8], [UR6], desc[UR18] ;  /* 0x00001208060085b4 */ /* 0x0003e20008021000 */
[----:B------:R-:W-:Y:S05]  /*62c0*/  VOTEU.ALL UP0, P2 ;  /* 0x0000000000ff7886 */ /* 0x000fea0001000000 */
[----:B-1----:R-:W-:Y:S01]  /*62d0*/  @!UP0 UMOV UR8, UR16 ;  /* 0x0000001000088c82 */ /* 0x002fe20008000000 */
[----:B------:R-:W-:Y:S01]  /*62e0*/  @!UP0 UMOV UR9, UR46 ;  /* 0x0000002e00098c82 */ /* 0x000fe20008000000 */
[----:B------:R-:W-:Y:S02]  /*62f0*/  @!UP0 UMOV UR10, UR17 ;  /* 0x00000011000a8c82 */ /* 0x000fe40008000000 */
[----:B------:R1:W-:Y:S01]  /*6300*/  @!UP0 UTMALDG.5D [UR8], [UR6], desc[UR18] ;  /* 0x00001208060085b4 */ /* 0x0003e20008021000 */
[----:B------:R1:W-:Y:S01]  /*6310*/  @!P2 SYNCS.ARRIVE.TRANS64.RED.A0TR RZ, [UR42+0xd0], R0 ;  /* 0x0000d000ffffa9a7 */ /* 0x0003e2000830042a */
[----:B------:R-:W-:Y:S01]  /*6320*/  SYNCS.ARRIVE.TRANS64.RED.A1T0 RZ, [UR66], RZ ;  /* 0x000000ffffff79a7 */ /* 0x000fe20008100442 */
[----:B------:R-:W2:Y:S02]  /*6330*/  SYNCS.PHASECHK.TRANS64.TRYWAIT P1, [UR42+0xf8], R8 ;  /* 0x0000f808ff0075a7 */ /* 0x000ea4000802112a */
[----:B-12---:R-:W-:Y:S05]  /*6340*/  @!P1 BRA `(.L_x_96) ;  /* 0x0000004c00909947 */ /* 0x006fea0003800000 */
.L_x_201:
        /* <DEDUP_REMOVED lines=11> */
[----:B------:R-:W-:Y:S01]  /*6400*/  @!UP0 UIADD3 UR8, UPT, UPT, UR42, 0x1a00, URZ ;  /* 0x00001a002a088890 */ /* 0x000fe2000fffe0ff */
[----:B------:R-:W-:Y:S01]  /*6410*/  VOTEU.ALL UP0, P2 ;  /* 0x0000000000ff7886 */ /* 0x000fe20001000000 */
[----:B------:R-:W-:Y:S02]  /*6420*/  UMOV UR35, UR11 ;  /* 0x0000000b00237c82 */ /* 0x000fe40008000000 */
[----:B------:R-:W-:Y:S01]  /*6430*/  IMAD.U32 R12, RZ, RZ, UR6 ;  /* 0x00000006ff0c7e24 */ /* 0x000fe2000f8e00ff */
[----:B------:R-:W-:Y:S01]  /*6440*/  UMOV UR36, UR12 ;  /* 0x0000000c00247c82 */ /* 0x000fe20008000000 */
[----:B------:R-:W-:Y:S01]  /*6450*/  UMOV UR37, UR13 ;  /* 0x0000000d00257c82 */ /* 0x000fe20008000000 */
[----:B------:R-:W-:Y:S01]  /*6460*/  UMOV UR38, UR14 ;  /* 0x0000000e00267c82 */ /* 0x000fe20008000000 */
[----:B------:R-:W-:Y:S01]  /*6470*/  UMOV UR9, UR33 ;  /* 0x0000002100097c82 */ /* 0x000fe20008000000 */
[----:B------:R-:W-:Y:S01]  /*6480*/  @!P2 R2UR UR6, R12 ;  /* 0x000000000c06a2ca */ /* 0x000fe200000e0000 */
[----:B------:R-:W-:Y:S05]  /*6490*/  IMAD.U32 R13, RZ, RZ, UR5 ;  /* 0x00000005ff0d7e24 */ /* 0x000fea000f8e00ff */
[----:B------:R-:W-:Y:S11]  /*64a0*/  @!P2 R2UR UR7, R13 ;  /* 0x000000000d07a2ca */ /* 0x000ff600000e0000 */
[----:B------:R-:W-:Y:S02]  /*64b0*/  @!UPT UIADD3 URZ, UPT, UPT, URZ, URZ, URZ ;  /* 0x000000fffffff290 */ /* 0x000fe4000fffe0ff */
[----:B------:R1:W-:Y:S01]  /*64c0*/  @!UP0 UTMALDG.5D [UR32], [UR6], desc[UR16] ;  /* 0x00001020060085b4 */ /* 0x0003e20008021000 */
[----:B------:R-:W-:Y:S05]  /*64d0*/  VOTEU.ALL UP0, P2 ;  /* 0x0000000000ff7886 */ /* 0x000fea0001000000 */
[----:B------:R1:W-:Y:S01]  /*64e0*/  @!UP0 UTMALDG.5D [UR8], [UR6], desc[UR16] ;  /* 0x00001008060085b4 */ /* 0x0003e20008021000 */
[----:B------:R1:W-:Y:S01]  /*64f0*/  @!P2 SYNCS.ARRIVE.TRANS64.RED.A0TR RZ, [UR42+0xd8], R0 ;  /* 0x0000d800ffffa9a7 */ /* 0x0003e2000830042a */
[----:B------:R-:W-:Y:S01]  /*6500*/  SYNCS.ARRIVE.TRANS64.RED.A1T0 RZ, [UR65], RZ ;  /* 0x000000ffffff79a7 */ /* 0x000fe20008100441 */
[----:B------:R-:W2:Y:S02]  /*6510*/  SYNCS.PHASECHK.TRANS64.TRYWAIT P1, [UR42+0x100], R8 ;  /* 0x00010008ff0075a7 */ /* 0x000ea4000802112a */
[----:B-12---:R-:W-:Y:S05]  /*6520*/  @!P1 BRA `(.L_x_97) ;  /* 0x0000004c00309947 */ /* 0x006fea0003800000 */
.L_x_203:
        /* <DEDUP_REMOVED lines=28> */
[----:B--2---:R-:W-:Y:S01]  /*66f0*/  @P0 SHF.R.U32.HI R0, RZ, 0x10, R5 ;  /* 0x00000010ff000819 */ /* 0x004fe20000011605 */
[----:B------:R-:W2:Y:S03]  /*6700*/  SYNCS.PHASECHK.TRANS64.TRYWAIT P1, [UR42+0x108], R8 ;  /* 0x00010808ff0075a7 */ /* 0x000ea6000802112a */
[----:B------:R-:W-:Y:S01]  /*6710*/  @P0 R2UR UR52, R0 ;  /* 0x00000000003402ca */ /* 0x000fe200000e0000 */
[----:B------:R-:W-:Y:S03]  /*6720*/  @!UPT UIADD3 URZ, UPT, UPT, URZ, URZ, URZ ;  /* 0x000000fffffff290 */ /* 0x000fe6000fffe0ff */
[----:B-12---:R-:W-:Y:S11]  /*6730*/  @!P1 BRA `(.L_x_98) ;  /* 0x0000004800c49947 */ /* 0x006ff60003800000 */
.L_x_205:
[----:B------:R-:W-:Y:S01]  /*6740*/  UPLOP3.LUT UP2, UPT, UPT, UPT, UPT, 0x80, 0x8 ;  /* 0x000000000008789c */ /* 0x000fe20003f4f070 */
[----:B------:R-:W-:Y:S01]  /*6750*/  @!P2 IADD3 R3, P0, PT, R14, 0x680, RZ ;  /* 0x000006800e03a810 */ /* 0x000fe20007f1e0ff */
[----:B------:R-:W-:Y:S01]  /*6760*/  UMOV UR6, 0x0 ;  /* 0x0000000000067882 */ /* 0x000fe20000000000 */
[----:B------:R-:W-:Y:S01]  /*6770*/  VOTEU.ALL UP0, P2 ;  /* 0x0000000000ff7886 */ /* 0x000fe20001000000 */
[----:B------:R-:W-:Y:S01]  /*6780*/  UMOV UR7, 0x10000000 ;  /* 0x1000000000077882 */ /* 0x000fe20000000000 */
[----:B------:R-:W-:Y:S01]  /*6790*/  @!P2 R2UR UR5, R3 ;  /* 0x000000000305a2ca */ /* 0x000fe200000e0000 */
[----:B-1----:R-:W-:Y:S01]  /*67a0*/  @!P2 IMAD.X R0, RZ, RZ, R15, P0 ;  /* 0x000000ffff00a224 */ /* 0x002fe200000e060f */
[----:B------:R-:W-:Y:S01]  /*67b0*/  UMOV UR19, UR11 ;  /* 0x0000000b00137c82 */ /* 0x000fe20008000000 */
[----:B------:R-:W-:Y:S01]  /*67c0*/  @!UP0 UIADD3 UR18, UPT, UPT, UR4, 0x30, URZ ;  /* 0x0000003004128890 */ /* 0x000fe2000fffe0ff */
[----:B------:R-:W-:Y:S01]  /*67d0*/  R2UR UR26, R51 ;  /* 0x00000000331a72ca */ /* 0x000fe200000e0000 */
[----:B------:R-:W-:Y:S01]  /*67e0*/  @!UP0 UIADD3 UR10, UPT, UPT, UR4, 0x70, URZ ;  /* 0x00000070040a8890 */ /* 0x000fe2000fffe0ff */
[----:B------:R-:W-:Y:S01]  /*67f0*/  @!P2 R2UR UR4, R0 ;  /* 0x000000000004a2ca */ /* 0x000fe200000e0000 */
[----:B------:R-:W-:Y:S01]  /*6800*/  @!UP0 UIADD3 UR16, UPT, UPT, UR42, 0x3200, URZ ;  /* 0x000032002a108890 */ /* 0x000fe2000fffe0ff */
[----:B------:R-:W-:Y:S01]  /*6810*/  R2UR UR24, R52 ;  /* 0x00000000341872ca */ /* 0x000fe200000e0000 */
[----:B------:R-:W-:Y:S01]  /*6820*/  @!UP0 UIADD3 UR17, UPT, UPT, UR42, 0xe8, URZ ;  /* 0x000000e82a118890 */ /* 0x000fe2000fffe0ff */
[----:B------:R-:W-:Y:S01]  /*6830*/  LOP3.LUT P0, RZ, R6, 0x1, RZ, 0xc0, !PT ;  /* 0x0000000106ff7812 */ /* 0x000fe2000780c0ff */
[----:B------:R-:W-:Y:S01]  /*6840*/  @!UP0 UIADD3 UR8, UPT, UPT, UR42, 0x3a00, URZ ;  /* 0x00003a002a088890 */ /* 0x000fe2000fffe0ff */
[----:B------:R-:W-:Y:S01]  /*6850*/  LOP3.LUT R10, R10, 0x1, RZ, 0x3c, !PT ;  /* 0x000000010a0a7812 */ /* 0x000fe200078e3cff */
[----:B------:R-:W-:Y:S01]  /*6860*/  IMAD.U32 R12, RZ, RZ, UR5 ;  /* 0x00000005ff0c7e24 */ /* 0x000fe2000f8e00ff */
[----:B------:R-:W-:Y:S01]  /*6870*/  VOTEU.ALL UP0, P2 ;  /* 0x0000000000ff7886 */ /* 0x000fe20001000000 */
[----:B------:R-:W-:Y:S01]  /*6880*/  UMOV UR20, UR12 ;  /* 0x0000000c00147c82 */ /* 0x000fe20008000000 */
[----:B------:R-:W-:Y:S01]  /*6890*/  UMOV UR21, UR13 ;  /* 0x0000000d00157c82 */ /* 0x000fe20008000000 */
[----:B------:R-:W-:Y:S01]  /*68a0*/  UMOV UR22, UR14 ;  /* 0x0000000e00167c82 */ /* 0x000fe20008000000 */
[----:B------:R-:W-:Y:S01]  /*68b0*/  UMOV UR9, UR17 ;  /* 0x0000001100097c82 */ /* 0x000fe20008000000 */
[----:B------:R-:W-:Y:S01]  /*68c0*/  IMAD.U32 R13, RZ, RZ, UR4 ;  /* 0x00000004ff0d7e24 */ /* 0x000fe2000f8e00ff */
[----:B------:R-:W-:Y:S02]  /*68d0*/  @!P2 R2UR UR4, R12 ;  /* 0x000000000c04a2ca */ /* 0x000fe400000e0000 */
[----:B------:R-:W-:Y:S02]  /*68e0*/  LOP3.LUT R9, R9, 0x1, RZ, 0x3c, !PT ;  /* 0x0000000109097812 */ /* 0x000fe400078e3cff */
[----:B------:R-:W-:Y:S11]  /*68f0*/  @!P2 R2UR UR5, R13 ;  /* 0x000000000d05a2ca */ /* 0x000ff600000e0000 */
[----:B------:R-:W-:Y:S02]  /*6900*/  @!UPT UIADD3 URZ, UPT, UPT, URZ, URZ, URZ ;  /* 0x000000fffffff290 */ /* 0x000fe4000fffe0ff */
[----:B------:R1:W-:Y:S01]  /*6910*/  @!UP0 UTMALDG.5D [UR16], [UR4], desc[UR6] ;  /* 0x00000610040085b4 */ /* 0x0003e20008021000 */
[----:B------:R-:W-:Y:S05]  /*6920*/  VOTEU.ALL UP0, P2 ;  /* 0x0000000000ff7886 */ /* 0x000fea0001000000 */
[----:B------:R2:W-:Y:S01]  /*6930*/  @!UP0 UTMALDG.5D [UR8], [UR4], desc[UR6] ;  /* 0x00000608040085b4 */ /* 0x0005e20008021000 */
[----:B------:R2:W-:Y:S01]  /*6940*/  @!P2 SYNCS.ARRIVE.TRANS64.RED.A0TR RZ, [UR42+0xe8], R2 ;  /* 0x0000e802ffffa9a7 */ /* 0x0005e2000830042a */
[----:B------:R-:W-:Y:S01]  /*6950*/  SYNCS.ARRIVE.TRANS64.RED.A1T0 RZ, [UR63], RZ ;  /* 0x000000ffffff79a7 */ /* 0x000fe2000810043f */
[----:B-1----:R-:W-:Y:S02]  /*6960*/  UIADD3 UR18, UPT, UPT, UR15, UR26, URZ ;  /* 0x0000001a0f127290 */ /* 0x002fe4000fffe0ff */
[----:B------:R-:W-:Y:S01]  /*6970*/  UIADD3 UR20, UPT, UPT, UR23, UR24, URZ ;  /* 0x0000001817147290 */ /* 0x000fe2000fffe0ff */
[----:B------:R-:W-:Y:S11]  /*6980*/  @P0 BRA `(.L_x_99) ;  /* 0xffffffe800f40947 */ /* 0x000ff6000383ffff */
[----:B--2---:R-:W-:-:S04]  /*6990*/  SHF.L.U32 R2, R10, 0x1f, RZ ;  /* 0x0000001f0a027819 */ /* 0x004fc800000006ff */
[----:B------:R-:W1:Y:S02]  /*69a0*/  SYNCS.PHASECHK.TRANS64.TRYWAIT P0, [UR42+0xf0], R2 ;  /* 0x0000f002ff0075a7 */ /* 0x000e64000800112a */
[----:B-1----:R-:W-:Y:S05]  /*69b0*/  @!P0 BRA `(.L_x_100) ;  /* 0x00000048003c8947 */ /* 0x002fea0003800000 */
.L_x_207:
[----:B------:R-:W2:Y:S02]  /*69c0*/  SYNCS.PHASECHK.TRANS64.TRYWAIT P0, [UR42+0xf8], R2 ;  /* 0x0000f802ff0075a7 */ /* 0x000ea4000800112a */
[----:B--2---:R-:W-:Y:S05]  /*69d0*/  @!P0 BRA `(.L_x_101) ;  /* 0x00000048004c8947 */ /* 0x004fea0003800000 */
.L_x_209:
[----:B------:R-:W2:Y:S02]  /*69e0*/  SYNCS.PHASECHK.TRANS64.TRYWAIT P0, [UR42+0x100], R2 ;  /* 0x00010002ff0075a7 */ /* 0x000ea4000800112a */
[----:B--2---:R-:W-:Y:S05]  /*69f0*/  @!P0 BRA `(.L_x_102) ;  /* 0x00000048005c8947 */ /* 0x004fea0003800000 */
.L_x_211:
[----:B-1----:R-:W-:-:S07]  /*6a00*/  MOV R0, UR42 ;  /* 0x0000002a00007c02 */ /* 0x002fce0008000f00 */
.L_x_103:
[----:B-1----:R-:W-:-:S04]  /*6a10*/  SHF.L.U32 R2, R10, 0x1f, RZ ;  /* 0x0000001f0a027819 */ /* 0x002fc800000006ff */
[----:B------:R1:W2:Y:S03]  /*6a20*/  SYNCS.PHASECHK.TRANS64.TRYWAIT P0, [R0+URZ+0x108], R2 ;  /* 0x00010802000075a7 */ /* 0x0002a600080011ff */
[----:B--2---:R-:W-:Y:S05]  /*6a30*/  @!P0 NANOSLEEP.SYNCS 0x989680 ;  /* 0x009896800000895d */ /* 0x004fea0003900000 */
[----:B------:R-:W2:Y:S02]  /*6a40*/  @!P0 SYNCS.PHASECHK.TRANS64 P0, [R0+URZ+0x108], R2 ;  /* 0x00010802000085a7 */ /* 0x000ea400080010ff */
[----:B--2---:R-:W-:Y:S05]  /*6a50*/  @P0 EXIT ;  /* 0x000000000000094d */ /* 0x004fea0003800000 */
[----:B------:R-:W-:Y:S05]  /*6a60*/  BRA `(.L_x_103) ;  /* 0xfffffffc00e87947 */ /* 0x000fea000383ffff */
.L_x_88:
[----:B------:R-:W-:-:S06]  /*6a70*/  UISETP.GE.AND UP0, UPT, UR19, 0x4, UPT ;  /* 0x000000041300788c */ /* 0x000fcc000bf06270 */
[----:B------:R-:W-:-:S13]  /*6a80*/  PLOP3.LUT P0, PT, PT, PT, UP0, 0x80, 0x8 ;  /* 0x000000000008781c */ /* 0x000fda0003f0f008 */
[----:B-1----:R-:W-:Y:S05]  /*6a90*/  @!P0 EXIT ;  /* 0x000000000000894d */ /* 0x002fea0003800000 */
[----:B------:R-:W1:Y:S08]  /*6aa0*/  S2UR UR4, SR_CgaCtaId ;  /* 0x00000000000479c3 */ /* 0x000e700000008800 */
[----:B------:R-:W-:Y:S01]  /*6ab0*/  BAR.SYNC.DEFER_BLOCKING 0x6, 0xa0 ;  /* 0x0182800000007b1d */ /* 0x000fe20000010000 */
[C---:B------:R-:W-:Y:S01]  /*6ac0*/  IMAD.SHL.U32 R0, R50.reuse, 0x200000, RZ ;  /* 0x0020000032007824 */ /* 0x040fe200078e00ff */
[----:B------:R-:W-:Y:S01]  /*6ad0*/  SHF.L.U32 R4, R50, 0x9, RZ ;  /* 0x0000000932047819 */ /* 0x000fe200000006ff */
[C---:B------:R-:W-:Y:S01]  /*6ae0*/  IMAD.SHL.U32 R48, R59.reuse, 0x10, RZ ;  /* 0x000000103b307824 */ /* 0x040fe200078e00ff */
[----:B------:R-:W-:Y:S01]  /*6af0*/  USHF.R.S32.HI UR54, URZ, 0x1f, UR5 ;  /* 0x0000001fff367899 */ /* 0x000fe20008011405 */
[----:B------:R-:W-:Y:S01]  /*6b00*/  IMAD.U32 R23, R59, 0x10000, RZ ;  /* 0x000100003b177824 */ /* 0x000fe200078e00ff */
[----:B------:R-:W-:-:S02]  /*6b10*/  UMOV UR50, 0x400 ;  /* 0x0000040000327882 */ /* 0x000fc40000000000 */
[----:B------:R-:W2:Y:S01]  /*6b20*/  LDC.64 R42, c[0x0][0x9b0] ;  /* 0x00026c00ff2a7b82 */ /* 0x000ea20000000a00 */
[----:B------:R-:W3:Y:S01]  /*6b30*/  LDCU.64 UR6, c[0x0][0x990] ;  /* 0x00013200ff0677ac */ /* 0x000ee20008000a00 */
[C---:B------:R-:W-:Y:S01]  /*6b40*/  IMAD.SHL.U32 R5, R59.reuse, 0x2, RZ ;  /* 0x000000023b057824 */ /* 0x040fe200078e00ff */
[----:B------:R-:W-:Y:S01]  /*6b50*/  LOP3.LUT R0, R0, 0x200000, RZ, 0xc0, !PT ;  /* 0x0020000000007812 */ /* 0x000fe200078ec0ff */
[----:B------:R-:W-:Y:S01]  /*6b60*/  HFMA2 R57, -RZ, RZ, 0, 5.9604644775390625e-08 ;  /* 0x00000001ff397431 */ /* 0x000fe200000001ff */
[C---:B------:R-:W-:Y:S01]  /*6b70*/  LOP3.LUT R6, R48.reuse, 0x40, RZ, 0xc0, !PT ;  /* 0x0000004030067812 */ /* 0x040fe200078ec0ff */
[----:B------:R-:W-:Y:S01]  /*6b80*/  ULEA.HI UR54, UR54, UR5, URZ, 0x7 ;  /* 0x0000000536367291 */ /* 0x000fe2000f8f38ff */
[----:B------:R-:W-:Y:S01]  /*6b90*/  LOP3.LUT R58, R48, 0x5b0, RZ, 0xc0, !PT ;  /* 0x000005b0303a7812 */ /* 0x000fe200078ec0ff */
[----:B------:R-:W4:Y:S01]  /*6ba0*/  LDC.64 R40, c[0x0][0x9a8] ;  /* 0x00026a00ff287b82 */ /* 0x000f220000000a00 */
[----:B------:R-:W-:Y:S01]  /*6bb0*/  LOP3.LUT R23, R0, 0x400000, R23, 0xf8, !PT ;  /* 0x0040000000177812 */ /* 0x000fe200078ef817 */
[----:B------:R-:W-:Y:S01]  /*6bc0*/  IMAD.MOV.U32 R22, RZ, RZ, RZ ;  /* 0x000000ffff167224 */ /* 0x000fe200078e00ff */
[----:B------:R-:W-:Y:S01]  /*6bd0*/  LOP3.LUT R0, R6, 0x8, R5, 0xf8, !PT ;  /* 0x0000000806007812 */ /* 0x000fe200078ef805 */
[----:B------:R-:W-:Y:S01]  /*6be0*/  IMAD.MOV.U32 R56, RZ, RZ, RZ ;  /* 0x000000ffff387224 */ /* 0x000fe200078e00ff */
[----:B------:R-:W-:Y:S01]  /*6bf0*/  LOP3.LUT R58, R58, 0x200, R4, 0xf8, !PT ;  /* 0x000002003a3a7812 */ /* 0x000fe200078ef804 */
[----:B------:R-:W2:Y:S01]  /*6c00*/  LDCU UR63, c[0x0][0x370] ;  /* 0x00006e00ff3f77ac */ /* 0x000ea20008000800 */
[----:B------:R-:W-:-:S02]  /*6c10*/  LOP3.LUT R59, R59, 0x60, RZ, 0xc0, !PT ;  /* 0x000000603b3b7812 */ /* 0x000fc400078ec0ff */
[----:B------:R-:W-:Y:S01]  /*6c20*/  LOP3.LUT R58, R58, R0, RZ, 0xfc, !PT ;  /* 0x000000003a3a7212 */ /* 0x000fe200078efcff */
[----:B-1----:R-:W-:Y:S01]  /*6c30*/  ULEA UR50, UR4, UR50, 0x18 ;  /* 0x0000003204327291 */ /* 0x002fe2000f8ec0ff */
[----:B---3--:R-:W-:Y:S01]  /*6c40*/  IMAD.U32 R61, RZ, RZ, UR6 ;  /* 0x00000006ff3d7e24 */ /* 0x008fe2000f8e00ff */
[----:B------:R-:W-:Y:S01]  /*6c50*/  MOV R55, RZ ;  /* 0x000000ff00377202 */ /* 0x000fe20000000f00 */
[----:B------:R-:W-:Y:S01]  /*6c60*/  IMAD.U32 R60, RZ, RZ, UR7 ;  /* 0x00000007ff3c7e24 */ /* 0x000fe2000f8e00ff */
[----:B------:R-:W-:Y:S01]  /*6c70*/  UIADD3 UR4, UPT, UPT, UR50, 0x200, URZ ;  /* 0x0000020032047890 */ /* 0x000fe2000fffe0ff */
[----:B------:R-:W1:Y:S04]  /*6c80*/  LDCU UR48, c[0x0][0xc0c] ;  /* 0x00018180ff3077ac */ /* 0x000e680008000800 */
[----:B------:R-:W3:Y:S01]  /*6c90*/  LDS R2, [UR50+0x170] ;  /* 0x00017032ff027984 */ /* 0x000ee20008000800 */
[----:B------:R-:W-:Y:S01]  /*6ca0*/  IMAD.U32 R54, RZ, RZ, UR4 ;  /* 0x00000004ff367e24 */ /* 0x000fe2000f8e00ff */
[----:B------:R-:W1:Y:S01]  /*6cb0*/  LDCU UR38, c[0x0][0xc30] ;  /* 0x00018600ff2677ac */ /* 0x000e620008000800 */
[----:B------:R-:W1:Y:S01]  /*6cc0*/  LDCU.64 UR60, c[0x0][0x988] ;  /* 0x00013100ff3c77ac */ /* 0x000e620008000a00 */
[----:B------:R-:W1:Y:S01]  /*6cd0*/  LDCU.64 UR46, c[0x0][0xc28] ;  /* 0x00018500ff2e77ac */ /* 0x000e620008000a00 */
[----:B------:R-:W1:Y:S01]  /*6ce0*/  LDCU.128 UR56, c[0x0][0xc10] ;  /* 0x00018200ff3877ac */ /* 0x000e620008000c00 */
[----:B------:R-:W1:Y:S01]  /*6cf0*/  LDCU UR62, c[0x0][0x374] ;  /* 0x00006e80ff3e77ac */ /* 0x000e620008000800 */
[----:B------:R-:W-:Y:S01]  /*6d00*/  USHF.R.S32.HI UR54, URZ, 0x7, UR54 ;  /* 0x00000007ff367899 */ /* 0x000fe20008011436 */
[----:B------:R-:W-:Y:S01]  /*6d10*/  UMOV UR55, URZ ;  /* 0x000000ff00377c82 */ /* 0x000fe20008000000 */
[----:B------:R-:W-:Y:S01]  /*6d20*/  UMOV UR53, URZ ;  /* 0x000000ff00357c82 */ /* 0x000fe20008000000 */
[C---:B---3--:R-:W-:Y:S01]  /*6d30*/  VIADD R3, R2.reuse, 0x40 ;  /* 0x0000004002037836 */ /* 0x048fe20000000000 */
[----:B------:R-:W-:-:S04]  /*6d40*/  LOP3.LUT R2, R2, 0xffff, RZ, 0xc0, !PT ;  /* 0x0000ffff02027812 */ /* 0x000fc800078ec0ff */
[----:B------:R-:W-:-:S05]  /*6d50*/  LOP3.LUT R3, R3, 0xffff, RZ, 0xc0, !PT ;  /* 0x0000ffff03037812 */ /* 0x000fca00078ec0ff */
[----:B-12-4-:R3:W-:Y:S02]  /*6d60*/  STL.64 [R1], R2 ;  /* 0x0000000201007387 */ /* 0x0167e40000100a00 */
.L_x_147:
[----:B---3--:R-:W-:Y:S04]  /*6d70*/  SHF.L.U32 R2, R55, 0x1f, RZ ;  /* 0x0000001f37027819 */ /* 0x008fe800000006ff */
[----:B-1----:R-:W1:Y:S02]  /*6d80*/  SYNCS.PHASECHK.TRANS64.TRYWAIT P0, [UR50+0x120], R2 ;  /* 0x00012002ff0075a7 */ /* 0x002e640008001132 */
[----:B-1----:R-:W-:Y:S05]  /*6d90*/  @!P0 BRA `(.L_x_104) ;  /* 0x00000044008c8947 */ /* 0x002fea0003800000 */
.L_x_213:
[----:B------:R-:W2:Y:S01]  /*6da0*/  LDS.128 R44, [UR50+0x160] ;  /* 0x00016032ff2c7984 */ /* 0x000ea20008000c00 */
[----:B------:R-:W-:Y:S02]  /*6db0*/  UIADD3 UR4, UPT, UPT, UR50, 0x128, URZ ;  /* 0x0000012832047890 */ /* 0x000fe4000fffe0ff */
[----:B------:R-:W-:Y:S02]  /*6dc0*/  UISETP.GE.AND UP1, UPT, UR39, 0x1, UPT ;  /* 0x000000012700788c */ /* 0x000fe4000bf26270 */
[----:B------:R-:W-:Y:S01]  /*6dd0*/  UPRMT UR4, URZ, 0x654, UR4 ;  /* 0x00000654ff047896 */ /* 0x000fe20008000004 */
        /* <DEDUP_REMOVED lines=15> */
[----:B------:R-:W-:Y:S01]  /*6ed0*/  @P0 R2UR UR5, R0 ;  /* 0x00000000000502ca */ /* 0x000fe200000e0000 */
[----:B------:R-:W-:Y:S05]  /*6ee0*/  IMAD.U32 R0, RZ, RZ, UR54 ;  /* 0x00000036ff007e24 */ /* 0x000fea000f8e00ff */
[----:B------:R-:W-:Y:S05]  /*6ef0*/  IABS R2, R0 ;  /* 0x0000000000027213 */ /* 0x000fea0000000000 */
[----:B------:R-:W-:Y:S02]  /*6f00*/  @UP0 UMOV UR37, UR6 ;  /* 0x0000000600250c82 */ /* 0x000fe40008000000 */
[----:B------:R-:W-:Y:S01]  /*6f10*/  @UP0 UMOV UR36, UR5 ;  /* 0x0000000500240c82 */ /* 0x000fe20008000000 */
[----:B------:R-:W-:Y:S05]  /*6f20*/  BRA.U !UP1, `(.L_x_105) ;  /* 0x0000000109cc7547 */ /* 0x000fea000b800000 */
[----:B------:R-:W1:Y:S01]  /*6f30*/  LDCU UR9, c[0x0][0xc20] ;  /* 0x00018400ff0977ac */ /* 0x000e620008000800 */
[----:B------:R-:W-:Y:S02]  /*6f40*/  UIMAD.WIDE.U32 UR4, UR62, UR59, URZ ;  /* 0x0000003b3e0472a5 */ /* 0x000fe4000f8e00ff */
[----:B------:R-:W-:Y:S02]  /*6f50*/  UIMAD.WIDE.U32 UR6, UR63, UR56, URZ ;  /* 0x000000383f0672a5 */ /* 0x000fe4000f8e00ff */
[----:B------:R-:W-:Y:S02]  /*6f60*/  UIMAD.WIDE.U32 UR10, UR36, UR59, URZ ;  /* 0x0000003b240a72a5 */ /* 0x000fe4000f8e00ff */
[----:B------:R-:W-:Y:S02]  /*6f70*/  UISETP.NE.AND UP0, UPT, UR58, 0x1, UPT ;  /* 0x000000013a00788c */ /* 0x000fe4000bf05270 */
[----:B------:R-:W-:Y:S02]  /*6f80*/  UISETP.NE.AND UP1, UPT, UR48, 0x1, UPT ;  /* 0x000000013000788c */ /* 0x000fe4000bf25270 */
[----:B------:R-:W-:Y:S02]  /*6f90*/  UISETP.NE.AND UP2, UPT, UR39, 0x1, UPT ;  /* 0x000000012700788c */ /* 0x000fe4000bf45270 */
[----:B------:R-:W-:Y:S01]  /*6fa0*/  UIMAD.WIDE.U32 UR12, UR37, UR56, URZ ;  /* 0x00000038250c72a5 */ /* 0x000fe2000f8e00ff */
[----:B------:R-:W-:Y:S01]  /*6fb0*/  UMOV UR4, UR5 ;  /* 0x0000000500047c82 */ /* 0x000fe20008000000 */
[----:B------:R-:W-:Y:S01]  /*6fc0*/  UMOV UR6, UR11 ;  /* 0x0000000b00067c82 */ /* 0x000fe20008000000 */
[----:B-1----:R-:W-:Y:S03]  /*6fd0*/  USHF.R.U32.HI UR8, URZ, UR9, UR4 ;  /* 0x00000009ff087299 */ /* 0x002fe60008011604 */
[----:B------:R-:W-:Y:S02]  /*6fe0*/  UMOV UR4, UR7 ;  /* 0x0000000700047c82 */ /* 0x000fe40008000000 */
[----:B------:R-:W-:Y:S02]  /*6ff0*/  USHF.R.U32.HI UR5, URZ, UR57, UR4 ;  /* 0x00000039ff057299 */ /* 0x000fe40008011604 */
[----:B------:R-:W-:Y:S02]  /*7000*/  USEL UR4, UR62, UR8, !UP0 ;  /* 0x000000083e047287 */ /* 0x000fe4000c000000 */
[----:B------:R-:W-:Y:S02]  /*7010*/  USHF.R.U32.HI UR8, URZ, UR9, UR6 ;  /* 0x00000009ff087299 */ /* 0x000fe40008011606 */
[----:B------:R-:W-:Y:S02]  /*7020*/  UIMAD.WIDE.U32 UR6, UR4, UR46, URZ ;  /* 0x0000002e040672a5 */ /* 0x000fe4000f8e00ff */
[----:B------:R-:W-:Y:S02]  /*7030*/  USEL UR9, UR63, UR5, !UP1 ;  /* 0x000000053f097287 */ /* 0x000fe4000c800000 */
[----:B------:R-:W-:Y:S02]  /*7040*/  USEL UR8, UR36, UR8, !UP0 ;  /* 0x0000000824087287 */ /* 0x000fe4000c000000 */
[----:B------:R-:W-:Y:S01]  /*7050*/  UIMAD.WIDE.U32 UR10, UR9, UR46, URZ ;  /* 0x0000002e090a72a5 */ /* 0x000fe2000f8e00ff */
[----:B------:R-:W-:Y:S01]  /*7060*/  UMOV UR6, UR7 ;  /* 0x0000000700067c82 */ /* 0x000fe20008000000 */
[----:B------:R-:W-:Y:S01]  /*7070*/  UMOV UR5, UR13 ;  /* 0x0000000d00057c82 */ /* 0x000fe20008000000 */
[----:B------:R-:W-:Y:S02]  /*7080*/  @UP2 USHF.R.U32.HI UR4, URZ, UR47, UR6 ;  /* 0x0000002fff042299 */ /* 0x000fe40008011606 */
[----:B------:R-:W-:Y:S02]  /*7090*/  USHF.R.U32.HI UR5, URZ, UR57, UR5 ;  /* 0x00000039ff057299 */ /* 0x000fe40008011605 */
[----:B------:R-:W-:Y:S02]  /*70a0*/  UIMAD UR4, UR39, UR4, URZ ;  /* 0x00000004270472a4 */ /* 0x000fe4000f8e02ff */
[----:B------:R-:W-:Y:S02]  /*70b0*/  USEL UR5, UR37, UR5, !UP1 ;  /* 0x0000000525057287 */ /* 0x000fe4000c800000 */
[----:B------:R-:W-:Y:S01]  /*70c0*/  UISETP.GE.AND UP0, UPT, UR8, UR4, UPT ;  /* 0x000000040800728c */ /* 0x000fe2000bf06270 */
[----:B------:R-:W-:Y:S01]  /*70d0*/  UMOV UR6, UR11 ;  /* 0x0000000b00067c82 */ /* 0x000fe20008000000 */
[----:B------:R-:W-:Y:S02]  /*70e0*/  UIMAD.WIDE.U32 UR10, UR8, UR46, URZ ;  /* 0x0000002e080a72a5 */ /* 0x000fe4000f8e00ff */
[----:B------:R-:W-:Y:S04]  /*70f0*/  @UP2 USHF.R.U32.HI UR9, URZ, UR47, UR6 ;  /* 0x0000002fff092299 */ /* 0x000fe80008011606 */
[----:B------:R-:W-:Y:S01]  /*7100*/  UIMAD UR6, UR39, UR9, URZ ;  /* 0x00000009270672a4 */ /* 0x000fe2000f8e02ff */
[----:B------:R-:W-:Y:S03]  /*7110*/  UMOV UR4, UR11 ;  /* 0x0000000b00047c82 */ /* 0x000fe60008000000 */
[----:B------:R-:W-:Y:S02]  /*7120*/  UISETP.GE.OR UP0, UPT, UR5, UR6, UP0 ;  /* 0x000000060500728c */ /* 0x000fe40008706670 */
[----:B------:R-:W-:Y:S02]  /*7130*/  USHF.R.U32.HI UR4, URZ, UR47, UR4 ;  /* 0x0000002fff047299 */ /* 0x000fe40008011604 */
[----:B------:R-:W-:Y:S02]  /*7140*/  UIMAD.WIDE.U32 UR6, UR5, UR46, URZ ;  /* 0x0000002e050672a5 */ /* 0x000fe4000f8e00ff */
[----:B------:R-:W-:Y:S02]  /*7150*/  USEL UR11, UR8, UR4, !UP2 ;  /* 0x00000004080b7287 */ /* 0x000fe4000d000000 */
[----:B------:R-:W-:Y:S02]  /*7160*/  UIADD3 UR6, UPT, UPT, -UR5, URZ, URZ ;  /* 0x000000ff05067290 */ /* 0x000fe4000fffe1ff */
[----:B------:R-:W-:Y:S02]  /*7170*/  UIADD3 UR10, UPT, UPT, -UR11, URZ, URZ ;  /* 0x000000ff0b0a7290 */ /* 0x000fe4000fffe1ff */
[----:B------:R-:W-:Y:S02]  /*7180*/  UIMAD UR6, UR48, UR6, UR37 ;  /* 0x00000006300672a4 */ /* 0x000fe4000f8e0225 */
[----:B------:R-:W-:Y:S01]  /*7190*/  UIMAD UR10, UR39, UR10, UR8 ;  /* 0x0000000a270a72a4 */ /* 0x000fe2000f8e0208 */
[----:B------:R-:W-:Y:S01]  /*71a0*/  @!UP0 UMOV UR4, UR7 ;  /* 0x0000000700048c82 */ /* 0x000fe20008000000 */
[----:B------:R-:W-:Y:S02]  /*71b0*/  UIADD3 UR7, UPT, UPT, -UR8, URZ, URZ ;  /* 0x000000ff08077290 */ /* 0x000fe4000fffe1ff */
[----:B------:R-:W-:Y:S04]  /*71c0*/  @!UP0 USHF.R.U32.HI UR4, URZ, UR47, UR4 ;  /* 0x0000002fff048299 */ /* 0x000fe80008011604 */
[----:B------:R-:W-:Y:S04]  /*71d0*/  @!UP0 USEL UR4, UR5, UR4, !UP2 ;  /* 0x0000000405048287 */ /* 0x000fe8000d000000 */
[----:B------:R-:W-:Y:S02]  /*71e0*/  @!UP0 UIMAD UR9, UR9, UR10, UR4 ;  /* 0x0000000a090982a4 */ /* 0x000fe4000f8e0204 */
[----:B------:R-:W-:Y:S02]  /*71f0*/  @!UP0 UIADD3 UR10, UPT, UPT, UR11, -UR4, URZ ;  /* 0x800000040b0a8290 */ /* 0x000fe4000fffe0ff */
[----:B------:R-:W-:Y:S02]  /*7200*/  UIMAD UR4, UR58, UR7, UR36 ;  /* 0x000000073a0472a4 */ /* 0x000fe4000f8e0224 */
[----:B------:R-:W-:Y:S03]  /*7210*/  @!UP0 UIMAD UR8, UR10, UR39, UR5 ;  /* 0x000000270a0882a4 */ /* 0x000fe6000f8e0205 */
[----:B------:R-:W-:Y:S02]  /*7220*/  @!UP0 UMOV UR5, UR9 ;  /* 0x0000000900058c82 */ /* 0x000fe40008000000 */
[----:B------:R-:W-:Y:S02]  /*7230*/  UIMAD UR37, UR5, UR48, UR6 ;  /* 0x00000030052572a4 */ /* 0x000fe4000f8e0206 */
[----:B------:R-:W-:Y:S11]  /*7240*/  UIMAD UR36, UR8, UR58, UR4 ;  /* 0x0000003a082472a4 */ /* 0x000ff6000f8e0204 */
[----:B------:R-:W-:Y:S01]  /*7250*/  @!UPT UIADD3 URZ, UPT, UPT, URZ, URZ, URZ ;  /* 0x000000fffffff290 */ /* 0x000fe2000fffe0ff */
.L_x_105:
[----:B------:R-:W1:Y:S01]  /*7260*/  LDCU UR16, c[0x0][0x388] ;  /* 0x00007100ff1077ac */ /* 0x000e620008000800 */
[----:B------:R-:W-:Y:S01]  /*7270*/  R2UR UR6, R2 ;  /* 0x00000000020672ca */ /* 0x000fe200000e0000 */
[----:B------:R-:W-:Y:S01]  /*7280*/  IMAD.U32 R4, RZ, RZ, UR18 ;  /* 0x00000012ff047e24 */ /* 0x000fe2000f8e00ff */
[----:B------:R-:W-:Y:S01]  /*7290*/  LEA R2, R22, UR49, 0x2 ;  /* 0x0000003116027c11 */ /* 0x000fe2000f8e10ff */
[----:B------:R-:W2:Y:S01]  /*72a0*/  LDCU UR11, c[0x0][0x38c] ;  /* 0x00007180ff0b77ac */ /* 0x000ea20008000800 */
[----:B------:R-:W-:Y:S01]  /*72b0*/  IABS R0, R0 ;  /* 0x0000000000007213 */ /* 0x000fe20000000000 */
[----:B------:R-:W-:Y:S01]  /*72c0*/  BSSY.RECONVERGENT B6, `(.L_x_106) ;  /* 0x0000094000067945 */ /* 0x000fe20003800200 */
[----:B------:R-:W-:Y:S01]  /*72d0*/  IABS R4, R4 ;  /* 0x0000000400047213 */ /* 0x000fe20000000000 */
[----:B------:R-:W-:Y:S01]  /*72e0*/  USHF.L.U32 UR42, UR20, 0x6, URZ ;  /* 0x00000006142a7899 */ /* 0x000fe200080006ff */
[----:B------:R-:W5:Y:S01]  /*72f0*/  LDL R2, [R2] ;  /* 0x0000000002027983 */ /* 0x000f620000100800 */
[----:B------:R-:W-:Y:S01]  /*7300*/  IMAD.MOV R0, RZ, RZ, -R0 ;  /* 0x000000ffff007224 */ /* 0x000fe200078e0a00 */
[----:B------:R-:W-:Y:S02]  /*7310*/  R2UR UR8, R4 ;  /* 0x00000000040872ca */ /* 0x000fe400000e0000 */
[----:B------:R-:W-:Y:S01]  /*7320*/  R2UR UR17, R65 ;  /* 0x00000000411172ca */ /* 0x000fe200000e0000 */
[----:B------:R-:W3:Y:S10]  /*7330*/  I2F.RP R3, UR6 ;  /* 0x0000000600037d06 */ /* 0x000ef40008209400 */
[----:B---3--:R-:W3:Y:S01]  /*7340*/  MUFU.RCP R3, R3 ;  /* 0x0000000300037308 */ /* 0x008ee20000001000 */
[----:B--2---:R-:W-:Y:S05]  /*7350*/  IMAD.U32 R4, RZ, RZ, UR11 ;  /* 0x0000000bff047e24 */ /* 0x004fea000f8e00ff */
[----:B------:R-:W-:Y:S04]  /*7360*/  IABS R4, R4 ;  /* 0x0000000400047213 */ /* 0x000fe80000000000 */
[----:B------:R-:W2:Y:S01]  /*7370*/  I2F.RP R6, R4 ;  /* 0x0000000400067306 */ /* 0x000ea20000209400 */
[----:B---3--:R-:W-:Y:S09]  /*7380*/  VIADD R3, R3, 0xffffffe ;  /* 0x0ffffffe03037836 */ /* 0x008ff20000000000 */
[----:B------:R-:W3:Y:S10]  /*7390*/  F2I.FTZ.U32.TRUNC.NTZ R3, R3 ;  /* 0x0000000300037305 */ /* 0x000ef4000021f000 */
[----:B--2---:R-:W2:Y:S01]  /*73a0*/  MUFU.RCP R6, R6 ;  /* 0x0000000600067308 */ /* 0x004ea20000001000 */
[----:B---3--:R-:W-:Y:S01]  /*73b0*/  R2UR UR5, R3 ;  /* 0x00000000030572ca */ /* 0x008fe200000e0000 */
[----:B-1----:R-:W-:Y:S05]  /*73c0*/  IMAD.U32 R3, RZ, RZ, UR16 ;  /* 0x00000010ff037e24 */ /* 0x002fea000f8e00ff */
[----:B------:R-:W-:Y:S04]  /*73d0*/  IABS R3, R3 ;  /* 0x0000000300037213 */ /* 0x000fe80000000000 */
[----:B------:R-:W-:Y:S01]  /*73e0*/  R2UR UR7, R3 ;  /* 0x00000000030772ca */ /* 0x000fe200000e0000 */
[----:B--2---:R-:W-:Y:S02]  /*73f0*/  VIADD R6, R6, 0xffffffe ;  /* 0x0ffffffe06067836 */ /* 0x004fe40000000000 */
[----:B------:R-:W-:Y:S02]  /*7400*/  UIADD3 UR4, UPT, UPT, URZ, -UR5, URZ ;  /* 0x80000005ff047290 */ /* 0x000fe4000fffe0ff */
[----:B------:R-:W1:Y:S02]  /*7410*/  F2I.FTZ.U32.TRUNC.NTZ R7, R6 ;  /* 0x0000000600077305 */ /* 0x000e64000021f000 */
[----:B------:R-:W-:Y:S03]  /*7420*/  UIMAD UR9, UR4, UR6, URZ ;  /* 0x00000006040972a4 */ /* 0x000fe6000f8e02ff */
[----:B------:R-:W-:Y:S02]  /*7430*/  UMOV UR4, URZ ;  /* 0x000000ff00047c82 */ /* 0x000fe40008000000 */
[----:B------:R-:W-:Y:S02]  /*7440*/  UIMAD.WIDE.U32 UR4, UR5, UR9, UR4 ;  /* 0x00000009050472a5 */ /* 0x000fe4000f8e0004 */
[----:B------:R-:W-:Y:S02]  /*7450*/  R2UR UR9, R0 ;  /* 0x00000000000972ca */ /* 0x000fe400000e0000 */
[----:B------:R-:W2:Y:S03]  /*7460*/  I2F.RP R0, UR7 ;  /* 0x0000000700007d06 */ /* 0x000ea60008209400 */
[----:B------:R-:W-:Y:S01]  /*7470*/  UMOV UR4, UR5 ;  /* 0x0000000500047c82 */ /* 0x000fe20008000000 */
[--C-:B-1----:R-:W-:Y:S01]  /*7480*/  IMAD.MOV R3, RZ, RZ, -R7.reuse ;  /* 0x000000ffff037224 */ /* 0x102fe200078e0a07 */
[----:B------:R-:W-:Y:S01]  /*7490*/  UIMAD.WIDE.U32 UR4, UR4, UR8, URZ ;  /* 0x00000008040472a5 */ /* 0x000fe2000f8e00ff */
[----:B------:R-:W-:Y:S02]  /*74a0*/  IMAD.MOV.U32 R6, RZ, RZ, RZ ;  /* 0x000000ffff067224 */ /* 0x000fe400078e00ff */
[----:B------:R-:W-:Y:S04]  /*74b0*/  IMAD R3, R3, R4, RZ ;  /* 0x0000000403037224 */ /* 0x000fe800078e02ff */
[----:B------:R-:W-:Y:S01]  /*74c0*/  UMOV UR43, UR5 ;  /* 0x00000005002b7c82 */ /* 0x000fe20008000000 */
[----:B------:R-:W-:Y:S01]  /*74d0*/  IMAD.HI.U32 R7, R7, R3, R6 ;  /* 0x0000000307077227 */ /* 0x000fe200078e0006 */
[----:B------:R-:W-:Y:S01]  /*74e0*/  UIMAD UR4, UR43, UR9, UR8 ;  /* 0x000000092b0472a4 */ /* 0x000fe2000f8e0208 */
[----:B--2---:R-:W1:Y:S03]  /*74f0*/  MUFU.RCP R0, R0 ;  /* 0x0000000000007308 */ /* 0x004e660000001000 */
[----:B------:R-:W-:Y:S11]  /*7500*/  UISETP.GT.U32.AND UP0, UPT, UR6, UR4, UPT ;  /* 0x000000040600728c */ /* 0x000ff6000bf04070 */
[----:B------:R-:W-:Y:S02]  /*7510*/  @!UP0 UIADD3 UR4, UPT, UPT, UR4, -UR6, URZ ;  /* 0x8000000604048290 */ /* 0x000fe4000fffe0ff */
[----:B------:R-:W-:Y:S01]  /*7520*/  @!UP0 UIADD3 UR43, UPT, UPT, UR43, 0x1, URZ ;  /* 0x000000012b2b8890 */ /* 0x000fe2000fffe0ff */
[----:B-1----:R-:W-:Y:S01]  /*7530*/  VIADD R0, R0, 0xffffffe ;  /* 0x0ffffffe00007836 */ /* 0x002fe20000000000 */
[----:B------:R-:W-:Y:S02]  /*7540*/  UISETP.GE.U32.AND UP2, UPT, UR4, UR6, UPT ;  /* 0x000000060400728c */ /* 0x000fe4000bf46070 */
[----:B------:R-:W-:Y:S02]  /*7550*/  ULOP3.LUT UR4, UR18, UR54, URZ, 0x3c, !UPT ;  /* 0x0000003612047292 */ /* 0x000fe4000f8e3cff */
[----:B------:R-:W-:Y:S01]  /*7560*/  UISETP.NE.AND UP0, UPT, UR54, URZ, UPT ;  /* 0x000000ff3600728c */ /* 0x000fe2000bf05270 */
[----:B------:R-:W1:Y:S01]  /*7570*/  F2I.FTZ.U32.TRUNC.NTZ R0, R0 ;  /* 0x0000000000007305 */ /* 0x000e62000021f000 */
[----:B------:R-:W-:Y:S05]  /*7580*/  UISETP.GE.AND UP1, UPT, UR4, URZ, UPT ;  /* 0x000000ff0400728c */ /* 0x000fea000bf26270 */
[----:B------:R-:W-:Y:S06]  /*7590*/  @UP2 UIADD3 UR43, UPT, UPT, UR43, 0x1, URZ ;  /* 0x000000012b2b2890 */ /* 0x000fec000fffe0ff */
[----:B------:R-:W-:Y:S02]  /*75a0*/  @!UP1 UIADD3 UR43, UPT, UPT, -UR43, URZ, URZ ;  /* 0x000000ff2b2b9290 */ /* 0x000fe4000fffe1ff */
[----:B------:R-:W-:Y:S01]  /*75b0*/  @!UP0 ULOP3.LUT UR43, URZ, UR54, URZ, 0x33, !UPT ;  /* 0x00000036ff2b8292 */ /* 0x000fe2000f8e33ff */
[----:B-1----:R-:W-:Y:S05]  /*75c0*/  R2UR UR5, R0 ;  /* 0x00000000000572ca */ /* 0x002fea00000e0000 */
[----:B------:R-:W-:Y:S05]  /*75d0*/  IMAD.U32 R0, RZ, RZ, UR43 ;  /* 0x0000002bff007e24 */ /* 0x000fea000f8e00ff */
[----:B------:R-:W-:Y:S03]  /*75e0*/  IABS R0, R0 ;  /* 0x0000000000007213 */ /* 0x000fe60000000000 */
[----:B------:R-:W-:Y:S01]  /*75f0*/  UIADD3 UR4, UPT, UPT, URZ, -UR5, URZ ;  /* 0x80000005ff047290 */ /* 0x000fe2000fffe0ff */
[----:B------:R-:W-:Y:S03]  /*7600*/  R2UR UR8, R0 ;  /* 0x00000000000872ca */ /* 0x000fe600000e0000 */
[----:B------:R-:W-:Y:S03]  /*7610*/  UIMAD UR6, UR4, UR7, URZ ;  /* 0x00000007040672a4 */ /* 0x000fe6000f8e02ff */
[----:B------:R-:W-:Y:S02]  /*7620*/  UMOV UR4, URZ ;  /* 0x000000ff00047c82 */ /* 0x000fe40008000000 */
[----:B------:R-:W-:Y:S07]  /*7630*/  UIMAD.WIDE.U32 UR4, UR5, UR6, UR4 ;  /* 0x00000006050472a5 */ /* 0x000fee000f8e0004 */
[----:B------:R-:W-:Y:S02]  /*7640*/  UMOV UR4, UR5 ;  /* 0x0000000500047c82 */ /* 0x000fe40008000000 */
        /* <DEDUP_REMOVED lines=8> */
[----:B------:R-:W-:Y:S04]  /*76d0*/  ULOP3.LUT UR4, UR43, UR16, URZ, 0x3c, !UPT ;  /* 0x000000102b047292 */ /* 0x000fe8000f8e3cff */
[----:B------:R-:W-:Y:S05]  /*76e0*/  UISETP.GE.AND UP0, UPT, UR4, URZ, UPT ;  /* 0x000000ff0400728c */ /* 0x000fea000bf06270 */
[----:B------:R-:W-:Y:S02]  /*76f0*/  @UP1 UIADD3 UR44, UPT, UPT, UR44, 0x1, URZ ;  /* 0x000000012c2c1890 */ /* 0x000fe4000fffe0ff */
[----:B------:R-:W-:Y:S04]  /*7700*/  UISETP.NE.AND UP1, UPT, UR16, URZ, UPT ;  /* 0x000000ff1000728c */ /* 0x000fe8000bf25270 */
[----:B------:R-:W-:Y:S07]  /*7710*/  @!UP0 UIADD3 UR44, UPT, UPT, -UR44, URZ, URZ ;  /* 0x000000ff2c2c8290 */ /* 0x000fee000fffe1ff */
[----:B------:R-:W-:Y:S02]  /*7720*/  @!UP1 ULOP3.LUT UR44, URZ, UR16, URZ, 0x33, !UPT ;  /* 0x00000010ff2c9292 */ /* 0x000fe4000f8e33ff */
[----:B------:R-:W-:Y:S04]  /*7730*/  UISETP.NE.AND UP1, UPT, UR38, 0x1, UPT ;  /* 0x000000012600788c */ /* 0x000fe8000bf25270 */
[----:B------:R-:W-:Y:S05]  /*7740*/  IMAD.U32 R0, RZ, RZ, UR44 ;  /* 0x0000002cff007e24 */ /* 0x000fea000f8e00ff */
[----:B------:R-:W-:Y:S02]  /*7750*/  IABS R0, R0 ;  /* 0x0000000000007213 */ /* 0x000fe40000000000 */
[----:B------:R-:W1:Y:S03]  /*7760*/  @!UP1 LDCU.128 UR12, c[0x0][0xc10] ;  /* 0x00018200ff0c97ac */ /* 0x000e660008000c00 */
[----:B------:R-:W-:Y:S04]  /*7770*/  IMAD.HI.U32 R7, R7, R0, RZ ;  /* 0x0000000007077227 */ /* 0x000fe800078e00ff */
[----:B------:R-:W-:Y:S01]  /*7780*/  IMAD.MOV R3, RZ, RZ, -R7 ;  /* 0x000000ffff037224 */ /* 0x000fe200078e0a07 */
[----:B------:R-:W2:Y:S03]  /*7790*/  @!UP1 LDCU UR10, c[0x0][0xc20] ;  /* 0x00018400ff0a97ac */ /* 0x000ea60008000800 */
[C---:B------:R-:W-:Y:S01]  /*77a0*/  IMAD R0, R4.reuse, R3, R0 ;  /* 0x0000000304007224 */ /* 0x040fe200078e0200 */
[----:B------:R-:W3:Y:S04]  /*77b0*/  @!UP1 LDCU UR5, c[0x0][0xc0c] ;  /* 0x00018180ff0597ac */ /* 0x000ee80008000800 */
[----:B------:R-:W-:Y:S01]  /*77c0*/  ISETP.GT.U32.AND P1, PT, R4, R0, PT ;  /* 0x000000000400720c */ /* 0x000fe20003f24070 */
[----:B-1----:R-:W-:Y:S02]  /*77d0*/  UIMAD.WIDE.U32 UR6, UR36, UR15, URZ ;  /* 0x0000000f240672a5 */ /* 0x002fe4000f8e00ff */
[----:B------:R-:W-:Y:S02]  /*77e0*/  UIMAD.WIDE.U32 UR8, UR37, UR12, URZ ;  /* 0x0000000c250872a5 */ /* 0x000fe4000f8e00ff */
[----:B------:R-:W-:Y:S02]  /*77f0*/  @!UP1 UISETP.NE.AND UP0, UPT, UR14, 0x1, UPT ;  /* 0x000000010e00988c */ /* 0x000fe4000bf05270 */
[----:B------:R-:W-:Y:S01]  /*7800*/  ULOP3.LUT UR8, UR44, UR11, URZ, 0x3c, !UPT ;  /* 0x0000000b2c087292 */ /* 0x000fe2000f8e3cff */
[----:B------:R-:W-:Y:S02]  /*7810*/  @!UP1 UMOV UR6, UR7 ;  /* 0x0000000700069c82 */ /* 0x000fe40008000000 */
[----:B------:R-:W-:Y:S01]  /*7820*/  @!UP1 UMOV UR4, UR9 ;  /* 0x0000000900049c82 */ /* 0x000fe20008000000 */
[----:B--2---:R-:W-:Y:S02]  /*7830*/  @!UP1 USHF.R.U32.HI UR6, URZ, UR10, UR6 ;  /* 0x0000000aff069299 */ /* 0x004fe40008011606 */
[----:B------:R-:W-:Y:S01]  /*7840*/  @!P1 IMAD.IADD R0, R0, 0x1, -R4 ;  /* 0x0000000100009824 */ /* 0x000fe200078e0a04 */
[----:B---3--:R-:W-:Y:S01]  /*7850*/  @!UP1 UISETP.NE.AND UP2, UPT, UR5, 0x1, UPT ;  /* 0x000000010500988c */ /* 0x008fe2000bf45270 */
[----:B------:R-:W-:Y:S01]  /*7860*/  @!P1 VIADD R7, R7, 0x1 ;  /* 0x0000000107079836 */ /* 0x000fe20000000000 */
[----:B------:R-:W-:Y:S02]  /*7870*/  @!UP1 USHF.R.U32.HI UR4, URZ, UR13, UR4 ;  /* 0x0000000dff049299 */ /* 0x000fe40008011604 */
[----:B------:R-:W-:Y:S01]  /*7880*/  @!UP1 USEL UR6, UR36, UR6, !UP0 ;  /* 0x0000000624069287 */ /* 0x000fe2000c000000 */
[----:B------:R-:W-:Y:S01]  /*7890*/  ISETP.GE.U32.AND P2, PT, R0, R4, PT ;  /* 0x000000040000720c */ /* 0x000fe20003f46070 */
[----:B------:R-:W-:Y:S01]  /*78a0*/  @!UP1 USEL UR7, UR37, UR4, !UP2 ;  /* 0x0000000425079287 */ /* 0x000fe2000d000000 */
[----:B------:R-:W-:Y:S01]  /*78b0*/  @P0 SHF.R.U32.HI R0, RZ, 0x10, R45 ;  /* 0x00000010ff000819 */ /* 0x000fe2000001162d */
[----:B------:R-:W-:Y:S02]  /*78c0*/  UISETP.GE.AND UP0, UPT, UR8, URZ, UPT ;  /* 0x000000ff0800728c */ /* 0x000fe4000bf06270 */
[----:B------:R-:W-:Y:S01]  /*78d0*/  UISETP.NE.AND UP2, UPT, UR11, URZ, UPT ;  /* 0x000000ff0b00728c */ /* 0x000fe2000bf45270 */
[----:B------:R-:W-:Y:S01]  /*78e0*/  @P0 R2UR UR17, R0 ;  /* 0x00000000001102ca */ /* 0x000fe200000e0000 */
[----:B------:R-:W-:Y:S01]  /*78f0*/  @!UP1 UIADD3 UR4, UPT, UPT, -UR7, UR6, URZ ;  /* 0x0000000607049290 */ /* 0x000fe2000fffe1ff */
[----:B------:R-:W-:Y:S01]  /*7900*/  LOP3.LUT P0, RZ, R54, 0x90, RZ, 0xc0, !PT ;  /* 0x0000009036ff7812 */ /* 0x000fe2000780c0ff */
[----:B------:R-:W-:Y:S02]  /*7910*/  @!UP1 UIADD3 UR6, UPT, UPT, UR7, -UR6, URZ ;  /* 0x8000000607069290 */ /* 0x000fe4000fffe0ff */
[----:B------:R-:W-:Y:S02]  /*7920*/  UIADD3 UR7, UPT, UPT, -UR43, URZ, URZ ;  /* 0x000000ff2b077290 */ /* 0x000fe4000fffe1ff */
[----:B------:R-:W-:Y:S01]  /*7930*/  @!UP1 UIMAD UR37, UR4, UR5, UR37 ;  /* 0x00000005042592a4 */ /* 0x000fe2000f8e0225 */
[----:B------:R-:W-:Y:S01]  /*7940*/  @P2 VIADD R7, R7, 0x1 ;  /* 0x0000000107072836 */ /* 0x000fe20000000000 */
[----:B------:R-:W-:Y:S02]  /*7950*/  UIMAD UR4, UR54, UR7, UR18 ;  /* 0x00000007360472a4 */ /* 0x000fe4000f8e0212 */
[----:B------:R-:W-:Y:S02]  /*7960*/  @!UP1 UIMAD UR36, UR6, UR14, UR36 ;  /* 0x0000000e062492a4 */ /* 0x000fe4000f8e0224 */
[----:B------:R-:W-:Y:S01]  /*7970*/  USHF.L.U32 UR51, UR4, 0x7, URZ ;  /* 0x0000000704337899 */ /* 0x000fe200080006ff */
[----:B------:R-:W-:Y:S01]  /*7980*/  R2UR UR45, R7 ;  /* 0x00000000072d72ca */ /* 0x000fe200000e0000 */
[----:B------:R-:W-:Y:S01]  /*7990*/  UIADD3 UR4, UPT, UPT, -UR44, URZ, URZ ;  /* 0x000000ff2c047290 */ /* 0x000fe2000fffe1ff */
[----:B------:R-:W-:Y:S03]  /*79a0*/  IMAD.U32 R65, RZ, RZ, UR17 ;  /* 0x00000011ff417e24 */ /* 0x000fe6000f8e00ff */
[----:B------:R-:W-:Y:S08]  /*79b0*/  UIMAD UR43, UR16, UR4, UR43 ;  /* 0x00000004102b72a4 */ /* 0x000ff0000f8e022b */
[----:B------:R-:W-:Y:S02]  /*79c0*/  @!UP0 UIADD3 UR45, UPT, UPT, -UR45, URZ, URZ ;  /* 0x000000ff2d2d8290 */ /* 0x000fe4000fffe1ff */
[----:B------:R-:W-:Y:S04]  /*79d0*/  @!UP2 ULOP3.LUT UR45, URZ, UR11, URZ, 0x33, !UPT ;  /* 0x0000000bff2da292 */ /* 0x000fe8000f8e33ff */
[----:B------:R-:W-:Y:S04]  /*79e0*/  UIADD3 UR5, UPT, UPT, -UR45, URZ, URZ ;  /* 0x000000ff2d057290 */ /* 0x000fe8000fffe1ff */
[----:B------:R-:W-:Y:S01]  /*79f0*/  UIMAD UR44, UR11, UR5, UR44 ;  /* 0x000000050b2c72a4 */ /* 0x000fe2000f8e022c */
[----:B------:R-:W-:Y:S11]  /*7a00*/  @!P0 BRA `(.L_x_107) ;  /* 0x00000000007c8947 */ /* 0x000ff60003800000 */
[----:B------:R-:W1:Y:S01]  /*7a10*/  LDCU.64 UR8, c[0x4][0x80] ;  /* 0x01001000ff0877ac */ /* 0x000e620008000a00 */
[----:B------:R-:W-:Y:S01]  /*7a20*/  MOV R16, 0x0 ;  /* 0x0000000000107802 */ /* 0x000fe20000000f00 */
[----:B------:R-:W-:Y:S02]  /*7a30*/  HFMA2 R12, -RZ, RZ, 0, 5.9604644775390625e-08 ;  /* 0x00000001ff0c7431 */ /* 0x000fe400000001ff */
[----:B------:R-:W-:Y:S01]  /*7a40*/  IMAD.MOV.U32 R8, RZ, RZ, 0x70 ;  /* 0x00000070ff087424 */ /* 0x000fe200078e00ff */
[----:B------:R2:W3:Y:S01]  /*7a50*/  LDC.64 R14, c[0x4][R16] ;  /* 0x01000000100e7b82 */ /* 0x0004e20000000a00 */
[----:B------:R-:W4:Y:S01]  /*7a60*/  LDCU.64 UR6, c[0x4][0x88] ;  /* 0x01001100ff0677ac */ /* 0x000f220008000a00 */
[----:B------:R-:W-:Y:S01]  /*7a70*/  IMAD.MOV.U32 R13, RZ, RZ, RZ ;  /* 0x000000ffff0d7224 */ /* 0x000fe200078e00ff */
[----:B------:R-:W2:Y:S01]  /*7a80*/  LDCU.64 UR4, c[0x4][0x8] ;  /* 0x01000100ff0477ac */ /* 0x000ea20008000a00 */
[----:B-1----:R-:W-:Y:S01]  /*7a90*/  MOV R5, UR9 ;  /* 0x0000000900057c02 */ /* 0x002fe20008000f00 */
[----:B------:R-:W-:Y:S01]  /*7aa0*/  IMAD.U32 R4, RZ, RZ, UR8 ;  /* 0x00000008ff047e24 */ /* 0x000fe2000f8e00ff */
[----:B----4-:R-:W-:Y:S01]  /*7ab0*/  MOV R7, UR7 ;  /* 0x0000000700077c02 */ /* 0x010fe20008000f00 */
[----:B------:R-:W-:Y:S01]  /*7ac0*/  IMAD.U32 R6, RZ, RZ, UR6 ;  /* 0x00000006ff067e24 */ /* 0x000fe2000f8e00ff */
[----:B--2---:R-:W-:Y:S01]  /*7ad0*/  MOV R11, UR5 ;  /* 0x00000005000b7c02 */ /* 0x004fe20008000f00 */
[----:B------:R-:W-:Y:S02]  /*7ae0*/  IMAD.U32 R10, RZ, RZ, UR4 ;  /* 0x00000004ff0a7e24 */ /* 0x000fe4000f8e00ff */
[----:B------:R-:W-:Y:S07]  /*7af0*/  LEPC R20, `(.L_x_108) ;  /* 0x000000001014794e */ /* 0x000fee0000000000 */
[----:B---3-5:R-:W-:Y:S05]  /*7b00*/  CALL.ABS.NOINC R14 ;  /* 0x000000000e007343 */ /* 0x028fea0003c00000 */
.L_x_108:
[----:B------:R-:W1:Y:S01]  /*7b10*/  LDCU.64 UR8, c[0x4][0x80] ;  /* 0x01001000ff0877ac */ /* 0x000e620008000a00 */
[----:B------:R-:W2:Y:S01]  /*7b20*/  LDC.64 R16, c[0x4][R16] ;  /* 0x0100000010107b82 */ /* 0x000ea20000000a00 */
[----:B------:R-:W-:Y:S02]  /*7b30*/  HFMA2 R12, -RZ, RZ, 0, 5.9604644775390625e-08 ;  /* 0x00000001ff0c7431 */ /* 0x000fe400000001ff */
[----:B------:R-:W-:Y:S02]  /*7b40*/  IMAD.MOV.U32 R8, RZ, RZ, 0x70 ;  /* 0x00000070ff087424 */ /* 0x000fe400078e00ff */
[----:B------:R-:W-:Y:S01]  /*7b50*/  IMAD.MOV.U32 R13, RZ, RZ, RZ ;  /* 0x000000ffff0d7224 */ /* 0x000fe200078e00ff */
[----:B------:R-:W3:Y:S01]  /*7b60*/  LDCU.64 UR6, c[0x4][0x88] ;  /* 0x01001100ff0677ac */ /* 0x000ee20008000a00 */
[----:B------:R-:W4:Y:S01]  /*7b70*/  LDCU.64 UR4, c[0x4][0x8] ;  /* 0x01000100ff0477ac */ /* 0x000f220008000a00 */
[----:B-1----:R-:W-:Y:S02]  /*7b80*/  MOV R4, UR8 ;  /* 0x0000000800047c02 */ /* 0x002fe40008000f00 */
[----:B------:R-:W-:Y:S02]  /*7b90*/  MOV R5, UR9 ;  /* 0x0000000900057c02 */ /* 0x000fe40008000f00 */
[----:B---3--:R-:W-:Y:S01]  /*7ba0*/  MOV R7, UR7 ;  /* 0x0000000700077c02 */ /* 0x008fe20008000f00 */
[----:B------:R-:W-:Y:S01]  /*7bb0*/  IMAD.U32 R6, RZ, RZ, UR6 ;  /* 0x00000006ff067e24 */ /* 0x000fe2000f8e00ff */
[----:B----4-:R-:W-:Y:S01]  /*7bc0*/  MOV R11, UR5 ;  /* 0x00000005000b7c02 */ /* 0x010fe20008000f00 */
[----:B------:R-:W-:Y:S02]  /*7bd0*/  IMAD.U32 R10, RZ, RZ, UR4 ;  /* 0x00000004ff0a7e24 */ /* 0x000fe4000f8e00ff */
[----:B------:R-:W-:Y:S07]  /*7be0*/  LEPC R20, `(.L_x_107) ;  /* 0x000000001014794e */ /* 0x000fee0000000000 */
[----:B--2---:R-:W-:Y:S05]  /*7bf0*/  CALL.ABS.NOINC R16 ;  /* 0x0000000010007343 */ /* 0x004fea0003c00000 */
.L_x_107:
[----:B------:R-:W-:Y:S05]  /*7c00*/  BSYNC.RECONVERGENT B6 ;  /* 0x0000000000067941 */ /* 0x000fea0003800200 */
.L_x_106:
[----:B------:R-:W-:Y:S02]  /*7c10*/  R2UR UR6, R53 ;  /* 0x00000000350672ca */ /* 0x000fe400000e0000 */
[----:B------:R-:W-:Y:S02]  /*7c20*/  R2UR UR5, R61 ;  /* 0x000000003d0572ca */ /* 0x000fe400000e0000 */
[----:B------:R-:W-:Y:S02]  /*7c30*/  R2UR UR4, R60 ;  /* 0x000000003c0472ca */ /* 0x000fe400000e0000 */
[----:B------:R-:W-:Y:S02]  /*7c40*/  ISETP.NE.U32.AND P3, PT, R42, RZ, PT ;  /* 0x000000ff2a00720c */ /* 0x000fe40003f65070 */
[----:B------:R-:W-:Y:S02]  /*7c50*/  ISETP.NE.U32.AND P2, PT, RZ, UR60, PT ;  /* 0x0000003cff007c0c */ /* 0x000fe4000bf45070 */
[----:B------:R-:W-:Y:S02]  /*7c60*/  ISETP.NE.AND.EX P3, PT, R43, RZ, PT, P3 ;  /* 0x000000ff2b00720c */ /* 0x000fe40003f65330 */
[----:B------:R-:W-:Y:S01]  /*7c70*/  ISETP.NE.AND.EX P2, PT, RZ, UR61, PT, P2 ;  /* 0x0000003dff007c0c */ /* 0x000fe2000bf45320 */
[----:B------:R-:W-:Y:S02]  /*7c80*/  UISETP.NE.AND UP2, UPT, UR6, URZ, UPT ;  /* 0x000000ff0600728c */ /* 0x000fe4000bf45270 */
[----:B------:R-:W-:Y:S04]  /*7c90*/  UISETP.NE.U32.AND UP0, UPT, UR5, URZ, UPT ;  /* 0x000000ff0500728c */ /* 0x000fe8000bf05070 */
[----:B------:R-:W-:Y:S01]  /*7ca0*/  UISETP.NE.AND.EX UP1, UPT, UR4, URZ, UPT, UP0 ;  /* 0x000000ff0400728c */ /* 0x000fe2000bf25300 */
[----:B------:R-:W-:Y:S01]  /*7cb0*/  PLOP3.LUT P4, PT, PT, PT, UP2, 0x80, 0x8 ;  /* 0x000000000008781c */ /* 0x000fe20003f8f028 */
[----:B------:R-:W-:Y:S03]  /*7cc0*/  UPLOP3.LUT UP0, UPT, UPT, UPT, UPT, 0x40, 0x4 ;  /* 0x000000000004789c */ /* 0x000fe60003f0e870 */
[----:B------:R-:W-:Y:S01]  /*7cd0*/  P2R R66, PR, RZ, 0x10 ;  /* 0x00000010ff427803 */ /* 0x000fe20000000000 */
[----:B------:R-:W-:Y:S06]  /*7ce0*/  @UP2 UPLOP3.LUT UP0, UPT, UPT, UPT, UP1, 0x80, 0x8 ;  /* 0x000000000008289c */ /* 0x000fec0003f0f010 */
[----:B------:R-:W-:Y:S01]  /*7cf0*/  PLOP3.LUT P0, PT, PT, PT, UP0, 0x80, 0x8 ;  /* 0x000000000008781c */ /* 0x000fe20003f0f008 */
[----:B------:R-:W-:Y:S01]  /*7d00*/  @!UPT UIADD3 URZ, UPT, UPT, URZ, URZ, URZ ;  /* 0x000000fffffff290 */ /* 0x000fe2000fffe0ff */
[----:B------:R-:W-:Y:S11]  /*7d10*/  BRA.U !UP1, `(.L_x_109) ;  /* 0x0000000109407547 */ /* 0x000ff6000b800000 */
[----:B------:R-:W-:Y:S01]  /*7d20*/  UISETP.NE.U32.AND UP0, UPT, UR60, URZ, UPT ;  /* 0x000000ff3c00728c */ /* 0x000fe2000bf05070 */
[----:B------:R-:W-:Y:S01]  /*7d30*/  R2UR UR6, R61 ;  /* 0x000000003d0672ca */ /* 0x000fe200000e0000 */
[----:B------:R-:W1:Y:S01]  /*7d40*/  LDCU.64 UR8, c[0x0][0x358] ;  /* 0x00006b00ff0877ac */ /* 0x000e620008000a00 */
[----:B------:R-:W-:Y:S02]  /*7d50*/  HFMA2 R49, -RZ, RZ, 0, 5.9604644775390625e-08 ;  /* 0x00000001ff317431 */ /* 0x000fe400000001ff */
[----:B------:R-:W-:Y:S01]  /*7d60*/  IMAD.MOV.U32 R0, RZ, RZ, 0x1 ;  /* 0x00000001ff007424 */ /* 0x000fe200078e00ff */
[----:B------:R-:W-:Y:S06]  /*7d70*/  UISETP.NE.AND.EX UP0, UPT, UR61, URZ, UPT, UP0 ;  /* 0x000000ff3d00728c */ /* 0x000fec000bf05300 */
[----:B------:R-:W-:Y:S05]  /*7d80*/  PLOP3.LUT P1, PT, PT, PT, UP0, 0x80, 0x8 ;  /* 0x000000000008781c */ /* 0x000fea0003f2f008 */
[----:B------:R-:W2:Y:S01]  /*7d90*/  @UP0 LDCU.64 UR4, c[0x0][0x988] ;  /* 0x00013100ff0407ac */ /* 0x000ea20008000a00 */
[----:B------:R-:W-:Y:S07]  /*7da0*/  @UP0 UIMAD UR6, UR52, UR6, URZ ;  /* 0x00000006340602a4 */ /* 0x000fee000f8e02ff */
[----:B------:R-:W-:Y:S01]  /*7db0*/  @!P1 PRMT R49, R0, 0x7610, R49 ;  /* 0x0000761000319816 */ /* 0x000fe20000000031 */
[----:B--2---:R-:W-:Y:S06]  /*7dc0*/  @UP0 UIMAD.WIDE UR4, UR6, 0x4, UR4 ;  /* 0x00000004060408a5 */ /* 0x004fec000f8e0204 */
[----:B-----5:R-:W-:Y:S02]  /*7dd0*/  IMAD.U32 R26, RZ, RZ, UR4 ;  /* 0x00000004ff1a7e24 */ /* 0x020fe4000f8e00ff */
[----:B------:R-:W-:Y:S03]  /*7de0*/  IMAD.U32 R27, RZ, RZ, UR5 ;  /* 0x00000005ff1b7e24 */ /* 0x000fe6000f8e00ff */
[----:B------:R-:W2:Y:S02]  /*7df0*/  @!UP0 LDCU UR4, c[0x0][0x980] ;  /* 0x00013000ff0487ac */ /* 0x000ea40008000800 */
[----:B-1----:R1:W5:Y:S02]  /*7e00*/  @P1 LDG.E R26, desc[UR8][R26.64] ;  /* 0x000000081a1a1981 */ /* 0x002364000c1e1900 */
[----:B-12---:R-:W-:Y:S02]  /*7e10*/  @!P1 MOV R26, UR4 ;  /* 0x00000004001a9c02 */ /* 0x006fe40008000f00 */
.L_x_109:
[----:B------:R-:W-:Y:S05]  /*7e20*/  @!P3 BRA `(.L_x_110) ;  /* 0x000000000024b947 */ /* 0x000fea0003800000 */
[----:B------:R-:W-:Y:S01]  /*7e30*/  ISETP.NE.U32.AND P1, PT, R40, RZ, PT ;  /* 0x000000ff2800720c */ /* 0x000fe20003f25070 */
[----:B------:R-:W1:Y:S03]  /*7e40*/  LDCU.64 UR4, c[0x0][0x358] ;  /* 0x00006b00ff0477ac */ /* 0x000e660008000a00 */
[----:B------:R-:W-:Y:S11]  /*7e50*/  ISETP.NE.AND.EX P1, PT, R41, RZ, PT, P1 ;  /* 0x000000ff2900720c */ /* 0x000ff60003f25310 */
[----:B------:R-:W-:Y:S02]  /*7e60*/  @!UPT UIADD3 URZ, UPT, UPT, URZ, URZ, URZ ;  /* 0x000000fffffff290 */ /* 0x000fe4000fffe0ff */
[----:B------:R-:W2:Y:S01]  /*7e70*/  @P1 LDC.64 R4, c[0x0][0x9a8] ;  /* 0x00026a00ff041b82 */ /* 0x000ea20000000a00 */
[----:B------:R-:W-:Y:S04]  /*7e80*/  @P1 IMAD R0, R42, UR52, RZ ;  /* 0x000000342a001c24 */ /* 0x000fe8000f8e02ff */
[----:B--2---:R-:W-:Y:S05]  /*7e90*/  @P1 IMAD.WIDE R4, R0, 0x4, R4 ;  /* 0x0000000400041825 */ /* 0x004fea00078e0204 */
[----:B-1---5:R1:W5:Y:S02]  /*7ea0*/  @P1 LDG.E R24, desc[UR4][R4.64] ;  /* 0x0000000404181981 */ /* 0x022364000c1e1900 */
[----:B-1----:R-:W2:Y:S02]  /*7eb0*/  @!P1 LDC R24, c[0x0][0x9a0] ;  /* 0x00026800ff189b82 */ /* 0x002ea40000000800 */
.L_x_110:
[----:B-----5:R-:W-:Y:S01]  /*7ec0*/  FSETP.NEU.AND P1, PT, R26, RZ, PT ;  /* 0x000000ff1a00720b */ /* 0x020fe20003f2d000 */
[----:B------:R-:W-:Y:S01]  /*7ed0*/  IMAD.SHL.U32 R67, R58, 0x2, RZ ;  /* 0x000000023a437824 */ /* 0x000fe200078e00ff */
[----:B------:R-:W-:Y:S01]  /*7ee0*/  SEL R3, RZ, 0xffffffff, P2 ;  /* 0xffffffffff037807 */ /* 0x000fe20001000000 */
[----:B------:R-:W-:Y:S01]  /*7ef0*/  BSSY B1, `(.L_x_111) ;  /* 0x0000030000017945 */ /* 0x000fe20003800000 */
[----:B------:R-:W-:Y:S01]  /*7f00*/  @P4 LOP3.LUT P2, RZ, R49, 0xff, RZ, 0xc0, !PT ;  /* 0x000000ff31ff4812 */ /* 0x000fe2000784c0ff */
[----:B------:R-:W-:Y:S01]  /*7f10*/  IMAD.MOV.U32 R69, RZ, RZ, 0x1 ;  /* 0x00000001ff457424 */ /* 0x000fe200078e00ff */
[----:B------:R-:W-:Y:S01]  /*7f20*/  @P4 SEL R64, RZ, 0xffffffff, P1 ;  /* 0xffffffffff404807 */ /* 0x000fe20000800000 */
[----:B------:R-:W-:Y:S01]  /*7f30*/  IMAD.IADD R25, R23, 0x1, R2 ;  /* 0x0000000117197824 */ /* 0x000fe200078e0202 */
[----:B------:R-:W-:Y:S01]  /*7f40*/  LOP3.LUT R57, R57, 0x1, RZ, 0x3c, !PT ;  /* 0x0000000139397812 */ /* 0x000fe200078e3cff */
[----:B------:R-:W-:Y:S01]  /*7f50*/  IMAD.MOV.U32 R27, RZ, RZ, RZ ;  /* 0x000000ffff1b7224 */ /* 0x000fe200078e00ff */
[----:B------:R-:W-:Y:S02]  /*7f60*/  @P0 SEL R64, R3, R64, !P2 ;  /* 0x0000004003400207 */ /* 0x000fe40005000000 */
[----:B------:R-:W-:Y:S02]  /*7f70*/  CS2R R38, SRZ ;  /* 0x0000000000267805 */ /* 0x000fe4000001ff00 */
[----:B------:R-:W-:Y:S02]  /*7f80*/  LEA R62, R22, UR50, 0x3 ;  /* 0x00000032163e7c11 */ /* 0x000fe4000f8e18ff */
[----:B------:R-:W-:Y:S02]  /*7f90*/  CS2R R36, SRZ ;  /* 0x0000000000247805 */ /* 0x000fe4000001ff00 */
[----:B------:R-:W-:Y:S02]  /*7fa0*/  @P4 LOP3.LUT R64, R64, 0x1, RZ, 0xc0, !PT ;  /* 0x0000000140404812 */ /* 0x000fe400078ec0ff */
[----:B------:R-:W-:Y:S02]  /*7fb0*/  CS2R R30, SRZ ;  /* 0x00000000001e7805 */ /* 0x000fe4000001ff00 */
[----:B------:R-:W-:Y:S02]  /*7fc0*/  PLOP3.LUT P0, PT, PT, PT, UP1, 0x80, 0x8 ;  /* 0x000000000008781c */ /* 0x000fe40003f0f018 */
[----:B------:R-:W-:Y:S02]  /*7fd0*/  CS2R R28, SRZ ;  /* 0x00000000001c7805 */ /* 0x000fe4000001ff00 */
[----:B------:R-:W-:Y:S01]  /*7fe0*/  ISETP.NE.U32.OR P5, PT, R64, 0x1, !P4 ;  /* 0x000000014000780c */ /* 0x000fe200067a5470 */
[----:B------:R-:W-:Y:S01]  /*7ff0*/  VIADD R68, R67, UR50 ;  /* 0x0000003243447c36 */ /* 0x000fe20008000000 */
[----:B------:R-:W-:Y:S02]  /*8000*/  LOP3.LUT P2, R63, R49, 0xff, RZ, 0xc0, !PT ;  /* 0x000000ff313f7812 */ /* 0x000fe4000784c0ff */
[----:B------:R-:W-:Y:S05]  /*8010*/  SEL R70, RZ, 0xffffffff, P1 ;  /* 0xffffffffff467807 */ /* 0x000fea0000800000 */
[----:B------:R-:W-:Y:S04]  /*8020*/  @P0 SEL R70, R3, R70, !P2 ;  /* 0x0000004603460207 */ /* 0x000fe80005000000 */
[----:B------:R-:W-:Y:S02]  /*8030*/  @P5 SHF.L.U32 R0, R57, 0x1f, RZ ;  /* 0x0000001f39005819 */ /* 0x000fe400000006ff */
[----:B------:R-:W-:Y:S02]  /*8040*/  LOP3.LUT R70, R70, 0x1, RZ, 0xc0, !PT ;  /* 0x0000000146467812 */ /* 0x000fe400078ec0ff */
[----:B------:R1:W3:Y:S02]  /*8050*/  @P5 SYNCS.PHASECHK.TRANS64.TRYWAIT P4, [UR50+0xd0], R0 ;  /* 0x0000d000ff0055a7 */ /* 0x0002e40008081132 */
[----:B-1----:R-:W-:Y:S04]  /*8060*/  SHF.L.U32 R0, R56, 0x1f, RZ ;  /* 0x0000001f38007819 */ /* 0x002fe800000006ff */
[----:B------:R1:W4:Y:S01]  /*8070*/  SYNCS.PHASECHK.TRANS64.TRYWAIT P3, [R62+URZ+0x130], R0 ;  /* 0x000130003e0075a7 */ /* 0x00032200080611ff */
[----:B---3--:R-:W-:Y:S01]  /*8080*/  @P5 SEL R69, RZ, 0x1, !P4 ;  /* 0x00000001ff455807 */ /* 0x008fe20006000000 */
[----:B-1----:R-:W-:Y:S06]  /*8090*/  @!P5 BRA `(.L_x_112) ;  /* 0x000000000054d947 */ /* 0x002fec0003800000 */
[----:B------:R-:W-:Y:S01]  /*80a0*/  ISETP.NE.U32.AND P1, PT, R70, 0x1, PT ;  /* 0x000000014600780c */ /* 0x000fe20003f25070 */
[----:B------:R-:W-:Y:S01]  /*80b0*/  VIADD R2, R68, 0x200 ;  /* 0x0000020044027836 */ /* 0x000fe20000000000 */
[----:B------:R-:W-:Y:S01]  /*80c0*/  LOP3.LUT P0, RZ, R48, 0x40, RZ, 0xc0, !PT ;  /* 0x0000004030ff7812 */ /* 0x000fe2000780c0ff */
[----:B------:R-:W-:Y:S01]  /*80d0*/  BSSY B0, `(.L_x_113) ;  /* 0x000000e000007945 */ /* 0x000fe20003800000 */
[----:B------:R-:W-:Y:S01]  /*80e0*/  PLOP3.LUT P2, PT, PT, PT, PT, 0x8, 0x80 ;  /* 0x000000000080781c */ /* 0x000fe20003f4e170 */
[----:B------:R-:W-:Y:S01]  /*80f0*/  IMAD.MOV.U32 R39, RZ, RZ, RZ ;  /* 0x000000ffff277224 */ /* 0x000fe200078e00ff */
[----:B------:R-:W-:Y:S02]  /*8100*/  CS2R R36, SRZ ;  /* 0x0000000000247805 */ /* 0x000fe4000001ff00 */
[----:B------:R-:W-:Y:S02]  /*8110*/  CS2R R30, SRZ ;  /* 0x00000000001e7805 */ /* 0x000fe4000001ff00 */
[----:B------:R-:W-:Y:S03]  /*8120*/  CS2R R28, SRZ ;  /* 0x00000000001c7805 */ /* 0x000fe6000001ff00 */
[----:B------:R-:W-:Y:S01]  /*8130*/  @P1 PLOP3.LUT P2, PT, P0, PT, PT, 0x80, 0x8 ;  /* 0x000000000008181c */ /* 0x000fe2000074f070 */
[----:B------:R-:W-:Y:S01]  /*8140*/  @P1 VIADD R4, R68, 0x210 ;  /* 0x0000021044041836 */ /* 0x000fe20000000000 */
[----:B------:R-:W-:Y:S11]  /*8150*/  ISETP.NE.AND P0, PT, R69, RZ, PT ;  /* 0x000000ff4500720c */ /* 0x000ff60003f05270 */
[----:B------:R-:W-:Y:S02]  /*8160*/  @P2 VIADD R4, R2, 0xfffffff0 ;  /* 0xfffffff002042836 */ /* 0x000fe40000000000 */
[----:B------:R-:W-:Y:S05]  /*8170*/  @P0 BRA `(.L_x_114) ;  /* 0x00000000000c0947 */ /* 0x000fea0003800000 */
[----:B------:R-:W-:Y:S04]  /*8180*/  SHF.L.U32 R3, R57, 0x1f, RZ ;  /* 0x0000001f39037819 */ /* 0x000fe800000006ff */
[----:B------:R-:W1:Y:S02]  /*8190*/  SYNCS.PHASECHK.TRANS64.TRYWAIT P0, [UR50+0xd0], R3 ;  /* 0x0000d003ff0075a7 */ /* 0x000e640008001132 */
[----:B-1----:R-:W-:Y:S05]  /*81a0*/  @!P0 BRA `(.L_x_115) ;  /* 0x0000003000a08947 */ /* 0x002fea0003800000 */
.L_x_114:
[----:B------:R-:W-:Y:S05]  /*81b0*/  BSYNC B0 ;  /* 0x0000000000007941 */ /* 0x000fea0003800000 */
.L_x_113:
[----:B------:R3:W1:Y:S01]  /*81c0*/  @P1 LDS.128 R36, [R4] ;  /* 0x0000000004241984 */ /* 0x0006620000000c00 */
[----:B------:R-:W-:Y:S03]  /*81d0*/  HFMA2 R27, -RZ, RZ, 0, 5.9604644775390625e-08 ;  /* 0x00000001ff1b7431 */ /* 0x000fe600000001ff */
[----:B------:R3:W1:Y:S02]  /*81e0*/  @P1 LDS.128 R28, [R67+UR50+0x200] ;  /* 0x00020032431c1984 */ /* 0x0006640008000c00 */
.L_x_112:
[----:B------:R-:W-:Y:S05]  /*81f0*/  BSYNC B1 ;  /* 0x0000000000017941 */ /* 0x000fea0003800000 */
.L_x_111:
[----:B-1----:R-:W-:Y:S04]  /*8200*/  SHF.R.U32.HI R2, RZ, 0x15, R25 ;  /* 0x00000015ff027819 */ /* 0x002fe80000011619 */
[----:B------:R-:W-:Y:S01]  /*8210*/  LOP3.LUT P0, RZ, R2, 0x3, R50, 0x48, !PT ;  /* 0x0000000302ff7812 */ /* 0x000fe20007804832 */
[----:B------:R-:W-:Y:S01]  /*8220*/  @!UPT UIADD3 URZ, UPT, UPT, URZ, URZ, URZ ;  /* 0x000000fffffff290 */ /* 0x000fe2000fffe0ff */
[----:B----4-:R-:W-:Y:S11]  /*8230*/  @P3 BRA `(.L_x_116) ;  /* 0x0000000000083947 */ /* 0x010ff60003800000 */
[----:B------:R-:W1:Y:S02]  /*8240*/  SYNCS.PHASECHK.TRANS64.TRYWAIT P1, [R62+URZ+0x130], R0 ;  /* 0x000130003e0075a7 */ /* 0x000e6400080211ff */
[----:B-1----:R-:W-:Y:S05]  /*8250*/  @!P1 BRA `(.L_x_117) ;  /* 0x00000030008c9947 */ /* 0x002fea0003800000 */
.L_x_116:
[----:B------:R-:W-:Y:S05]  /*8260*/  @!P0 BRA `(.L_x_118) ;  /* 0x0000000000408947 */ /* 0x000fea0003800000 */
[----:B------:R-:W4:Y:S01]  /*8270*/  LDCU.64 UR8, c[0x4][0x70] ;  /* 0x01000e00ff0877ac */ /* 0x000f220008000a00 */
[----:B------:R-:W-:Y:S01]  /*8280*/  MOV R3, 0x0 ;  /* 0x0000000000037802 */ /* 0x000fe20000000f00 */
[----:B------:R-:W-:Y:S02]  /*8290*/  HFMA2 R12, -RZ, RZ, 0, 5.9604644775390625e-08 ;  /* 0x00000001ff0c7431 */ /* 0x000fe400000001ff */
[----:B------:R-:W-:Y:S02]  /*82a0*/  IMAD.MOV.U32 R8, RZ, RZ, 0x192 ;  /* 0x00000192ff087424 */ /* 0x000fe400078e00ff */
[----:B------:R-:W-:Y:S01]  /*82b0*/  IMAD.MOV.U32 R13, RZ, RZ, RZ ;  /* 0x000000ffff0d7224 */ /* 0x000fe200078e00ff */
[----:B------:R-:W5:Y:S01]  /*82c0*/  LDCU.64 UR6, c[0x4][0x78] ;  /* 0x01000f00ff0677ac */ /* 0x000f620008000a00 */
[----:B------:R-:W1:Y:S01]  /*82d0*/  LDC.64 R2, c[0x4][R3] ;  /* 0x0100000003027b82 */ /* 0x000e620000000a00 */
[----:B------:R-:W2:Y:S01]  /*82e0*/  LDCU.64 UR4, c[0x4][0x10] ;  /* 0x01000200ff0477ac */ /* 0x000ea20008000a00 */
[----:B----4-:R-:W-:Y:S01]  /*82f0*/  MOV R5, UR9 ;  /* 0x0000000900057c02 */ /* 0x010fe20008000f00 */
[----:B---3--:R-:W-:Y:S01]  /*8300*/  IMAD.U32 R4, RZ, RZ, UR8 ;  /* 0x00000008ff047e24 */ /* 0x008fe2000f8e00ff */
[----:B-----5:R-:W-:Y:S01]  /*8310*/  MOV R7, UR7 ;  /* 0x0000000700077c02 */ /* 0x020fe20008000f00 */
[----:B------:R-:W-:Y:S01]  /*8320*/  IMAD.U32 R6, RZ, RZ, UR6 ;  /* 0x00000006ff067e24 */ /* 0x000fe2000f8e00ff */
[----:B--2---:R-:W-:Y:S01]  /*8330*/  MOV R11, UR5 ;  /* 0x00000005000b7c02 */ /* 0x004fe20008000f00 */
[----:B------:R-:W-:Y:S02]  /*8340*/  IMAD.U32 R10, RZ, RZ, UR4 ;  /* 0x00000004ff0a7e24 */ /* 0x000fe4000f8e00ff */
[----:B------:R-:W-:Y:S07]  /*8350*/  LEPC R20, `(.L_x_118) ;  /* 0x000000001014794e */ /* 0x000fee0000000000 */
[----:B-1----:R-:W-:Y:S05]  /*8360*/  CALL.ABS.NOINC R2 ;  /* 0x0000000002007343 */ /* 0x002fea0003c00000 */
.L_x_118:
[----:B------:R-:W-:Y:S01]  /*8370*/  SHF.L.U32 R3, R28, 0x10, RZ ;  /* 0x000000101c037819 */ /* 0x000fe200000006ff */
[----:B------:R-:W-:Y:S05]  /*8380*/  WARPSYNC.ALL ;  /* 0x0000000000007948 */ /* 0x000fea0003800000 */
[----:B------:R-:W-:Y:S01]  /*8390*/  R2UR UR4, R25 ;  /* 0x00000000190472ca */ /* 0x000fe200000e0000 */
[----:B------:R-:W-:Y:S01]  /*83a0*/  BSSY.RECONVERGENT B0, `(.L_x_119) ;  /* 0x0000059000007945 */ /* 0x000fe20003800200 */
[C---:B------:R-:W-:Y:S02]  /*83b0*/  SHF.L.U32 R20, R29.reuse, 0x10, RZ ;  /* 0x000000101d147819 */ /* 0x040fe400000006ff */
[----:B------:R-:W-:Y:S02]  /*83c0*/  LOP3.LUT R21, R29, 0xffff0000, RZ, 0xc0, !PT ;  /* 0xffff00001d157812 */ /* 0x000fe400078ec0ff */
[----:B------:R-:W-:Y:S02]  /*83d0*/  LOP3.LUT P0, RZ, R48, 0x40, RZ, 0xc0, !PT ;  /* 0x0000004030ff7812 */ /* 0x000fe4000780c0ff */
[----:B------:R-:W-:Y:S02]  /*83e0*/  MOV R72, 0x10 ;  /* 0x0000001000487802 */ /* 0x000fe40000000f00 */
[----:B------:R-:W-:Y:S02]  /*83f0*/  ISETP.NE.AND P1, PT, R59, RZ, PT ;  /* 0x000000ff3b00720c */ /* 0x000fe40003f25270 */
[----:B------:R-:W-:Y:S01]  /*8400*/  SEL R72, R72, 0xfffffff0, !P0 ;  /* 0xfffffff048487807 */ /* 0x000fe20004000000 */
[----:B---3--:R-:W1:Y:S01]  /*8410*/  LDTM.x16 R4, tmem[UR4] ;  /* 0x00000004000479ee */ /* 0x008e620008240000 */
[----:B------:R-:W-:Y:S02]  /*8420*/  ISETP.NE.AND P6, PT, R66, RZ, PT ;  /* 0x000000ff4200720c */ /* 0x000fe40003fc5270 */
[----:B------:R-:W-:Y:S02]  /*8430*/  IADD3 R68, PT, PT, R68, R72, RZ ;  /* 0x0000004844447210 */ /* 0x000fe40007ffe0ff */
[----:B------:R-:W-:Y:S01]  /*8440*/  ISETP.NE.U32.OR P0, PT, R64, 0x1, !P6 ;  /* 0x000000014000780c */ /* 0x000fe20007705470 */
[----:B-12---:R-:W-:Y:S01]  /*8450*/  FMUL R0, R24, R4 ;  /* 0x0000000418007220 */ /* 0x006fe20000400000 */
[----:B------:R-:W-:Y:S01]  /*8460*/  LOP3.LUT R4, R28, 0xffff0000, RZ, 0xc0, !PT ;  /* 0xffff00001c047812 */ /* 0x000fe200078ec0ff */
[C---:B------:R-:W-:Y:S01]  /*8470*/  FMUL R2, R24.reuse, R5 ;  /* 0x0000000518027220 */ /* 0x040fe20000400000 */
[----:B------:R-:W-:Y:S01]  /*8480*/  FMUL R7, R24, R7 ;  /* 0x0000000718077220 */ /* 0x000fe20000400000 */
[----:B------:R-:W-:Y:S01]  /*8490*/  FFMA R0, R26, R3, R0 ;  /* 0x000000031a007223 */ /* 0x000fe20000000000 */
[----:B------:R-:W-:Y:S01]  /*84a0*/  FMUL R3, R24, R6 ;  /* 0x0000000618037220 */ /* 0x000fe20000400000 */
[----:B------:R-:W-:Y:S01]  /*84b0*/  FFMA R2, R26, R4, R2 ;  /* 0x000000041a027223 */ /* 0x000fe20000000002 */
[C---:B------:R-:W-:Y:S01]  /*84c0*/  FMUL R4, R24.reuse, R8 ;  /* 0x0000000818047220 */ /* 0x040fe20000400000 */
[C---:B------:R-:W-:Y:S01]  /*84d0*/  FMUL R8, R24.reuse, R12 ;  /* 0x0000000c18087220 */ /* 0x040fe20000400000 */
[----:B------:R-:W-:Y:S01]  /*84e0*/  FMUL R12, R24, R16 ;  /* 0x00000010180c7220 */ /* 0x000fe20000400000 */
[----:B------:R-:W-:Y:S01]  /*84f0*/  SHF.L.U32 R16, R30, 0x10, RZ ;  /* 0x000000101e107819 */ /* 0x000fe200000006ff */
[----:B------:R-:W-:Y:S01]  /*8500*/  FFMA R3, R26, R20, R3 ;  /* 0x000000141a037223 */ /* 0x000fe20000000003 */
[----:B------:R-:W-:Y:S01]  /*8510*/  F2FP.BF16.F32.PACK_AB R32, R2, R0 ;  /* 0x000000000220723e */ /* 0x000fe200000010ff */
[----:B------:R-:W-:Y:S01]  /*8520*/  FFMA R7, R26, R21, R7 ;  /* 0x000000151a077223 */ /* 0x000fe20000000007 */
[----:B------:R-:W-:Y:S01]  /*8530*/  LOP3.LUT R0, R30, 0xffff0000, RZ, 0xc0, !PT ;  /* 0xffff00001e007812 */ /* 0x000fe200078ec0ff */
[C---:B------:R-:W-:Y:S01]  /*8540*/  FMUL R5, R24.reuse, R9 ;  /* 0x0000000918057220 */ /* 0x040fe20000400000 */
[----:B------:R-:W-:Y:S01]  /*8550*/  SHF.L.U32 R2, R31, 0x10, RZ ;  /* 0x000000101f027819 */ /* 0x000fe200000006ff */
[----:B------:R-:W-:Y:S01]  /*8560*/  FMUL R6, R24, R10 ;  /* 0x0000000a18067220 */ /* 0x000fe20000400000 */
[----:B------:R-:W-:Y:S01]  /*8570*/  F2FP.BF16.F32.PACK_AB R33, R7, R3 ;  /* 0x000000030721723e */ /* 0x000fe200000010ff */
[C---:B------:R-:W-:Y:S01]  /*8580*/  FFMA R4, R26.reuse, R16, R4 ;  /* 0x000000101a047223 */ /* 0x040fe20000000004 */
[----:B------:R-:W-:Y:S01]  /*8590*/  LOP3.LUT R16, R31, 0xffff0000, RZ, 0xc0, !PT ;  /* 0xffff00001f107812 */ /* 0x000fe200078ec0ff */
[----:B------:R-:W-:Y:S01]  /*85a0*/  FFMA R5, R26, R0, R5 ;  /* 0x000000001a057223 */ /* 0x000fe20000000005 */
[----:B------:R-:W-:Y:S01]  /*85b0*/  FMUL R11, R24, R11 ;  /* 0x0000000b180b7220 */ /* 0x000fe20000400000 */
[----:B------:R-:W-:Y:S01]  /*85c0*/  SHF.L.U32 R0, R36, 0x10, RZ ;  /* 0x0000001024007819 */ /* 0x000fe200000006ff */
[----:B------:R-:W-:Y:S01]  /*85d0*/  FFMA R6, R26, R2, R6 ;  /* 0x000000021a067223 */ /* 0x000fe20000000006 */
[----:B------:R-:W-:Y:S01]  /*85e0*/  LOP3.LUT R2, R36, 0xffff0000, RZ, 0xc0, !PT ;  /* 0xffff000024027812 */ /* 0x000fe200078ec0ff */
[----:B------:R-:W-:Y:S01]  /*85f0*/  FMUL R9, R24, R13 ;  /* 0x0000000d18097220 */ /* 0x000fe20000400000 */
[C---:B------:R-:W-:Y:S01]  /*8600*/  FFMA R11, R26.reuse, R16, R11 ;  /* 0x000000101a0b7223 */ /* 0x040fe2000000000b */
[C---:B------:R-:W-:Y:S01]  /*8610*/  FFMA R8, R26.reuse, R0, R8 ;  /* 0x000000001a087223 */ /* 0x040fe20000000008 */
[C---:B------:R-:W-:Y:S01]  /*8620*/  SHF.L.U32 R0, R37.reuse, 0x10, RZ ;  /* 0x0000001025007819 */ /* 0x040fe200000006ff */
[----:B------:R-:W-:Y:S01]  /*8630*/  FFMA R9, R26, R2, R9 ;  /* 0x000000021a097223 */ /* 0x000fe20000000009 */
[C---:B------:R-:W-:Y:S01]  /*8640*/  FMUL R10, R24.reuse, R14 ;  /* 0x0000000e180a7220 */ /* 0x040fe20000400000 */
[----:B------:R-:W-:Y:S01]  /*8650*/  LOP3.LUT R2, R37, 0xffff0000, RZ, 0xc0, !PT ;  /* 0xffff000025027812 */ /* 0x000fe200078ec0ff */
[----:B------:R-:W-:Y:S01]  /*8660*/  FMUL R15, R24, R15 ;  /* 0x0000000f180f7220 */ /* 0x000fe20000400000 */
[----:B------:R-:W-:Y:S01]  /*8670*/  SHF.L.U32 R3, R38, 0x10, RZ ;  /* 0x0000001026037819 */ /* 0x000fe200000006ff */
[C---:B------:R-:W-:Y:S01]  /*8680*/  FFMA R10, R26.reuse, R0, R10 ;  /* 0x000000001a0a7223 */ /* 0x040fe2000000000a */
[----:B------:R-:W-:Y:S01]  /*8690*/  F2FP.BF16.F32.PACK_AB R34, R5, R4 ;  /* 0x000000040522723e */ /* 0x000fe200000010ff */
[----:B------:R-:W-:Y:S01]  /*86a0*/  FFMA R15, R26, R2, R15 ;  /* 0x000000021a0f7223 */ /* 0x000fe2000000000f */
[----:B------:R-:W-:Y:S01]  /*86b0*/  LOP3.LUT R0, R38, 0xffff0000, RZ, 0xc0, !PT ;  /* 0xffff000026007812 */ /* 0x000fe200078ec0ff */
[C---:B------:R-:W-:Y:S01]  /*86c0*/  FMUL R13, R24.reuse, R17 ;  /* 0x00000011180d7220 */ /* 0x040fe20000400000 */
[C---:B------:R-:W-:Y:S01]  /*86d0*/  SHF.L.U32 R4, R39.reuse, 0x10, RZ ;  /* 0x0000001027047819 */ /* 0x040fe200000006ff */
[C---:B------:R-:W-:Y:S01]  /*86e0*/  FMUL R14, R24.reuse, R18 ;  /* 0x00000012180e7220 */ /* 0x040fe20000400000 */
[----:B------:R-:W-:Y:S01]  /*86f0*/  LOP3.LUT R2, R39, 0xffff0000, RZ, 0xc0, !PT ;  /* 0xffff000027027812 */ /* 0x000fe200078ec0ff */
[----:B------:R-:W-:Y:S01]  /*8700*/  FMUL R19, R24, R19 ;  /* 0x0000001318137220 */ /* 0x000fe20000400000 */
[----:B------:R-:W-:Y:S01]  /*8710*/  F2FP.BF16.F32.PACK_AB R35, R11, R6 ;  /* 0x000000060b23723e */ /* 0x000fe200000010ff */
[C---:B------:R-:W-:Y:S01]  /*8720*/  FFMA R12, R26.reuse, R3, R12 ;  /* 0x000000031a0c7223 */ /* 0x040fe2000000000c */
[C---:B------:R-:W-:Y:S01]  /*8730*/  FFMA R13, R26.reuse, R0, R13 ;  /* 0x000000001a0d7223 */ /* 0x040fe2000000000d */
[C---:B------:R-:W-:Y:S01]  /*8740*/  FFMA R14, R26.reuse, R4, R14 ;  /* 0x000000041a0e7223 */ /* 0x040fe2000000000e */
[----:B------:R-:W-:Y:S01]  /*8750*/  FFMA R19, R26, R2, R19 ;  /* 0x000000021a137223 */ /* 0x000fe20000000013 */
[----:B------:R1:W-:Y:S01]  /*8760*/  STS.128 [R67+UR50+0x200], R32 ;  /* 0x0002002043007988 */ /* 0x0003e20008000c32 */
[----:B------:R-:W-:Y:S02]  /*8770*/  F2FP.BF16.F32.PACK_AB R8, R9, R8 ;  /* 0x000000080908723e */ /* 0x000fe400000010ff */
[----:B------:R-:W-:Y:S02]  /*8780*/  F2FP.BF16.F32.PACK_AB R9, R15, R10 ;  /* 0x0000000a0f09723e */ /* 0x000fe400000010ff */
[----:B------:R-:W-:Y:S02]  /*8790*/  F2FP.BF16.F32.PACK_AB R10, R13, R12 ;  /* 0x0000000c0d0a723e */ /* 0x000fe400000010ff */
[----:B------:R-:W-:Y:S05]  /*87a0*/  F2FP.BF16.F32.PACK_AB R11, R19, R14 ;  /* 0x0000000e130b723e */ /* 0x000fea00000010ff */
[----:B------:R1:W-:Y:S01]  /*87b0*/  STS.128 [R68+0x200], R8 ;  /* 0x0002000844007388 */ /* 0x0003e20000000c00 */
[----:B------:R-:W-:Y:S01]  /*87c0*/  @!PT LDS RZ, [RZ] ;  /* 0x00000000fffff984 */ /* 0x000fe20000000800 */
[----:B------:R-:W-:Y:S01]  /*87d0*/  @!PT LDS RZ, [RZ] ;  /* 0x00000000fffff984 */ /* 0x000fe20000000800 */
[----:B------:R-:W-:Y:S01]  /*87e0*/  @!PT LDS RZ, [RZ] ;  /* 0x00000000fffff984 */ /* 0x000fe20000000800 */
[----:B------:R-:W-:Y:S01]  /*87f0*/  @!PT LDS RZ, [RZ] ;  /* 0x00000000fffff984 */ /* 0x000fe20000000800 */
[----:B------:R2:W-:Y:S07]  /*8800*/  MEMBAR.ALL.CTA ;  /* 0x0000000000007992 */ /* 0x0005ee0000008000 */
[----:B--2---:R-:W2:Y:S02]  /*8810*/  FENCE.VIEW.ASYNC.S ;  /* 0x00000000000073c6 */ /* 0x004ea40000000000 */
[----:B--2---:R-:W-:Y:S06]  /*8820*/  BAR.SYNC.DEFER_BLOCKING 0x1, 0x80 ;  /* 0x0042000000007b1d */ /* 0x004fec0000010000 */
[----:B------:R-:W-:Y:S05]  /*8830*/  @P1 BRA `(.L_x_120) ;  /* 0x00000000003c1947 */ /* 0x000fea0003800000 */
[----:B------:R-:W2:Y:S01]  /*8840*/  LDCU.64 UR8, c[0x0][0x348] ;  /* 0x00006900ff0877ac */ /* 0x000ea20008000a00 */
[----:B------:R-:W-:Y:S01]  /*8850*/  UIADD3 UR4, UPT, UPT, UR50, 0x200, URZ ;  /* 0x0000020032047890 */ /* 0x000fe2000fffe0ff */
[----:B------:R-:W-:Y:S01]  /*8860*/  UMOV UR41, UR51 ;  /* 0x0000003300297c82 */ /* 0x000fe20008000000 */
[----:B------:R-:W-:Y:S02]  /*8870*/  UIADD3 UR6, UPT, UPT, UR50, 0xa00, URZ ;  /* 0x00000a0032067890 */ /* 0x000fe4000fffe0ff */
[----:B------:R-:W-:Y:S02]  /*8880*/  UIADD3 UR7, UPT, UPT, UR51, 0x40, URZ ;  /* 0x0000004033077890 */ /* 0x000fe4000fffe0ff */
[----:B------:R-:W-:Y:S04]  /*8890*/  MOV R54, UR4 ;  /* 0x0000000400367c02 */ /* 0x000fe80008000f00 */
[----:B------:R-:W-:Y:S01]  /*88a0*/  R2UR UR40, R54 ;  /* 0x00000000362872ca */ /* 0x000fe200000e0000 */
[----:B--2---:R-:W-:Y:S04]  /*88b0*/  UIADD3 UR4, UP0, UPT, UR8, 0x780, URZ ;  /* 0x0000078008047890 */ /* 0x004fe8000ff1e0ff */
[----:B------:R-:W-:Y:S09]  /*88c0*/  UIADD3.X UR5, UPT, UPT, URZ, UR9, URZ, UP0, !UPT ;  /* 0x00000009ff057290 */ /* 0x000ff200087fe4ff */
[----:B------:R2:W-:Y:S02]  /*88d0*/  UTMASTG.5D [UR40], [UR4] ;  /* 0x00000028040073b5 */ /* 0x0005e40008020000 */
[----:B--2---:R-:W-:Y:S01]  /*88e0*/  UMOV UR40, UR6 ;  /* 0x0000000600287c82 */ /* 0x004fe20008000000 */
[----:B------:R-:W-:Y:S02]  /*88f0*/  UMOV UR41, UR7 ;  /* 0x0000000700297c82 */ /* 0x000fe40008000000 */
[----:B------:R2:W-:Y:S01]  /*8900*/  UTMASTG.5D [UR40], [UR4] ;  /* 0x00000028040073b5 */ /* 0x0005e20008020000 */
[----:B------:R0:W-:Y:S01]  /*8910*/  UTMACMDFLUSH ;  /* 0x00000000000079b7 */ /* 0x0001e20000000000 */
[----:B--2---:R-:W-:Y:S04]  /*8920*/  DEPBAR.LE SB0, 0x1 ;  /* 0x000080400000791a */ /* 0x004fe80000000000 */
.L_x_120:
[----:B------:R-:W-:Y:S05]  /*8930*/  BSYNC.RECONVERGENT B0 ;  /* 0x0000000000007941 */ /* 0x000fea0003800200 */
.L_x_119:
[----:B------:R-:W-:Y:S01]  /*8940*/  BAR.SYNC.DEFER_BLOCKING 0x1, 0x80 ;  /* 0x0042000000007b1d */ /* 0x000fe20000010000 */
[----:B------:R-:W-:Y:S01]  /*8950*/  LEA R4, R27, UR50, 0x3 ;  /* 0x000000321b047c11 */ /* 0x000fe2000f8e18ff */
[----:B------:R-:W-:Y:S01]  /*8960*/  UISETP.NE.AND UP0, UPT, UR55, URZ, UPT ;  /* 0x000000ff3700728c */ /* 0x000fe2000bf05270 */
[----:B------:R-:W-:Y:S08]  /*8970*/  @P0 SHF.L.U32 R3, R57, 0x1f, RZ ;  /* 0x0000001f39030819 */ /* 0x000ff000000006ff */
[----:B------:R-:W-:Y:S05]  /*8980*/  BRA.U !UP0, `(.L_x_121) ;  /* 0x0000000108287547 */ /* 0x000fea000b800000 */
[----:B------:R-:W2:Y:S01]  /*8990*/  S2R R0, SR_CgaCtaId ;  /* 0x0000000000007919 */ /* 0x000ea20000008800 */
[----:B------:R-:W-:Y:S01]  /*89a0*/  ISETP.NE.U32.OR P1, PT, R64, 0x1, !P6 ;  /* 0x000000014000780c */ /* 0x000fe20007725470 */
[----:B------:R-:W-:Y:S01]  /*89b0*/  IMAD.U32 R2, RZ, RZ, UR53 ;  /* 0x00000035ff027e24 */ /* 0x000fe2000f8e00ff */
[----:B------:R-:W-:Y:S04]  /*89c0*/  UIADD3 UR4, UPT, UPT, UR53, 0x1, URZ ;  /* 0x0000000135047890 */ /* 0x000fe8000fffe0ff */
[----:B------:R-:W-:Y:S04]  /*89d0*/  UISETP.NE.AND UP0, UPT, UR4, 0x4, UPT ;  /* 0x000000040400788c */ /* 0x000fe8000bf05270 */
[----:B------:R-:W-:Y:S03]  /*89e0*/  USEL UR53, UR4, URZ, UP0 ;  /* 0x000000ff04357287 */ /* 0x000fe60008000000 */
[----:B------:R-:W-:Y:S05]  /*89f0*/  @P1 LEA R2, R2, UR50, 0x3 ;  /* 0x0000003202021c11 */ /* 0x000fea000f8e18ff */
[----:B------:R-:W-:Y:S05]  /*8a00*/  @P1 VIADD R2, R2, 0xf0 ;  /* 0x000000f002021836 */ /* 0x000fea0000000000 */
[----:B--2---:R-:W-:Y:S04]  /*8a10*/  @P1 PRMT R0, R0, 0x654, R2 ;  /* 0x0000065400001816 */ /* 0x004fe80000000002 */
[----:B------:R2:W-:Y:S03]  /*8a20*/  @P1 SYNCS.ARRIVE.TRANS64.RED.A1T0 RZ, [R0+URZ], RZ ;  /* 0x000000ff00ff19a7 */ /* 0x0005e600081004ff */
.L_x_121:
[----:B------:R-:W3:Y:S01]  /*8a30*/  @P0 SYNCS.PHASECHK.TRANS64.TRYWAIT P1, [R4+URZ+0xd0], R3 ;  /* 0x0000d003040005a7 */ /* 0x000ee200080211ff */
[----:B------:R-:W-:Y:S01]  /*8a40*/  BSSY B1, `(.L_x_122) ;  /* 0x0000011000017945 */ /* 0x000fe20003800000 */
[----:B---3--:R-:W-:Y:S03]  /*8a50*/  @P0 SEL R69, RZ, 0x1, !P1 ;  /* 0x00000001ff450807 */ /* 0x008fe60004800000 */
[----:B------:R-:W-:Y:S05]  /*8a60*/  @!P0 BRA `(.L_x_123) ;  /* 0x0000000000388947 */ /* 0x000fea0003800000 */
[----:B------:R-:W-:Y:S01]  /*8a70*/  ISETP.NE.U32.AND P0, PT, R70, 0x1, PT ;  /* 0x000000014600780c */ /* 0x000fe20003f05070 */
[----:B------:R-:W-:Y:S01]  /*8a80*/  BSSY B0, `(.L_x_124) ;  /* 0x0000009000007945 */ /* 0x000fe20003800000 */
[----:B------:R-:W-:Y:S11]  /*8a90*/  ISETP.NE.AND P1, PT, R69, RZ, PT ;  /* 0x000000ff4500720c */ /* 0x000ff60003f25270 */
[----:B------:R-:W-:Y:S05]  /*8aa0*/  @P0 IMAD R3, R27, 0x1000, R67 ;  /* 0x000010001b030824 */ /* 0x000fea00078e0243 */
[----:B------:R-:W-:Y:S05]  /*8ab0*/  @P0 IADD3 R2, PT, PT, R3, UR50, RZ ;  /* 0x0000003203020c10 */ /* 0x000fea000fffe0ff */
[----:B------:R-:W-:Y:S01]  /*8ac0*/  @P0 IMAD.IADD R2, R72, 0x1, R2 ;  /* 0x0000000148020824 */ /* 0x000fe200078e0202 */
[----:B------:R-:W-:Y:S06]  /*8ad0*/  @P1 BRA `(.L_x_125) ;  /* 0x00000000000c1947 */ /* 0x000fec0003800000 */
[----:B--2---:R-:W-:Y:S04]  /*8ae0*/  SHF.L.U32 R0, R57, 0x1f, RZ ;  /* 0x0000001f39007819 */ /* 0x004fe800000006ff */
[----:B------:R-:W2:Y:S02]  /*8af0*/  SYNCS.PHASECHK.TRANS64.TRYWAIT P1, [R4+URZ+0xd0], R0 ;  /* 0x0000d000040075a7 */ /* 0x000ea400080211ff */
[----:B--2---:R-:W-:Y:S05]  /*8b00*/  @!P1 BRA `(.L_x_126) ;  /* 0x0000002800749947 */ /* 0x004fea0003800000 */
.L_x_125:
[----:B------:R-:W-:Y:S05]  /*8b10*/  BSYNC B0 ;  /* 0x0000000000007941 */ /* 0x000fea0003800000 */
.L_x_124:
[----:B------:R3:W4:Y:S01]  /*8b20*/  @P0 LDS.128 R28, [R3+UR50+0x200] ;  /* 0x00020032031c0984 */ /* 0x0007220008000c00 */
[----:B------:R-:W-:Y:S03]  /*8b30*/  IADD3 R27, PT, PT, R27, 0x1, RZ ;  /* 0x000000011b1b7810 */ /* 0x000fe60007ffe0ff */
[----:B------:R3:W1:Y:S04]  /*8b40*/  @P0 LDS.128 R36, [R2+0x200] ;  /* 0x0002000002240984 */ /* 0x0006680000000c00 */
.L_x_123:
[----:B------:R-:W-:Y:S05]  /*8b50*/  BSYNC B1 ;  /* 0x0000000000017941 */ /* 0x000fea0003800000 */
.L_x_122:
[----:B--2---:R-:W-:Y:S05]  /*8b60*/  VIADD R0, R25, 0x10 ;  /* 0x0000001019007836 */ /* 0x004fea0000000000 */
[----:B------:R-:W-:Y:S04]  /*8b70*/  SHF.R.U32.HI R0, RZ, 0x15, R0 ;  /* 0x00000015ff007819 */ /* 0x000fe80000011600 */
[----:B------:R-:W-:Y:S11]  /*8b80*/  LOP3.LUT P0, RZ, R0, 0x3, R50, 0x48, !PT ;  /* 0x0000000300ff7812 */ /* 0x000ff60007804832 */
[----:B------:R-:W-:Y:S02]  /*8b90*/  @!UPT UIADD3 URZ, UPT, UPT, URZ, URZ, URZ ;  /* 0x000000fffffff290 */ /* 0x000fe4000fffe0ff */
[----:B------:R-:W-:Y:S05]  /*8ba0*/  @!P0 BRA `(.L_x_127) ;  /* 0x0000000000408947 */ /* 0x000fea0003800000 */
[----:B------:R-:W2:Y:S01]  /*8bb0*/  LDCU.64 UR8, c[0x4][0x70] ;  /* 0x01000e00ff0877ac */ /* 0x000ea20008000a00 */
[----:B---3--:R-:W-:Y:S01]  /*8bc0*/  MOV R3, 0x0 ;  /* 0x0000000000037802 */ /* 0x008fe20000000f00 */
[----:B------:R-:W-:Y:S02]  /*8bd0*/  HFMA2 R12, -RZ, RZ, 0, 5.9604644775390625e-08 ;  /* 0x00000001ff0c7431 */ /* 0x000fe400000001ff */
[----:B-1----:R-:W-:Y:S02]  /*8be0*/  IMAD.MOV.U32 R8, RZ, RZ, 0x192 ;  /* 0x00000192ff087424 */ /* 0x002fe400078e00ff */
[----:B------:R-:W-:Y:S01]  /*8bf0*/  IMAD.MOV.U32 R13, RZ, RZ, RZ ;  /* 0x000000ffff0d7224 */ /* 0x000fe200078e00ff */
[----:B------:R-:W1:Y:S01]  /*8c00*/  LDCU.64 UR6, c[0x4][0x78] ;  /* 0x01000f00ff0677ac */ /* 0x000e620008000a00 */
[----:B------:R-:W3:Y:S01]  /*8c10*/  LDC.64 R2, c[0x4][R3] ;  /* 0x0100000003027b82 */ /* 0x000ee20000000a00 */
[----:B------:R-:W5:Y:S01]  /*8c20*/  LDCU.64 UR4, c[0x4][0x10] ;  /* 0x01000200ff0477ac */ /* 0x000f620008000a00 */
[----:B--2---:R-:W-:Y:S01]  /*8c30*/  MOV R5, UR9 ;  /* 0x0000000900057c02 */ /* 0x004fe20008000f00 */
[----:B------:R-:W-:Y:S01]  /*8c40*/  IMAD.U32 R4, RZ, RZ, UR8 ;  /* 0x00000008ff047e24 */ /* 0x000fe2000f8e00ff */
[----:B-1----:R-:W-:Y:S01]  /*8c50*/  MOV R7, UR7 ;  /* 0x0000000700077c02 */ /* 0x002fe20008000f00 */
[----:B------:R-:W-:Y:S01]  /*8c60*/  IMAD.U32 R6, RZ, RZ, UR6 ;  /* 0x00000006ff067e24 */ /* 0x000fe2000f8e00ff */
[----:B-----5:R-:W-:Y:S01]  /*8c70*/  MOV R11, UR5 ;  /* 0x00000005000b7c02 */ /* 0x020fe20008000f00 */
[----:B------:R-:W-:Y:S02]  /*8c80*/  IMAD.U32 R10, RZ, RZ, UR4 ;  /* 0x00000004ff0a7e24 */ /* 0x000fe4000f8e00ff */
[----:B------:R-:W-:Y:S07]  /*8c90*/  LEPC R20, `(.L_x_127) ;  /* 0x000000001014794e */ /* 0x000fee0000000000 */
[----:B---34-:R-:W-:Y:S05]  /*8ca0*/  CALL.ABS.NOINC R2 ;  /* 0x0000000002007343 */ /* 0x018fea0003c00000 */
.L_x_127:
[----:B---34-:R-:W-:Y:S01]  /*8cb0*/  SHF.L.U32 R3, R28, 0x10, RZ ;  /* 0x000000101c037819 */ /* 0x018fe200000006ff */
[----:B------:R-:W-:Y:S05]  /*8cc0*/  WARPSYNC.ALL ;  /* 0x0000000000007948 */ /* 0x000fea0003800000 */
[----:B------:R-:W-:Y:S01]  /*8cd0*/  R2UR UR4, R25 ;  /* 0x00000000190472ca */ /* 0x000fe200000e0000 */
[----:B------:R-:W2:Y:S01]  /*8ce0*/  S2R R71, SR_CgaCtaId ;  /* 0x0000000000477919 */ /* 0x000ea20000008800 */
[C---:B------:R-:W-:Y:S01]  /*8cf0*/  SHF.L.U32 R20, R29.reuse, 0x10, RZ ;  /* 0x000000101d147819 */ /* 0x040fe200000006ff */
[----:B------:R-:W-:Y:S01]  /*8d00*/  BSSY.RECONVERGENT B0, `(.L_x_128) ;  /* 0x0000058000007945 */ /* 0x000fe20003800200 */
[----:B------:R-:W-:Y:S02]  /*8d10*/  LOP3.LUT R21, R29, 0xffff0000, RZ, 0xc0, !PT ;  /* 0xffff00001d157812 */ /* 0x000fe400078ec0ff */
[----:B------:R-:W-:Y:S02]  /*8d20*/  ISETP.NE.AND P6, PT, R66, RZ, PT ;  /* 0x000000ff4200720c */ /* 0x000fe40003fc5270 */
[----:B------:R-:W-:Y:S02]  /*8d30*/  ISETP.NE.AND P1, PT, R59, RZ, PT ;  /* 0x000000ff3b00720c */ /* 0x000fe40003f25270 */
[----:B------:R-:W-:Y:S03]  /*8d40*/  ISETP.NE.U32.OR P0, PT, R64, 0x1, !P6 ;  /* 0x000000014000780c */ /* 0x000fe60007705470 */
[----:B-1----:R-:W1:Y:S02]  /*8d50*/  LDTM.x16 R4, tmem[UR4+0x10] ;  /* 0x00001004000479ee */ /* 0x002e640008240000 */
[----:B-1----:R-:W-:Y:S01]  /*8d60*/  FMUL R0, R24, R4 ;  /* 0x0000000418007220 */ /* 0x002fe20000400000 */
[----:B------:R-:W-:Y:S01]  /*8d70*/  LOP3.LUT R4, R28, 0xffff0000, RZ, 0xc0, !PT ;  /* 0xffff00001c047812 */ /* 0x000fe200078ec0ff */
[C---:B------:R-:W-:Y:S01]  /*8d80*/  FMUL R2, R24.reuse, R5 ;  /* 0x0000000518027220 */ /* 0x040fe20000400000 */
[----:B------:R-:W-:Y:S01]  /*8d90*/  FMUL R7, R24, R7 ;  /* 0x0000000718077220 */ /* 0x000fe20000400000 */
[----:B------:R-:W-:Y:S01]  /*8da0*/  FFMA R0, R26, R3, R0 ;  /* 0x000000031a007223 */ /* 0x000fe20000000000 */
[----:B------:R-:W-:Y:S01]  /*8db0*/  FMUL R3, R24, R6 ;  /* 0x0000000618037220 */ /* 0x000fe20000400000 */
[----:B------:R-:W-:Y:S01]  /*8dc0*/  FFMA R2, R26, R4, R2 ;  /* 0x000000041a027223 */ /* 0x000fe20000000002 */
[C---:B------:R-:W-:Y:S01]  /*8dd0*/  FMUL R4, R24.reuse, R8 ;  /* 0x0000000818047220 */ /* 0x040fe20000400000 */
[----:B------:R-:W-:Y:S01]  /*8de0*/  FMUL R5, R24, R9 ;  /* 0x0000000918057220 */ /* 0x000fe20000400000 */
[C---:B------:R-:W-:Y:S01]  /*8df0*/  FFMA R3, R26.reuse, R20, R3 ;  /* 0x000000141a037223 */ /* 0x040fe20000000003 */
[----:B------:R-:W-:Y:S01]  /*8e00*/  FFMA R7, R26, R21, R7 ;  /* 0x000000151a077223 */ /* 0x000fe20000000007 */
[----:B------:R-:W-:Y:S01]  /*8e10*/  F2FP.BF16.F32.PACK_AB R32, R2, R0 ;  /* 0x000000000220723e */ /* 0x000fe200000010ff */
[----:B------:R-:W-:Y:S01]  /*8e20*/  FMUL R8, R24, R12 ;  /* 0x0000000c18087220 */ /* 0x000fe20000400000 */
[----:B------:R-:W-:Y:S01]  /*8e30*/  SHF.L.U32 R0, R30, 0x10, RZ ;  /* 0x000000101e007819 */ /* 0x000fe200000006ff */
[----:B------:R-:W-:Y:S01]  /*8e40*/  FMUL R9, R24, R13 ;  /* 0x0000000d18097220 */ /* 0x000fe20000400000 */
[----:B------:R-:W-:Y:S01]  /*8e50*/  LOP3.LUT R2, R30, 0xffff0000, RZ, 0xc0, !PT ;  /* 0xffff00001e027812 */ /* 0x000fe200078ec0ff */
[C---:B------:R-:W-:Y:S01]  /*8e60*/  FMUL R12, R24.reuse, R16 ;  /* 0x00000010180c7220 */ /* 0x040fe20000400000 */
[C---:B------:R-:W-:Y:S01]  /*8e70*/  SHF.L.U32 R16, R31.reuse, 0x10, RZ ;  /* 0x000000101f107819 */ /* 0x040fe200000006ff */
[----:B------:R-:W-:Y:S01]  /*8e80*/  FMUL R13, R24, R17 ;  /* 0x00000011180d7220 */ /* 0x000fe20000400000 */
[----:B------:R-:W-:Y:S01]  /*8e90*/  LOP3.LUT R17, R31, 0xffff0000, RZ, 0xc0, !PT ;  /* 0xffff00001f117812 */ /* 0x000fe200078ec0ff */
[----:B------:R-:W-:Y:S01]  /*8ea0*/  FFMA R4, R26, R0, R4 ;  /* 0x000000001a047223 */ /* 0x000fe20000000004 */
[----:B------:R-:W-:Y:S01]  /*8eb0*/  SHF.L.U32 R0, R36, 0x10, RZ ;  /* 0x0000001024007819 */ /* 0x000fe200000006ff */
[----:B------:R-:W-:Y:S01]  /*8ec0*/  FMUL R6, R24, R10 ;  /* 0x0000000a18067220 */ /* 0x000fe20000400000 */
[----:B------:R-:W-:Y:S01]  /*8ed0*/  F2FP.BF16.F32.PACK_AB R33, R7, R3 ;  /* 0x000000030721723e */ /* 0x000fe200000010ff */
[----:B------:R-:W-:Y:S01]  /*8ee0*/  FFMA R5, R26, R2, R5 ;  /* 0x000000021a057223 */ /* 0x000fe20000000005 */
[----:B------:R-:W-:Y:S01]  /*8ef0*/  LOP3.LUT R2, R36, 0xffff0000, RZ, 0xc0, !PT ;  /* 0xffff000024027812 */ /* 0x000fe200078ec0ff */
[----:B------:R-:W-:Y:S01]  /*8f00*/  FMUL R11, R24, R11 ;  /* 0x0000000b180b7220 */ /* 0x000fe20000400000 */
[----:B------:R-:W-:Y:S01]  /*8f10*/  SHF.L.U32 R3, R37, 0x10, RZ ;  /* 0x0000001025037819 */ /* 0x000fe200000006ff */
[----:B------:R-:W-:Y:S01]  /*8f20*/  FFMA R6, R26, R16, R6 ;  /* 0x000000101a067223 */ /* 0x000fe20000000006 */
[----:B------:R-:W-:Y:S01]  /*8f30*/  F2FP.BF16.F32.PACK_AB R34, R5, R4 ;  /* 0x000000040522723e */ /* 0x000fe200000010ff */
[----:B------:R-:W-:Y:S01]  /*8f40*/  FMUL R10, R24, R14 ;  /* 0x0000000e180a7220 */ /* 0x000fe20000400000 */
[C---:B------:R-:W-:Y:S01]  /*8f50*/  SHF.L.U32 R4, R39.reuse, 0x10, RZ ;  /* 0x0000001027047819 */ /* 0x040fe200000006ff */
[C---:B------:R-:W-:Y:S01]  /*8f60*/  FFMA R11, R26.reuse, R17, R11 ;  /* 0x000000111a0b7223 */ /* 0x040fe2000000000b */
[----:B------:R-:W-:Y:S01]  /*8f70*/  LOP3.LUT R5, R39, 0xffff0000, RZ, 0xc0, !PT ;  /* 0xffff000027057812 */ /* 0x000fe200078ec0ff */
[C---:B------:R-:W-:Y:S01]  /*8f80*/  FFMA R8, R26.reuse, R0, R8 ;  /* 0x000000001a087223 */ /* 0x040fe20000000008 */
[C---:B------:R-:W-:Y:S01]  /*8f90*/  FFMA R9, R26.reuse, R2, R9 ;  /* 0x000000021a097223 */ /* 0x040fe20000000009 */
[----:B------:R-:W-:Y:S01]  /*8fa0*/  LOP3.LUT R0, R37, 0xffff0000, RZ, 0xc0, !PT ;  /* 0xffff000025007812 */ /* 0x000fe200078ec0ff */
[----:B------:R-:W-:Y:S01]  /*8fb0*/  FFMA R10, R26, R3, R10 ;  /* 0x000000031a0a7223 */ /* 0x000fe2000000000a */
[----:B------:R-:W-:Y:S01]  /*8fc0*/  FMUL R15, R24, R15 ;  /* 0x0000000f180f7220 */ /* 0x000fe20000400000 */
[----:B------:R-:W-:Y:S01]  /*8fd0*/  SHF.L.U32 R2, R38, 0x10, RZ ;  /* 0x0000001026027819 */ /* 0x000fe200000006ff */
[----:B------:R-:W-:Y:S01]  /*8fe0*/  FMUL R14, R24, R18 ;  /* 0x00000012180e7220 */ /* 0x000fe20000400000 */
[----:B------:R-:W-:Y:S01]  /*8ff0*/  LOP3.LUT R3, R38, 0xffff0000, RZ, 0xc0, !PT ;  /* 0xffff000026037812 */ /* 0x000fe200078ec0ff */
[----:B------:R-:W-:Y:S01]  /*9000*/  FFMA R15, R26, R0, R15 ;  /* 0x000000001a0f7223 */ /* 0x000fe2000000000f */
        /* <DEDUP_REMOVED lines=10> */
[----:B------:R-:W-:Y:S02]  /*90b0*/  F2FP.BF16.F32.PACK_AB R11, R19, R14 ;  /* 0x0000000e130b723e */ /* 0x000fe400000010ff */
[----:B------:R-:W-:Y:S02]  /*90c0*/  MOV R0, UR53 ;  /* 0x0000003500007c02 */ /* 0x000fe40008000f00 */
[----:B------:R-:W-:Y:S01]  /*90d0*/  LEA R2, R27, UR50, 0x3 ;  /* 0x000000321b027c11 */ /* 0x000fe2000f8e18ff */
[----:B------:R1:W-:Y:S01]  /*90e0*/  STS.128 [R68+0x1200], R8 ;  /* 0x0012000844007388 */ /* 0x0003e20000000c00 */
[----:B------:R-:W-:Y:S02]  /*90f0*/  @P0 LEA R0, R0, UR50, 0x3 ;  /* 0x0000003200000c11 */ /* 0x000fe4000f8e18ff */
[----:B------:R-:W-:Y:S02]  /*9100*/  @P0 SHF.L.U32 R3, R57, 0x1f, RZ ;  /* 0x0000001f39030819 */ /* 0x000fe400000006ff */
[----:B------:R-:W-:Y:S01]  /*9110*/  @P0 IADD3 R0, PT, PT, R0, 0xf0, RZ ;  /* 0x000000f000000810 */ /* 0x000fe20007ffe0ff */
[----:B------:R-:W-:Y:S01]  /*9120*/  @!PT LDS RZ, [RZ] ;  /* 0x00000000fffff984 */ /* 0x000fe20000000800 */
[----:B------:R-:W-:Y:S01]  /*9130*/  @!PT LDS RZ, [RZ] ;  /* 0x00000000fffff984 */ /* 0x000fe20000000800 */
[----:B------:R-:W-:Y:S01]  /*9140*/  @!PT LDS RZ, [RZ] ;  /* 0x00000000fffff984 */ /* 0x000fe20000000800 */
[----:B------:R-:W-:Y:S01]  /*9150*/  @!PT LDS RZ, [RZ] ;  /* 0x00000000fffff984 */ /* 0x000fe20000000800 */
[----:B------:R3:W-:Y:S06]  /*9160*/  MEMBAR.ALL.CTA ;  /* 0x0000000000007992 */ /* 0x0007ec0000008000 */
[----:B---3--:R-:W3:Y:S01]  /*9170*/  FENCE.VIEW.ASYNC.S ;  /* 0x00000000000073c6 */ /* 0x008ee20000000000 */
[----:B--2---:R-:W-:Y:S01]  /*9180*/  @P0 PRMT R0, R71, 0x654, R0 ;  /* 0x0000065447000816 */ /* 0x004fe20000000000 */
[----:B---3--:R-:W-:Y:S06]  /*9190*/  BAR.SYNC.DEFER_BLOCKING 0x1, 0x80 ;  /* 0x0042000000007b1d */ /* 0x008fec0000010000 */
[----:B------:R-:W-:Y:S05]  /*91a0*/  @P1 BRA `(.L_x_129) ;  /* 0x0000000000341947 */ /* 0x000fea0003800000 */
[----:B------:R-:W2:Y:S01]  /*91b0*/  LDCU.64 UR8, c[0x0][0x348] ;  /* 0x00006900ff0877ac */ /* 0x000ea20008000a00 */
[----:B------:R-:W-:Y:S02]  /*91c0*/  UIADD3 UR40, UPT, UPT, UR50, 0x1200, URZ ;  /* 0x0000120032287890 */ /* 0x000fe4000fffe0ff */
[----:B------:R-:W-:Y:S02]  /*91d0*/  UIADD3 UR41, UPT, UPT, UR51, 0x10, URZ ;  /* 0x0000001033297890 */ /* 0x000fe4000fffe0ff */
[----:B------:R-:W-:Y:S02]  /*91e0*/  UIADD3 UR6, UPT, UPT, UR50, 0x1a00, URZ ;  /* 0x00001a0032067890 */ /* 0x000fe4000fffe0ff */
[----:B------:R-:W-:Y:S02]  /*91f0*/  UIADD3 UR7, UPT, UPT, UR51, 0x50, URZ ;  /* 0x0000005033077890 */ /* 0x000fe4000fffe0ff */
        /* <DEDUP_REMOVED lines=8> */
.L_x_129:
[----:B------:R-:W-:Y:S05]  /*9280*/  BSYNC.RECONVERGENT B0 ;  /* 0x0000000000007941 */ /* 0x000fea0003800200 */
.L_x_128:
[----:B------:R-:W-:Y:S01]  /*9290*/  BAR.SYNC.DEFER_BLOCKING 0x1, 0x80 ;  /* 0x0042000000007b1d */ /* 0x000fe20000010000 */
[----:B------:R-:W-:Y:S04]  /*92a0*/  UIADD3 UR4, UPT, UPT, UR53, 0x1, URZ ;  /* 0x0000000135047890 */ /* 0x000fe8000fffe0ff */
[----:B------:R-:W-:Y:S04]  /*92b0*/  UISETP.NE.AND UP0, UPT, UR4, 0x4, UPT ;  /* 0x000000040400788c */ /* 0x000fe8000bf05270 */
[----:B------:R-:W-:Y:S01]  /*92c0*/  USEL UR52, UR4, URZ, UP0 ;  /* 0x000000ff04347287 */ /* 0x000fe20008000000 */
[----:B------:R2:W-:Y:S01]  /*92d0*/  @P0 SYNCS.ARRIVE.TRANS64.RED.A1T0 RZ, [R0+URZ], RZ ;  /* 0x000000ff00ff09a7 */ /* 0x0005e200081004ff */
[----:B------:R-:W-:Y:S01]  /*92e0*/  BSSY B1, `(.L_x_130) ;  /* 0x0000012000017945 */ /* 0x000fe20003800000 */
[----:B------:R-:W3:Y:S02]  /*92f0*/  @P0 SYNCS.PHASECHK.TRANS64.TRYWAIT P1, [R2+URZ+0xd0], R3 ;  /* 0x0000d003020005a7 */ /* 0x000ee400080211ff */
[----:B---3--:R-:W-:Y:S01]  /*9300*/  @P0 SEL R69, RZ, 0x1, !P1 ;  /* 0x00000001ff450807 */ /* 0x008fe20004800000 */
[----:B--2---:R-:W-:Y:S06]  /*9310*/  @!P0 BRA `(.L_x_131) ;  /* 0x0000000000388947 */ /* 0x004fec0003800000 */
[----:B------:R-:W-:Y:S01]  /*9320*/  ISETP.NE.U32.AND P0, PT, R70, 0x1, PT ;  /* 0x000000014600780c */ /* 0x000fe20003f05070 */
[----:B------:R-:W-:Y:S01]  /*9330*/  BSSY B0, `(.L_x_132) ;  /* 0x0000009000007945 */ /* 0x000fe20003800000 */
[----:B------:R-:W-:Y:S11]  /*9340*/  ISETP.NE.AND P1, PT, R69, RZ, PT ;  /* 0x000000ff4500720c */ /* 0x000ff60003f25270 */
[----:B------:R-:W-:Y:S05]  /*9350*/  @P0 IMAD R3, R27, 0x1000, R67 ;  /* 0x000010001b030824 */ /* 0x000fea00078e0243 */
[----:B------:R-:W-:Y:S05]  /*9360*/  @P0 IADD3 R0, PT, PT, R3, UR50, RZ ;  /* 0x0000003203000c10 */ /* 0x000fea000fffe0ff */
[----:B------:R-:W-:Y:S01]  /*9370*/  @P0 IMAD.IADD R0, R72, 0x1, R0 ;  /* 0x0000000148000824 */ /* 0x000fe200078e0200 */
[----:B------:R-:W-:Y:S06]  /*9380*/  @P1 BRA `(.L_x_133) ;  /* 0x00000000000c1947 */ /* 0x000fec0003800000 */
[----:B------:R-:W-:Y:S04]  /*9390*/  SHF.L.U32 R4, R57, 0x1f, RZ ;  /* 0x0000001f39047819 */ /* 0x000fe800000006ff */
[----:B------:R-:W2:Y:S02]  /*93a0*/  SYNCS.PHASECHK.TRANS64.TRYWAIT P1, [R2+URZ+0xd0], R4 ;  /* 0x0000d004020075a7 */ /* 0x000ea400080211ff */
[----:B--2---:R-:W-:Y:S05]  /*93b0*/  @!P1 BRA `(.L_x_134) ;  /* 0x00000020005c9947 */ /* 0x004fea0003800000 */
.L_x_133:
[----:B------:R-:W-:Y:S05]  /*93c0*/  BSYNC B0 ;  /* 0x0000000000007941 */ /* 0x000fea0003800000 */
.L_x_132:
[----:B------:R3:W4:Y:S01]  /*93d0*/  @P0 LDS.128 R28, [R3+UR50+0x200] ;  /* 0x00020032031c0984 */ /* 0x0007220008000c00 */
[----:B------:R-:W-:Y:S03]  /*93e0*/  IADD3 R27, PT, PT, R27, 0x1, RZ ;  /* 0x000000011b1b7810 */ /* 0x000fe60007ffe0ff */
[----:B------:R3:W1:Y:S04]  /*93f0*/  @P0 LDS.128 R36, [R0+0x200] ;  /* 0x0002000000240984 */ /* 0x0006680000000c00 */
.L_x_131:
[----:B------:R-:W-:Y:S05]  /*9400*/  BSYNC B1 ;  /* 0x0000000000017941 */ /* 0x000fea0003800000 */
.L_x_130:
[----:B---3--:R-:W-:Y:S05]  /*9410*/  VIADD R0, R25, 0x20 ;  /* 0x0000002019007836 */ /* 0x008fea0000000000 */
[----:B------:R-:W-:Y:S04]  /*9420*/  SHF.R.U32.HI R0, RZ, 0x15, R0 ;  /* 0x00000015ff007819 */ /* 0x000fe80000011600 */
[----:B------:R-:W-:Y:S11]  /*9430*/  LOP3.LUT P0, RZ, R0, 0x3, R50, 0x48, !PT ;  /* 0x0000000300ff7812 */ /* 0x000ff60007804832 */
[----:B------:R-:W-:Y:S02]  /*9440*/  @!UPT UIADD3 URZ, UPT, UPT, URZ, URZ, URZ ;  /* 0x000000fffffff290 */ /* 0x000fe4000fffe0ff */
[----:B------:R-:W-:Y:S05]  /*9450*/  @!P0 BRA `(.L_x_135) ;  /* 0x0000000000408947 */ /* 0x000fea0003800000 */
[----:B------:R-:W3:Y:S01]  /*9460*/  LDCU.64 UR8, c[0x4][0x70] ;  /* 0x01000e00ff0877ac */ /* 0x000ee20008000a00 */
[----:B------:R-:W-:Y:S01]  /*9470*/  MOV R3, 0x0 ;  /* 0x0000000000037802 */ /* 0x000fe20000000f00 */
[----:B------:R-:W-:Y:S02]  /*9480*/  HFMA2 R12, -RZ, RZ, 0, 5.9604644775390625e-08 ;  /* 0x00000001ff0c7431 */ /* 0x000fe400000001ff */
[----:B-1----:R-:W-:Y:S02]  /*9490*/  IMAD.MOV.U32 R8, RZ, RZ, 0x192 ;  /* 0x00000192ff087424 */ /* 0x002fe400078e00ff */
[----:B------:R-:W-:Y:S01]  /*94a0*/  IMAD.MOV.U32 R13, RZ, RZ, RZ ;  /* 0x000000ffff0d7224 */ /* 0x000fe200078e00ff */
[----:B------:R-:W1:Y:S01]  /*94b0*/  LDCU.64 UR6, c[0x4][0x78] ;  /* 0x01000f00ff0677ac */ /* 0x000e620008000a00 */
[----:B--2---:R-:W2:Y:S01]  /*94c0*/  LDC.64 R2, c[0x4][R3] ;  /* 0x0100000003027b82 */ /* 0x004ea20000000a00 */
[----:B------:R-:W5:Y:S01]  /*94d0*/  LDCU.64 UR4, c[0x4][0x10] ;  /* 0x01000200ff0477ac */ /* 0x000f620008000a00 */
[----:B---3--:R-:W-:Y:S01]  /*94e0*/  MOV R5, UR9 ;  /* 0x0000000900057c02 */ /* 0x008fe20008000f00 */
[----:B------:R-:W-:Y:S01]  /*94f0*/  IMAD.U32 R4, RZ, RZ, UR8 ;  /* 0x00000008ff047e24 */ /* 0x000fe2000f8e00ff */
[----:B-1----:R-:W-:Y:S01]  /*9500*/  MOV R7, UR7 ;  /* 0x0000000700077c02 */ /* 0x002fe20008000f00 */
[----:B------:R-:W-:Y:S01]  /*9510*/  IMAD.U32 R6, RZ, RZ, UR6 ;  /* 0x00000006ff067e24 */ /* 0x000fe2000f8e00ff */
[----:B-----5:R-:W-:Y:S01]  /*9520*/  MOV R11, UR5 ;  /* 0x00000005000b7c02 */ /* 0x020fe20008000f00 */
[----:B------:R-:W-:Y:S02]  /*9530*/  IMAD.U32 R10, RZ, RZ, UR4 ;  /* 0x00000004ff0a7e24 */ /* 0x000fe4000f8e00ff */
[----:B------:R-:W-:Y:S07]  /*9540*/  LEPC R20, `(.L_x_135) ;  /* 0x000000001014794e */ /* 0x000fee0000000000 */
[----:B--2-4-:R-:W-:Y:S05]  /*9550*/  CALL.ABS.NOINC R2 ;  /* 0x0000000002007343 */ /* 0x014fea0003c00000 */
.L_x_135:
[----:B----4-:R-:W-:Y:S01]  /*9560*/  SHF.L.U32 R3, R28, 0x10, RZ ;  /* 0x000000101c037819 */ /* 0x010fe200000006ff */
[----:B------:R-:W-:Y:S05]  /*9570*/  WARPSYNC.ALL ;  /* 0x0000000000007948 */ /* 0x000fea0003800000 */
[----:B------:R-:W-:Y:S01]  /*9580*/  R2UR UR4, R25 ;  /* 0x00000000190472ca */ /* 0x000fe200000e0000 */
[----:B------:R-:W-:Y:S01]  /*9590*/  BSSY.RECONVERGENT B0, `(.L_x_136) ;  /* 0x0000059000007945 */ /* 0x000fe20003800200 */
[C---:B------:R-:W-:Y:S02]  /*95a0*/  SHF.L.U32 R20, R29.reuse, 0x10, RZ ;  /* 0x000000101d147819 */ /* 0x040fe400000006ff */
[----:B------:R-:W-:Y:S02]  /*95b0*/  LOP3.LUT R21, R29, 0xffff0000, RZ, 0xc0, !PT ;  /* 0xffff00001d157812 */ /* 0x000fe400078ec0ff */
[----:B------:R-:W-:Y:S02]  /*95c0*/  ISETP.NE.AND P6, PT, R66, RZ, PT ;  /* 0x000000ff4200720c */ /* 0x000fe40003fc5270 */
[----:B------:R-:W-:Y:S02]  /*95d0*/  ISETP.NE.AND P1, PT, R59, RZ, PT ;  /* 0x000000ff3b00720c */ /* 0x000fe40003f25270 */
[----:B------:R-:W-:Y:S03]  /*95e0*/  ISETP.NE.U32.OR P0, PT, R64, 0x1, !P6 ;  /* 0x000000014000780c */ /* 0x000fe60007705470 */
[----:B-12---:R-:W1:Y:S02]  /*95f0*/  LDTM.x16 R4, tmem[UR4+0x20] ;  /* 0x00002004000479ee */ /* 0x006e640008240000 */
        /* <DEDUP_REMOVED lines=15> */
[----:B------:R-:W-:Y:S01]  /*96f0*/  FFMA R4, R26, R16, R4 ;  /* 0x000000101a047223 */ /* 0x000fe20000000004 */
[C---:B------:R-:W-:Y:S01]  /*9700*/  SHF.L.U32 R2, R31.reuse, 0x10, RZ ;  /* 0x000000101f027819 */ /* 0x040fe200000006ff */
[C---:B------:R-:W-:Y:S01]  /*9710*/  FMUL R5, R24.reuse, R9 ;  /* 0x0000000918057220 */ /* 0x040fe20000400000 */
[----:B------:R-:W-:Y:S01]  /*9720*/  LOP3.LUT R16, R31, 0xffff0000, RZ, 0xc0, !PT ;  /* 0xffff00001f107812 */ /* 0x000fe200078ec0ff */
[----:B------:R-:W-:Y:S01]  /*9730*/  FMUL R6, R24, R10 ;  /* 0x0000000a18067220 */ /* 0x000fe20000400000 */
[----:B------:R-:W-:Y:S01]  /*9740*/  F2FP.BF16.F32.PACK_AB R33, R7, R3 ;  /* 0x000000030721723e */ /* 0x000fe200000010ff */
[----:B------:R-:W-:Y:S01]  /*9750*/  FFMA R5, R26, R0, R5 ;  /* 0x000000001a057223 */ /* 0x000fe20000000005 */
[----:B------:R-:W-:Y:S01]  /*9760*/  SHF.L.U32 R0, R36, 0x10, RZ ;  /* 0x0000001024007819 */ /* 0x000fe200000006ff */
[----:B------:R-:W-:Y:S01]  /*9770*/  FFMA R6, R26, R2, R6 ;  /* 0x000000021a067223 */ /* 0x000fe20000000006 */
[----:B------:R-:W-:Y:S01]  /*9780*/  LOP3.LUT R2, R36, 0xffff0000, RZ, 0xc0, !PT ;  /* 0xffff000024027812 */ /* 0x000fe200078ec0ff */
[C---:B------:R-:W-:Y:S01]  /*9790*/  FMUL R11, R24.reuse, R11 ;  /* 0x0000000b180b7220 */ /* 0x040fe20000400000 */
[----:B------:R-:W-:Y:S01]  /*97a0*/  SHF.L.U32 R3, R37, 0x10, RZ ;  /* 0x0000001025037819 */ /* 0x000fe200000006ff */
[C---:B------:R-:W-:Y:S01]  /*97b0*/  FMUL R9, R24.reuse, R13 ;  /* 0x0000000d18097220 */ /* 0x040fe20000400000 */
        /* <DEDUP_REMOVED lines=13> */
[----:B------:R-:W-:Y:S01]  /*9890*/  FMUL R14, R24, R18 ;  /* 0x00000012180e7220 */ /* 0x000fe20000400000 */
        /* <DEDUP_REMOVED lines=23> */
[----:B--2---:R-:W2:Y:S01]  /*9a10*/  FENCE.VIEW.ASYNC.S ;  /* 0x00000000000073c6 */ /* 0x004ea20000000000 */
[----:B------:R-:W-:Y:S01]  /*9a20*/  @P0 PRMT R0, R71, 0x654, R0 ;  /* 0x0000065447000816 */ /* 0x000fe20000000000 */
[----:B--2---:R-:W-:Y:S06]  /*9a30*/  BAR.SYNC.DEFER_BLOCKING 0x1, 0x80 ;  /* 0x0042000000007b1d */ /* 0x004fec0000010000 */
        /* <DEDUP_REMOVED lines=14> */
.L_x_137:
[----:B------:R-:W-:Y:S05]  /*9b20*/  BSYNC.RECONVERGENT B0 ;  /* 0x0000000000007941 */ /* 0x000fea0003800200 */
.L_x_136:
        /* <DEDUP_REMOVED lines=19> */
.L_x_141:
[----:B------:R-:W-:Y:S05]  /*9c60*/  BSYNC B0 ;  /* 0x0000000000007941 */ /* 0x000fea0003800000 */
.L_x_140:
[----:B------:R3:W4:Y:S04]  /*9c70*/  @P0 LDS.128 R28, [R27+UR50+0x200] ;  /* 0x000200321b1c0984 */ /* 0x0007280008000c00 */
[----:B------:R3:W1:Y:S02]  /*9c80*/  @P0 LDS.128 R36, [R72+0x200] ;  /* 0x0002000048240984 */ /* 0x0006640000000c00 */
.L_x_139:
[----:B------:R-:W-:Y:S05]  /*9c90*/  BSYNC B1 ;  /* 0x0000000000017941 */ /* 0x000fea0003800000 */
.L_x_138:
[----:B--2---:R-:W-:Y:S05]  /*9ca0*/  VIADD R0, R25, 0x30 ;  /* 0x0000003019007836 */ /* 0x004fea0000000000 */
[----:B------:R-:W-:Y:S04]  /*9cb0*/  SHF.R.U32.HI R0, RZ, 0x15, R0 ;  /* 0x00000015ff007819 */ /* 0x000fe80000011600 */
[----:B------:R-:W-:Y:S11]  /*9cc0*/  LOP3.LUT P0, RZ, R0, 0x3, R50, 0x48, !PT ;  /* 0x0000000300ff7812 */ /* 0x000ff60007804832 */
[----:B------:R-:W-:Y:S02]  /*9cd0*/  @!UPT UIADD3 URZ, UPT, UPT, URZ, URZ, URZ ;  /* 0x000000fffffff290 */ /* 0x000fe4000fffe0ff */
[----:B------:R-:W-:Y:S05]  /*9ce0*/  @!P0 BRA `(.L_x_143) ;  /* 0x0000000000408947 */ /* 0x000fea0003800000 */
[----:B------:R-:W2:Y:S01]  /*9cf0*/  LDCU.64 UR8, c[0x4][0x70] ;  /* 0x01000e00ff0877ac */ /* 0x000ea20008000a00 */
[----:B------:R-:W-:Y:S01]  /*9d00*/  MOV R3, 0x0 ;  /* 0x0000000000037802 */ /* 0x000fe20000000f00 */
        /* <DEDUP_REMOVED lines=14> */
.L_x_143:
[----:B------:R-:W-:Y:S01]  /*9df0*/  ISETP.NE.AND P0, PT, R59, RZ, PT ;  /* 0x000000ff3b00720c */ /* 0x000fe20003f05270 */
[----:B------:R-:W-:Y:S05]  /*9e00*/  WARPSYNC.ALL ;  /* 0x0000000000007948 */ /* 0x000fea0003800000 */
[----:B------:R-:W-:Y:S01]  /*9e10*/  R2UR UR4, R25 ;  /* 0x00000000190472ca */ /* 0x000fe200000e0000 */
[----:B------:R-:W-:Y:S01]  /*9e20*/  BSSY.RECONVERGENT B0, `(.L_x_144) ;  /* 0x0000055000007945 */ /* 0x000fe20003800200 */
[C---:B----4-:R-:W-:Y:S02]  /*9e30*/  SHF.L.U32 R20, R28.reuse, 0x10, RZ ;  /* 0x000000101c147819 */ /* 0x050fe400000006ff */
[----:B------:R-:W-:Y:S02]  /*9e40*/  LOP3.LUT R21, R28, 0xffff0000, RZ, 0xc0, !PT ;  /* 0xffff00001c157812 */ /* 0x000fe400078ec0ff */
[C---:B------:R-:W-:Y:S02]  /*9e50*/  SHF.L.U32 R25, R29.reuse, 0x10, RZ ;  /* 0x000000101d197819 */ /* 0x040fe400000006ff */
[----:B---3--:R-:W-:Y:S02]  /*9e60*/  LOP3.LUT R27, R29, 0xffff0000, RZ, 0xc0, !PT ;  /* 0xffff00001d1b7812 */ /* 0x008fe400078ec0ff */
[C---:B------:R-:W-:Y:S02]  /*9e70*/  SHF.L.U32 R28, R30.reuse, 0x10, RZ ;  /* 0x000000101e1c7819 */ /* 0x040fe400000006ff */
[----:B------:R-:W-:Y:S01]  /*9e80*/  LOP3.LUT R29, R30, 0xffff0000, RZ, 0xc0, !PT ;  /* 0xffff00001e1d7812 */ /* 0x000fe200078ec0ff */
[----:B-1----:R-:W1:Y:S01]  /*9e90*/  LDTM.x16 R4, tmem[UR4+0x30] ;  /* 0x00003004000479ee */ /* 0x002e620008240000 */
[C---:B------:R-:W-:Y:S01]  /*9ea0*/  SHF.L.U32 R30, R31.reuse, 0x10, RZ ;  /* 0x000000101f1e7819 */ /* 0x040fe200000006ff */
[----:B------:R-:W-:Y:S01]  /*9eb0*/  NOP ;  /* 0x0000000000007918 */ /* 0x000fe20000000000 */
[----:B------:R-:W-:Y:S02]  /*9ec0*/  LOP3.LUT R31, R31, 0xffff0000, RZ, 0xc0, !PT ;  /* 0xffff00001f1f7812 */ /* 0x000fe400078ec0ff */
[C---:B------:R-:W-:Y:S02]  /*9ed0*/  SHF.L.U32 R32, R36.reuse, 0x10, RZ ;  /* 0x0000001024207819 */ /* 0x040fe400000006ff */
[----:B------:R-:W-:Y:S02]  /*9ee0*/  LOP3.LUT R33, R36, 0xffff0000, RZ, 0xc0, !PT ;  /* 0xffff000024217812 */ /* 0x000fe400078ec0ff */
[----:B------:R-:W-:Y:S02]  /*9ef0*/  IADD3 R62, PT, PT, R62, 0x140, RZ ;  /* 0x000001403e3e7810 */ /* 0x000fe40007ffe0ff */
[C---:B------:R-:W-:Y:S02]  /*9f00*/  SHF.L.U32 R34, R37.reuse, 0x10, RZ ;  /* 0x0000001025227819 */ /* 0x040fe400000006ff */
[----:B------:R-:W-:Y:S02]  /*9f10*/  LOP3.LUT R62, R62, 0xfefffff8, RZ, 0xc0, !PT ;  /* 0xfefffff83e3e7812 */ /* 0x000fe400078ec0ff */
[----:B------:R-:W-:Y:S02]  /*9f20*/  LOP3.LUT R35, R37, 0xffff0000, RZ, 0xc0, !PT ;  /* 0xffff000025237812 */ /* 0x000fe400078ec0ff */
[----:B-1----:R1:W-:Y:S01]  /*9f30*/  SYNCS.ARRIVE.TRANS64.RED.A1T0 RZ, [R62+URZ], RZ ;  /* 0x000000ff3eff79a7 */ /* 0x0023e200081004ff */
[C---:B------:R-:W-:Y:S02]  /*9f40*/  SHF.L.U32 R36, R38.reuse, 0x10, RZ ;  /* 0x0000001026247819 */ /* 0x040fe400000006ff */
[----:B------:R-:W-:Y:S02]  /*9f50*/  LOP3.LUT R37, R38, 0xffff0000, RZ, 0xc0, !PT ;  /* 0xffff000026257812 */ /* 0x000fe400078ec0ff */
[C---:B------:R-:W-:Y:S01]  /*9f60*/  SHF.L.U32 R38, R39.reuse, 0x10, RZ ;  /* 0x0000001027267819 */ /* 0x040fe200000006ff */
[C---:B------:R-:W-:Y:S01]  /*9f70*/  FMUL R0, R24.reuse, R4 ;  /* 0x0000000418007220 */ /* 0x040fe20000400000 */
[C---:B------:R-:W-:Y:S01]  /*9f80*/  FMUL R2, R24.reuse, R5 ;  /* 0x0000000518027220 */ /* 0x040fe20000400000 */
[C---:B------:R-:W-:Y:S01]  /*9f90*/  FMUL R3, R24.reuse, R6 ;  /* 0x0000000618037220 */ /* 0x040fe20000400000 */
[----:B------:R-:W-:Y:S01]  /*9fa0*/  FMUL R7, R24, R7 ;  /* 0x0000000718077220 */ /* 0x000fe20000400000 */
[----:B------:R-:W-:Y:S01]  /*9fb0*/  FFMA R0, R26, R20, R0 ;  /* 0x000000141a007223 */ /* 0x000fe20000000000 */
        /* <DEDUP_REMOVED lines=20> */
[----:B------:R-:W-:Y:S01]  /*a100*/  LOP3.LUT R39, R39, 0xffff0000, RZ, 0xc0, !PT ;  /* 0xffff000027277812 */ /* 0x000fe200078ec0ff */
[----:B------:R-:W-:Y:S01]  /*a110*/  FMUL R14, R24, R18 ;  /* 0x00000012180e7220 */ /* 0x000fe20000400000 */
[----:B------:R-:W-:Y:S01]  /*a120*/  FFMA R15, R26, R35, R15 ;  /* 0x000000231a0f7223 */ /* 0x000fe2000000000f */
[----:B------:R-:W-:Y:S01]  /*a130*/  FMUL R19, R24, R19 ;  /* 0x0000001318137220 */ /* 0x000fe20000400000 */
[----:B------:R-:W-:Y:S01]  /*a140*/  F2FP.BF16.F32.PACK_AB R28, R2, R0 ;  /* 0x00000000021c723e */ /* 0x000fe200000010ff */
[C---:B------:R-:W-:Y:S01]  /*a150*/  FFMA R12, R26.reuse, R36, R12 ;  /* 0x000000241a0c7223 */ /* 0x040fe2000000000c */
[----:B------:R-:W-:Y:S01]  /*a160*/  F2FP.BF16.F32.PACK_AB R29, R7, R3 ;  /* 0x00000003071d723e */ /* 0x000fe200000010ff */
[C---:B------:R-:W-:Y:S01]  /*a170*/  FFMA R13, R26.reuse, R37, R13 ;  /* 0x000000251a0d7223 */ /* 0x040fe2000000000d */
[----:B------:R-:W-:Y:S01]  /*a180*/  F2FP.BF16.F32.PACK_AB R30, R5, R4 ;  /* 0x00000004051e723e */ /* 0x000fe200000010ff */
[C---:B------:R-:W-:Y:S01]  /*a190*/  FFMA R14, R26.reuse, R38, R14 ;  /* 0x000000261a0e7223 */ /* 0x040fe2000000000e */
[----:B------:R-:W-:Y:S01]  /*a1a0*/  F2FP.BF16.F32.PACK_AB R31, R11, R6 ;  /* 0x000000060b1f723e */ /* 0x000fe200000010ff */
[----:B------:R-:W-:Y:S01]  /*a1b0*/  FFMA R19, R26, R39, R19 ;  /* 0x000000271a137223 */ /* 0x000fe20000000013 */
[----:B------:R-:W-:Y:S02]  /*a1c0*/  F2FP.BF16.F32.PACK_AB R8, R9, R8 ;  /* 0x000000080908723e */ /* 0x000fe400000010ff */
[----:B------:R-:W-:Y:S01]  /*a1d0*/  F2FP.BF16.F32.PACK_AB R9, R15, R10 ;  /* 0x0000000a0f09723e */ /* 0x000fe200000010ff */
[----:B------:R1:W-:Y:S01]  /*a1e0*/  STS.128 [R67+UR50+0x3200], R28 ;  /* 0x0032001c43007988 */ /* 0x0003e20008000c32 */
        /* <DEDUP_REMOVED lines=24> */
.L_x_145:
[----:B------:R-:W-:Y:S05]  /*a370*/  BSYNC.RECONVERGENT B0 ;  /* 0x0000000000007941 */ /* 0x000fea0003800200 */
.L_x_144:
[----:B------:R-:W-:Y:S01]  /*a380*/  BAR.SYNC.DEFER_BLOCKING 0x1, 0x80 ;  /* 0x0042000000007b1d */ /* 0x000fe20000010000 */
[----:B------:R-:W-:Y:S01]  /*a390*/  UISETP.NE.AND UP0, UPT, UR55, -0x4, UPT ;  /* 0xfffffffc3700788c */ /* 0x000fe2000bf05270 */
[----:B------:R-:W-:Y:S08]  /*a3a0*/  IADD3 R22, PT, PT, R22, 0x1, RZ ;  /* 0x0000000116167810 */ /* 0x000ff00007ffe0ff */
[----:B------:R-:W-:Y:S05]  /*a3b0*/  BRA.U !UP0, `(.L_x_146) ;  /* 0x0000000108287547 */ /* 0x000fea000b800000 */
[----:B------:R-:W-:Y:S01]  /*a3c0*/  ISETP.NE.AND P0, PT, R66, RZ, PT ;  /* 0x000000ff4200720c */ /* 0x000fe20003f05270 */
[----:B------:R-:W-:Y:S01]  /*a3d0*/  IMAD.U32 R0, RZ, RZ, UR53 ;  /* 0x00000035ff007e24 */ /* 0x000fe2000f8e00ff */
[----:B------:R-:W-:Y:S02]  /*a3e0*/  UIADD3 UR4, UPT, UPT, UR53, 0x1, URZ ;  /* 0x0000000135047890 */ /* 0x000fe4000fffe0ff */
[----:B------:R-:W-:Y:S02]  /*a3f0*/  ISETP.NE.U32.OR P0, PT, R64, 0x1, !P0 ;  /* 0x000000014000780c */ /* 0x000fe40004705470 */
[----:B------:R-:W-:Y:S04]  /*a400*/  UISETP.NE.AND UP0, UPT, UR4, 0x4, UPT ;  /* 0x000000040400788c */ /* 0x000fe8000bf05270 */
[----:B------:R-:W-:Y:S07]  /*a410*/  USEL UR53, UR4, URZ, UP0 ;  /* 0x000000ff04357287 */ /* 0x000fee0008000000 */
[----:B------:R-:W-:Y:S05]  /*a420*/  @P0 LEA R0, R0, UR50, 0x3 ;  /* 0x0000003200000c11 */ /* 0x000fea000f8e18ff */
[----:B------:R-:W-:Y:S05]  /*a430*/  @P0 VIADD R0, R0, 0xf0 ;  /* 0x000000f000000836 */ /* 0x000fea0000000000 */
[----:B------:R-:W-:Y:S04]  /*a440*/  @P0 PRMT R0, R71, 0x654, R0 ;  /* 0x0000065447000816 */ /* 0x000fe80000000000 */
[----:B------:R2:W-:Y:S03]  /*a450*/  @P0 SYNCS.ARRIVE.TRANS64.RED.A1T0 RZ, [R0+URZ], RZ ;  /* 0x000000ff00ff09a7 */ /* 0x0005e600081004ff */
.L_x_146:
[----:B------:R-:W-:Y:S01]  /*a460*/  R2UR UR5, R51 ;  /* 0x00000000330572ca */ /* 0x000fe200000e0000 */
[----:B------:R-:W-:Y:S01]  /*a470*/  UIADD3 UR55, UPT, UPT, UR55, 0x4, URZ ;  /* 0x0000000437377890 */ /* 0x000fe2000fffe0ff */
[----:B------:R-:W-:Y:S02]  /*a480*/  R2UR UR4, R52 ;  /* 0x00000000340472ca */ /* 0x000fe400000e0000 */
[----:B------:R-:W-:Y:S02]  /*a490*/  LOP3.LUT P0, RZ, R46, 0x1, RZ, 0xc0, !PT ;  /* 0x000000012eff7812 */ /* 0x000fe4000780c0ff */
[----:B------:R-:W-:Y:S02]  /*a4a0*/  R2UR UR52, R65 ;  /* 0x00000000413472ca */ /* 0x000fe400000e0000 */
[C---:B------:R-:W-:Y:S02]  /*a4b0*/  ISETP.NE.AND P1, PT, R22.reuse, 0x2, PT ;  /* 0x000000021600780c */ /* 0x040fe40003f25270 */
[----:B------:R-:W-:Y:S02]  /*a4c0*/  LOP3.LUT R55, R55, 0x1, RZ, 0x3c, !PT ;  /* 0x0000000137377812 */ /* 0x000fe400078e3cff */
[----:B--2---:R-:W-:Y:S01]  /*a4d0*/  SEL R0, RZ, 0x1, P1 ;  /* 0x00000001ff007807 */ /* 0x004fe20000800000 */
[----:B------:R-:W-:Y:S01]  /*a4e0*/  UIADD3 UR18, UPT, UPT, UR36, UR5, URZ ;  /* 0x0000000524127290 */ /* 0x000fe2000fffe0ff */
[----:B------:R-:W-:Y:S01]  /*a4f0*/  SEL R22, R22, RZ, P1 ;  /* 0x000000ff16167207 */ /* 0x000fe20000800000 */
[----:B------:R-:W-:Y:S01]  /*a500*/  UIADD3 UR20, UPT, UPT, UR37, UR4, URZ ;  /* 0x0000000425147290 */ /* 0x000fe2000fffe0ff */
[----:B------:R-:W-:Y:S01]  /*a510*/  LOP3.LUT R56, R56, R0, RZ, 0x3c, !PT ;  /* 0x0000000038387212 */ /* 0x000fe200078e3cff */
[----:B------:R-:W-:Y:S10]  /*a520*/  @P0 BRA `(.L_x_147) ;  /* 0xffffffc800100947 */ /* 0x000ff4000383ffff */
[----:B------:R-:W-:-:S13]  /*a530*/  R2UR UR4, R53 ;  /* 0x00000000350472ca */ /* 0x000fda00000e0000 */
[----:B------:R-:W-:-:S09]  /*a540*/  UISETP.NE.AND UP0, UPT, UR4, URZ, UPT ;  /* 0x000000ff0400728c */ /* 0x000fd2000bf05270 */
[----:B------:R-:W-:Y:S05]  /*a550*/  BRA.U !UP0, `(.L_x_148) ;  /* 0x0000000108487547 */ /* 0x000fea000b800000 */
[----:B------:R-:W2:Y:S02]  /*a560*/  LDCU.64 UR4, c[0x0][0x990] ;  /* 0x00013200ff0477ac */ /* 0x000ea40008000a00 */
[----:B--2---:R-:W-:-:S04]  /*a570*/  UISETP.NE.U32.AND UP0, UPT, UR4, URZ, UPT ;  /* 0x000000ff0400728c */ /* 0x004fc8000bf05070 */
[----:B------:R-:W-:-:S09]  /*a580*/  UISETP.NE.AND.EX UP0, UPT, UR5, URZ, UPT, UP0 ;  /* 0x000000ff0500728c */ /* 0x000fd2000bf05300 */
[----:B------:R-:W-:Y:S05]  /*a590*/  BRA.U UP0, `(.L_x_149) ;  /* 0x00000001000c7547 */ /* 0x000fea000b800000 */
[----:B------:R-:W-:-:S13]  /*a5a0*/  FSETP.NEU.AND P0, PT, R26, RZ, PT ;  /* 0x000000ff1a00720b */ /* 0x000fda0003f0d000 */
[----:B------:R-:W-:Y:S05]  /*a5b0*/  @!P0 EXIT ;  /* 0x000000000000894d */ /* 0x000fea0003800000 */
[----:B------:R-:W-:Y:S05]  /*a5c0*/  BRA `(.L_x_148) ;  /* 0x00000000002c7947 */ /* 0x000fea0003800000 */
.L_x_149:
[----:B------:R-:W-:Y:S01]  /*a5d0*/  ISETP.NE.AND P0, PT, R63, RZ, PT ;  /* 0x000000ff3f00720c */ /* 0x000fe20003f05270 */
[----:B------:R-:W-:-:S12]  /*a5e0*/  BSSY.RECONVERGENT B0, `(.L_x_148) ;  /* 0x0000009000007945 */ /* 0x000fd80003800200 */
[----:B------:R-:W-:Y:S05]  /*a5f0*/  @P0 BRA `(.L_x_150) ;  /* 0x0000000000140947 */ /* 0x000fea0003800000 */
[----:B------:R-:W2:Y:S02]  /*a600*/  LDCU.64 UR4, c[0x0][0x988] ;  /* 0x00013100ff0477ac */ /* 0x000ea40008000a00 */
[----:B--2---:R-:W-:-:S04]  /*a610*/  ISETP.NE.U32.AND P0, PT, RZ, UR4, PT ;  /* 0x00000004ff007c0c */ /* 0x004fc8000bf05070 */
[----:B------:R-:W-:-:S13]  /*a620*/  ISETP.NE.AND.EX P0, PT, RZ, UR5, PT, P0 ;  /* 0x00000005ff007c0c */ /* 0x000fda000bf05300 */
[----:B------:R-:W-:Y:S05]  /*a630*/  @!P0 EXIT ;  /* 0x000000000000894d */ /* 0x000fea0003800000 */
[----:B------:R-:W-:Y:S05]  /*a640*/  BRA `(.L_x_151) ;  /* 0x0000000000087947 */ /* 0x000fea0003800000 */
.L_x_150:
[----:B------:R-:W-:-:S13]  /*a650*/  FSETP.NEU.AND P0, PT, R26, RZ, PT ;  /* 0x000000ff1a00720b */ /* 0x000fda0003f0d000 */
[----:B------:R-:W-:Y:S05]  /*a660*/  @!P0 EXIT ;  /* 0x000000000000894d */ /* 0x000fea0003800000 */
.L_x_151:
[----:B------:R-:W-:Y:S05]  /*a670*/  BSYNC.RECONVERGENT B0 ;  /* 0x0000000000007941 */ /* 0x000fea0003800200 */
.L_x_148:
[----:B------:R-:W2:Y:S01]  /*a680*/  S2UR UR5, SR_CgaCtaId ;  /* 0x00000000000579c3 */ /* 0x000ea20000008800 */
[----:B------:R-:W-:Y:S01]  /*a690*/  ULEA UR4, UR53, UR50, 0x3 ;  /* 0x0000003235047291 */ /* 0x000fe2000f8e18ff */
[----:B------:R-:W-:-:S04]  /*a6a0*/  DEPBAR.LE SB0, 0x0 ;  /* 0x000080000000791a */ /* 0x000fc80000000000 */
[----:B------:R-:W-:-:S04]  /*a6b0*/  UIADD3 UR4, UPT, UPT, UR4, 0xf0, URZ ;  /* 0x000000f004047890 */ /* 0x000fc8000fffe0ff */
[----:B--2---:R-:W-:-:S09]  /*a6c0*/  UPRMT UR4, UR5, 0x654, UR4 ;  /* 0x0000065405047896 */ /* 0x004fd20008000004 */
[----:B------:R-:W-:Y:S01]  /*a6d0*/  SYNCS.ARRIVE.TRANS64.RED.A1T0 RZ, [UR4], RZ ;  /* 0x000000ffffff79a7 */ /* 0x000fe20008100404 */
[----:B------:R-:W-:Y:S05]  /*a6e0*/  EXIT ;  /* 0x000000000000794d */ /* 0x000fea0003800000 */
.L_x_25:
[----:B------:R-:W-:Y:S07]  /*a6f0*/  MOV R0, UR11 ;  /* 0x0000000b00007c02 */ /* 0x000fee0008000f00 */
.L_x_152:
[----:B-1----:R1:W4:Y:S02]  /*a700*/  SYNCS.PHASECHK.TRANS64.TRYWAIT P0, [R0+URZ+0x68], R4 ;  /* 0x00006804000075a7 */ /* 0x00232400080011ff */
[----:B----4-:R-:W-:Y:S05]  /*a710*/  @!P0 NANOSLEEP.SYNCS 0x989680 ;  /* 0x009896800000895d */ /* 0x010fea0003900000 */
[----:B------:R-:W4:Y:S02]  /*a720*/  @!P0 SYNCS.PHASECHK.TRANS64 P0, [R0+URZ+0x68], R4 ;  /* 0x00006804000085a7 */ /* 0x000f2400080010ff */
[----:B----4-:R-:W-:Y:S05]  /*a730*/  @!P0 BRA `(.L_x_152) ;  /* 0xfffffffc00f08947 */ /* 0x010fea000383ffff */
[----:B------:R-:W-:Y:S05]  /*a740*/  BRA `(.L_x_24) ;  /* 0xffffff7800b07947 */ /* 0x000fea000383ffff */
.L_x_32:
[----:B------:R-:W-:Y:S07]  /*a750*/  MOV R0, UR11 ;  /* 0x0000000b00007c02 */ /* 0x000fee0008000f00 */
.L_x_153:
[----:B--2---:R2:W3:Y:S02]  /*a760*/  SYNCS.PHASECHK.TRANS64.TRYWAIT P0, [R0+URZ+0x68], R4 ;  /* 0x00006804000075a7 */ /* 0x0044e400080011ff */
[----:B---3--:R-:W-:Y:S05]  /*a770*/  @!P0 NANOSLEEP.SYNCS 0x989680 ;  /* 0x009896800000895d */ /* 0x008fea0003900000 */
[----:B------:R-:W3:Y:S02]  /*a780*/  @!P0 SYNCS.PHASECHK.TRANS64 P0, [R0+URZ+0x68], R4 ;  /* 0x00006804000085a7 */ /* 0x000ee400080010ff */
[----:B---3--:R-:W-:Y:S05]  /*a790*/  @!P0 BRA `(.L_x_153) ;  /* 0xfffffffc00f08947 */ /* 0x008fea000383ffff */
[----:B------:R-:W-:Y:S05]  /*a7a0*/  BRA `(.L_x_31) ;  /* 0xffffff80001c7947 */ /* 0x000fea000383ffff */
.L_x_37:
[----:B------:R-:W-:-:S07]  /*a7b0*/  MOV R0, UR35 ;  /* 0x0000002300007c02 */ /* 0x000fce0008000f00 */
.L_x_154:
[----:B--2---:R2:W3:Y:S02]  /*a7c0*/  SYNCS.PHASECHK.TRANS64.TRYWAIT P0, [R0+URZ+0x120], R3 ;  /* 0x00012003000075a7 */ /* 0x0044e400080011ff */
[----:B---3--:R-:W-:Y:S05]  /*a7d0*/  @!P0 NANOSLEEP.SYNCS 0x989680 ;  /* 0x009896800000895d */ /* 0x008fea0003900000 */
[----:B------:R-:W3:Y:S02]  /*a7e0*/  @!P0 SYNCS.PHASECHK.TRANS64 P0, [R0+URZ+0x120], R3 ;  /* 0x00012003000085a7 */ /* 0x000ee400080010ff */
[----:B---3--:R-:W-:Y:S05]  /*a7f0*/  @!P0 BRA `(.L_x_154) ;  /* 0xfffffffc00f08947 */ /* 0x008fea000383ffff */
[----:B------:R-:W-:Y:S05]  /*a800*/  BRA `(.L_x_155) ;  /* 0xffffff8400087947 */ /* 0x000fea000383ffff */
.L_x_41:
[----:B------:R-:W-:-:S07]  /*a810*/  MOV R0, UR4 ;  /* 0x0000000400007c02 */ /* 0x000fce0008000f00 */
.L_x_156:
[----:B-1----:R1:W2:Y:S02]  /*a820*/  SYNCS.PHASECHK.TRANS64.TRYWAIT P0, [R0+URZ], R2 ;  /* 0x00000002000075a7 */ /* 0x0022a400080011ff */
[----:B--2---:R-:W-:Y:S05]  /*a830*/  @!P0 NANOSLEEP.SYNCS 0x989680 ;  /* 0x009896800000895d */ /* 0x004fea0003900000 */
[----:B------:R-:W2:Y:S02]  /*a840*/  @!P0 SYNCS.PHASECHK.TRANS64 P0, [R0+URZ], R2 ;  /* 0x00000002000085a7 */ /* 0x000ea400080010ff */
[----:B--2---:R-:W-:Y:S05]  /*a850*/  @!P0 BRA `(.L_x_156) ;  /* 0xfffffffc00f08947 */ /* 0x004fea000383ffff */
[----:B------:R-:W-:Y:S05]  /*a860*/  BRA `(.L_x_157) ;  /* 0xffffff88009c7947 */ /* 0x000fea000383ffff */
.L_x_42:
[----:B------:R-:W-:-:S07]  /*a870*/  MOV R0, UR5 ;  /* 0x0000000500007c02 */ /* 0x000fce0008000f00 */
.L_x_158:
[----:B-1----:R1:W2:Y:S02]  /*a880*/  SYNCS.PHASECHK.TRANS64.TRYWAIT P0, [R0+URZ], R2 ;  /* 0x00000002000075a7 */ /* 0x0022a400080011ff */
[----:B--2---:R-:W-:Y:S05]  /*a890*/  @!P0 NANOSLEEP.SYNCS 0x989680 ;  /* 0x009896800000895d */ /* 0x004fea0003900000 */
[----:B------:R-:W2:Y:S02]  /*a8a0*/  @!P0 SYNCS.PHASECHK.TRANS64 P0, [R0+URZ], R2 ;  /* 0x00000002000085a7 */ /* 0x000ea400080010ff */
[----:B--2---:R-:W-:Y:S05]  /*a8b0*/  @!P0 BRA `(.L_x_158) ;  /* 0xfffffffc00f08947 */ /* 0x004fea000383ffff */
[----:B------:R-:W-:Y:S05]  /*a8c0*/  BRA `(.L_x_159) ;  /* 0xffffff8800ac7947 */ /* 0x000fea000383ffff */
.L_x_43:
[----:B------:R-:W-:-:S07]  /*a8d0*/  MOV R0, UR5 ;  /* 0x0000000500007c02 */ /* 0x000fce0008000f00 */
.L_x_160:
[----:B-1----:R1:W2:Y:S02]  /*a8e0*/  SYNCS.PHASECHK.TRANS64.TRYWAIT P0, [R0+URZ], R2 ;  /* 0x00000002000075a7 */ /* 0x0022a400080011ff */
[----:B--2---:R-:W-:Y:S05]  /*a8f0*/  @!P0 NANOSLEEP.SYNCS 0x989680 ;  /* 0x009896800000895d */ /* 0x004fea0003900000 */
[----:B------:R-:W2:Y:S02]  /*a900*/  @!P0 SYNCS.PHASECHK.TRANS64 P0, [R0+URZ], R2 ;  /* 0x00000002000085a7 */ /* 0x000ea400080010ff */
[----:B--2---:R-:W-:Y:S05]  /*a910*/  @!P0 BRA `(.L_x_160) ;  /* 0xfffffffc00f08947 */ /* 0x004fea000383ffff */
[----:B------:R-:W-:Y:S05]  /*a920*/  BRA `(.L_x_161) ;  /* 0xffffff8800bc7947 */ /* 0x000fea000383ffff */
.L_x_44:
[----:B------:R-:W-:-:S07]  /*a930*/  MOV R0, UR5 ;  /* 0x0000000500007c02 */ /* 0x000fce0008000f00 */
.L_x_162:
[----:B-1----:R1:W2:Y:S02]  /*a940*/  SYNCS.PHASECHK.TRANS64.TRYWAIT P0, [R0+URZ], R2 ;  /* 0x00000002000075a7 */ /* 0x0022a400080011ff */
[----:B--2---:R-:W-:Y:S05]  /*a950*/  @!P0 NANOSLEEP.SYNCS 0x989680 ;  /* 0x009896800000895d */ /* 0x004fea0003900000 */
[----:B------:R-:W2:Y:S02]  /*a960*/  @!P0 SYNCS.PHASECHK.TRANS64 P0, [R0+URZ], R2 ;  /* 0x00000002000085a7 */ /* 0x000ea400080010ff */
[----:B--2---:R-:W-:Y:S05]  /*a970*/  @!P0 BRA `(.L_x_162) ;  /* 0xfffffffc00f08947 */ /* 0x004fea000383ffff */
[----:B------:R-:W-:Y:S05]  /*a980*/  BRA `(.L_x_163) ;  /* 0xffffff8800cc7947 */ /* 0x000fea000383ffff */
.L_x_45:
[----:B------:R-:W-:-:S07]  /*a990*/  MOV R0, UR5 ;  /* 0x0000000500007c02 */ /* 0x000fce0008000f00 */
.L_x_164:
[----:B-1----:R1:W2:Y:S02]  /*a9a0*/  SYNCS.PHASECHK.TRANS64.TRYWAIT P0, [R0+URZ], R2 ;  /* 0x00000002000075a7 */ /* 0x0022a400080011ff */
[----:B--2---:R-:W-:Y:S05]  /*a9b0*/  @!P0 NANOSLEEP.SYNCS 0x989680 ;  /* 0x009896800000895d */ /* 0x004fea0003900000 */
[----:B------:R-:W2:Y:S02]  /*a9c0*/  @!P0 SYNCS.PHASECHK.TRANS64 P0, [R0+URZ], R2 ;  /* 0x00000002000085a7 */ /* 0x000ea400080010ff */
[----:B--2---:R-:W-:Y:S05]  /*a9d0*/  @!P0 BRA `(.L_x_164) ;  /* 0xfffffffc00f08947 */ /* 0x004fea000383ffff */
[----:B------:R-:W-:Y:S05]  /*a9e0*/  BRA `(.L_x_165) ;  /* 0xffffff8800dc7947 */ /* 0x000fea000383ffff */
.L_x_46:
[----:B------:R-:W-:-:S07]  /*a9f0*/  MOV R0, UR5 ;  /* 0x0000000500007c02 */ /* 0x000fce0008000f00 */
.L_x_166:
[----:B-1----:R1:W2:Y:S02]  /*aa00*/  SYNCS.PHASECHK.TRANS64.TRYWAIT P0, [R0+URZ], R2 ;  /* 0x00000002000075a7 */ /* 0x0022a400080011ff */
[----:B--2---:R-:W-:Y:S05]  /*aa10*/  @!P0 NANOSLEEP.SYNCS 0x989680 ;  /* 0x009896800000895d */ /* 0x004fea0003900000 */
[----:B------:R-:W2:Y:S02]  /*aa20*/  @!P0 SYNCS.PHASECHK.TRANS64 P0, [R0+URZ], R2 ;  /* 0x00000002000085a7 */ /* 0x000ea400080010ff */
[----:B--2---:R-:W-:Y:S05]  /*aa30*/  @!P0 BRA `(.L_x_166) ;  /* 0xfffffffc00f08947 */ /* 0x004fea000383ffff */
[----:B------:R-:W-:Y:S05]  /*aa40*/  BRA `(.L_x_167) ;  /* 0xffffff8800ec7947 */ /* 0x000fea000383ffff */
.L_x_47:
[----:B------:R-:W-:-:S07]  /*aa50*/  MOV R0, UR5 ;  /* 0x0000000500007c02 */ /* 0x000fce0008000f00 */
.L_x_168:
[----:B-1----:R1:W2:Y:S02]  /*aa60*/  SYNCS.PHASECHK.TRANS64.TRYWAIT P0, [R0+URZ], R2 ;  /* 0x00000002000075a7 */ /* 0x0022a400080011ff */
[----:B--2---:R-:W-:Y:S05]  /*aa70*/  @!P0 NANOSLEEP.SYNCS 0x989680 ;  /* 0x009896800000895d */ /* 0x004fea0003900000 */
[----:B------:R-:W2:Y:S02]  /*aa80*/  @!P0 SYNCS.PHASECHK.TRANS64 P0, [R0+URZ], R2 ;  /* 0x00000002000085a7 */ /* 0x000ea400080010ff */
[----:B--2---:R-:W-:Y:S05]  /*aa90*/  @!P0 BRA `(.L_x_168) ;  /* 0xfffffffc00f08947 */ /* 0x004fea000383ffff */
[----:B------:R-:W-:Y:S05]  /*aaa0*/  BRA `(.L_x_169) ;  /* 0xffffff8800fc7947 */ /* 0x000fea000383ffff */
.L_x_48:
[----:B------:R-:W-:-:S07]  /*aab0*/  MOV R0, UR5 ;  /* 0x0000000500007c02 */ /* 0x000fce0008000f00 */
.L_x_170:
[----:B-1----:R1:W2:Y:S02]  /*aac0*/  SYNCS.PHASECHK.TRANS64.TRYWAIT P0, [R0+URZ], R2 ;  /* 0x00000002000075a7 */ /* 0x0022a400080011ff */
[----:B--2---:R-:W-:Y:S05]  /*aad0*/  @!P0 NANOSLEEP.SYNCS 0x989680 ;  /* 0x009896800000895d */ /* 0x004fea0003900000 */
[----:B------:R-:W2:Y:S02]  /*aae0*/  @!P0 SYNCS.PHASECHK.TRANS64 P0, [R0+URZ], R2 ;  /* 0x00000002000085a7 */ /* 0x000ea400080010ff */
[----:B--2---:R-:W-:Y:S05]  /*aaf0*/  @!P0 BRA `(.L_x_170) ;  /* 0xfffffffc00f08947 */ /* 0x004fea000383ffff */
[----:B------:R-:W-:Y:S05]  /*ab00*/  BRA `(.L_x_171) ;  /* 0xffffff8c000c7947 */ /* 0x000fea000383ffff */
.L_x_49:
[----:B------:R-:W-:-:S07]  /*ab10*/  MOV R0, UR5 ;  /* 0x0000000500007c02 */ /* 0x000fce0008000f00 */
.L_x_172:
[----:B-1----:R1:W2:Y:S02]  /*ab20*/  SYNCS.PHASECHK.TRANS64.TRYWAIT P0, [R0+URZ], R2 ;  /* 0x00000002000075a7 */ /* 0x0022a400080011ff */
[----:B--2---:R-:W-:Y:S05]  /*ab30*/  @!P0 NANOSLEEP.SYNCS 0x989680 ;  /* 0x009896800000895d */ /* 0x004fea0003900000 */
[----:B------:R-:W2:Y:S02]  /*ab40*/  @!P0 SYNCS.PHASECHK.TRANS64 P0, [R0+URZ], R2 ;  /* 0x00000002000085a7 */ /* 0x000ea400080010ff */
[----:B--2---:R-:W-:Y:S05]  /*ab50*/  @!P0 BRA `(.L_x_172) ;  /* 0xfffffffc00f08947 */ /* 0x004fea000383ffff */
[----:B------:R-:W-:Y:S05]  /*ab60*/  BRA `(.L_x_173) ;  /* 0xffffff8c001c7947 */ /* 0x000fea000383ffff */
.L_x_50:
[----:B------:R-:W-:-:S07]  /*ab70*/  MOV R0, UR5 ;  /* 0x0000000500007c02 */ /* 0x000fce0008000f00 */
.L_x_174:
[----:B-1----:R1:W2:Y:S02]  /*ab80*/  SYNCS.PHASECHK.TRANS64.TRYWAIT P0, [R0+URZ], R2 ;  /* 0x00000002000075a7 */ /* 0x0022a400080011ff */
[----:B--2---:R-:W-:Y:S05]  /*ab90*/  @!P0 NANOSLEEP.SYNCS 0x989680 ;  /* 0x009896800000895d */ /* 0x004fea0003900000 */
[----:B------:R-:W2:Y:S02]  /*aba0*/  @!P0 SYNCS.PHASECHK.TRANS64 P0, [R0+URZ], R2 ;  /* 0x00000002000085a7 */ /* 0x000ea400080010ff */
[----:B--2---:R-:W-:Y:S05]  /*abb0*/  @!P0 BRA `(.L_x_174) ;  /* 0xfffffffc00f08947 */ /* 0x004fea000383ffff */
[----:B------:R-:W-:Y:S05]  /*abc0*/  BRA `(.L_x_175) ;  /* 0xffffff8c002c7947 */ /* 0x000fea000383ffff */
.L_x_51:
[----:B------:R-:W-:-:S07]  /*abd0*/  MOV R0, UR5 ;  /* 0x0000000500007c02 */ /* 0x000fce0008000f00 */
.L_x_176:
[----:B-1----:R1:W2:Y:S02]  /*abe0*/  SYNCS.PHASECHK.TRANS64.TRYWAIT P0, [R0+URZ], R2 ;  /* 0x00000002000075a7 */ /* 0x0022a400080011ff */
[----:B--2---:R-:W-:Y:S05]  /*abf0*/  @!P0 NANOSLEEP.SYNCS 0x989680 ;  /* 0x009896800000895d */ /* 0x004fea0003900000 */
[----:B------:R-:W2:Y:S02]  /*ac00*/  @!P0 SYNCS.PHASECHK.TRANS64 P0, [R0+URZ], R2 ;  /* 0x00000002000085a7 */ /* 0x000ea400080010ff */
[----:B--2---:R-:W-:Y:S05]  /*ac10*/  @!P0 BRA `(.L_x_176) ;  /* 0xfffffffc00f08947 */ /* 0x004fea000383ffff */
[----:B------:R-:W-:Y:S05]  /*ac20*/  BRA `(.L_x_177) ;  /* 0xffffff8c003c7947 */ /* 0x000fea000383ffff */
.L_x_52:
[----:B------:R-:W-:-:S07]  /*ac30*/  MOV R0, UR5 ;  /* 0x0000000500007c02 */ /* 0x000fce0008000f00 */
.L_x_178:
[----:B-1----:R1:W2:Y:S02]  /*ac40*/  SYNCS.PHASECHK.TRANS64.TRYWAIT P0, [R0+URZ], R2 ;  /* 0x00000002000075a7 */ /* 0x0022a400080011ff */
[----:B--2---:R-:W-:Y:S05]  /*ac50*/  @!P0 NANOSLEEP.SYNCS 0x989680 ;  /* 0x009896800000895d */ /* 0x004fea0003900000 */
[----:B------:R-:W2:Y:S02]  /*ac60*/  @!P0 SYNCS.PHASECHK.TRANS64 P0, [R0+URZ], R2 ;  /* 0x00000002000085a7 */ /* 0x000ea400080010ff */
[----:B--2---:R-:W-:Y:S05]  /*ac70*/  @!P0 BRA `(.L_x_178) ;  /* 0xfffffffc00f08947 */ /* 0x004fea000383ffff */
[----:B------:R-:W-:Y:S05]  /*ac80*/  BRA `(.L_x_179) ;  /* 0xffffff8c004c7947 */ /* 0x000fea000383ffff */
.L_x_55:
[----:B------:R-:W-:-:S07]  /*ac90*/  MOV R4, UR4 ;  /* 0x0000000400047c02 */ /* 0x000fce0008000f00 */
.L_x_180:
[----:B--2---:R2:W3:Y:S02]  /*aca0*/  SYNCS.PHASECHK.TRANS64.TRYWAIT P1, [R4+URZ+0x128], R6 ;  /* 0x00012806040075a7 */ /* 0x0044e400080211ff */
[----:B---3--:R-:W-:Y:S05]  /*acb0*/  @!P1 NANOSLEEP.SYNCS 0x989680 ;  /* 0x009896800000995d */ /* 0x008fea0003900000 */
[----:B------:R-:W3:Y:S02]  /*acc0*/  @!P1 SYNCS.PHASECHK.TRANS64 P1, [R4+URZ+0x128], R6 ;  /* 0x00012806040095a7 */ /* 0x000ee400080210ff */
[----:B---3--:R-:W-:Y:S05]  /*acd0*/  @!P1 BRA `(.L_x_180) ;  /* 0xfffffffc00f09947 */ /* 0x008fea000383ffff */
[----:B------:R-:W-:Y:S05]  /*ace0*/  BRA `(.L_x_181) ;  /* 0xffffff8c00bc7947 */ /* 0x000fea000383ffff */
.L_x_56:
[----:B--2---:R-:W-:-:S07]  /*acf0*/  MOV R4, UR4 ;  /* 0x0000000400047c02 */ /* 0x004fce0008000f00 */
.L_x_182:
[----:B--2---:R2:W3:Y:S02]  /*ad00*/  SYNCS.PHASECHK.TRANS64.TRYWAIT P1, [R4+URZ+0x120], R5 ;  /* 0x00012005040075a7 */ /* 0x0044e400080211ff */
[----:B---3--:R-:W-:Y:S05]  /*ad10*/  @!P1 NANOSLEEP.SYNCS 0x989680 ;  /* 0x009896800000995d */ /* 0x008fea0003900000 */
[----:B------:R-:W3:Y:S02]  /*ad20*/  @!P1 SYNCS.PHASECHK.TRANS64 P1, [R4+URZ+0x120], R5 ;  /* 0x00012005040095a7 */ /* 0x000ee400080210ff */
[----:B---3--:R-:W-:Y:S05]  /*ad30*/  @!P1 BRA `(.L_x_182) ;  /* 0xfffffffc00f09947 */ /* 0x008fea000383ffff */
[----:B------:R-:W-:Y:S05]  /*ad40*/  BRA `(.L_x_183) ;  /* 0xffffff8c00c47947 */ /* 0x000fea000383ffff */
.L_x_66:
[----:B--2---:R-:W-:-:S04]  /*ad50*/  MOV R5, UR5 ;  /* 0x0000000500057c02 */ /* 0x004fc80008000f00 */
[----:B------:R2:W3:Y:S03]  /*ad60*/  SYNCS.PHASECHK.TRANS64.TRYWAIT P0, [R5+URZ+0x8], R6 ;  /* 0x00000806050075a7 */ /* 0x0004e600080011ff */
[----:B---3--:R-:W-:Y:S05]  /*ad70*/  @!P0 NANOSLEEP.SYNCS 0x989680 ;  /* 0x009896800000895d */ /* 0x008fea0003900000 */
[----:B------:R-:W3:Y:S02]  /*ad80*/  @!P0 SYNCS.PHASECHK.TRANS64 P0, [R5+URZ+0x8], R6 ;  /* 0x00000806050085a7 */ /* 0x000ee400080010ff */
[----:B---3--:R-:W-:Y:S05]  /*ad90*/  @!P0 BRA `(.L_x_66) ;  /* 0xfffffffc00ec8947 */ /* 0x008fea000383ffff */
[----:B------:R-:W-:Y:S05]  /*ada0*/  BRA `(.L_x_65) ;  /* 0xffffff9000907947 */ /* 0x000fea000383ffff */
.L_x_68:
[----:B------:R-:W-:Y:S01]  /*adb0*/  BSSY B0, `(.L_x_184) ;  /* 0x0000006000007945 */ /* 0x000fe20003800000 */
[----:B------:R-:W-:-:S07]  /*adc0*/  MOV R15, 0xffffffff ;  /* 0xffffffff000f7802 */ /* 0x000fce0000000f00 */
[----:B-12--5:R-:W-:Y:S05]  /*add0*/  WARPSYNC.COLLECTIVE R15, `(.L_x_185) ;  /* 0x000000000f0c7348 */ /* 0x026fea0003c00000 */
[----:B------:R-:W-:Y:S02]  /*ade0*/  ELECT P6, UR79, PT ;  /* 0x00000000004f782f */ /* 0x000fe400038c0000 */
[----:B------:R-:W-:Y:S01]  /*adf0*/  MOV R14, UR79 ;  /* 0x0000004f000e7c02 */ /* 0x000fe20008000f00 */
[----:B-12--5:R-:W-:Y:S10]  /*ae00*/  ENDCOLLECTIVE ;  /* 0x000000000000791b */ /* 0x026ff40003800000 */
.L_x_185:
[----:B------:R-:W-:Y:S05]  /*ae10*/  BSYNC B0 ;  /* 0x0000000000007941 */ /* 0x000fea0003800000 */
.L_x_184:
[----:B------:R-:W-:Y:S05]  /*ae20*/  BRA `(.L_x_186) ;  /* 0xffffff9000c07947 */ /* 0x000fea000383ffff */
.L_x_70:
[----:B--2---:R-:W-:-:S04]  /*ae30*/  MOV R3, UR5 ;  /* 0x0000000500037c02 */ /* 0x004fc80008000f00 */
[----:B------:R2:W3:Y:S03]  /*ae40*/  SYNCS.PHASECHK.TRANS64.TRYWAIT P0, [R3+URZ+0x8], R4 ;  /* 0x00000804030075a7 */ /* 0x0004e600080011ff */
[----:B---3--:R-:W-:Y:S05]  /*ae50*/  @!P0 NANOSLEEP.SYNCS 0x989680 ;  /* 0x009896800000895d */ /* 0x008fea0003900000 */
[----:B------:R-:W3:Y:S02]  /*ae60*/  @!P0 SYNCS.PHASECHK.TRANS64 P0, [R3+URZ+0x8], R4 ;  /* 0x00000804030085a7 */ /* 0x000ee400080010ff */
[----:B---3--:R-:W-:Y:S05]  /*ae70*/  @!P0 BRA `(.L_x_70) ;  /* 0xfffffffc00ec8947 */ /* 0x008fea000383ffff */
[----:B------:R-:W-:Y:S05]  /*ae80*/  BRA `(.L_x_69) ;  /* 0xffffff9000c47947 */ /* 0x000fea000383ffff */
.L_x_71:
[----:B------:R-:W-:-:S07]  /*ae90*/  MOV R0, UR21 ;  /* 0x0000001500007c02 */ /* 0x000fce0008000f00 */
.L_x_187:
[----:B--2---:R2:W3:Y:S02]  /*aea0*/  SYNCS.PHASECHK.TRANS64.TRYWAIT P0, [R0+URZ+0x120], R2 ;  /* 0x00012002000075a7 */ /* 0x0044e400080011ff */
[----:B---3--:R-:W-:Y:S05]  /*aeb0*/  @!P0 NANOSLEEP.SYNCS 0x989680 ;  /* 0x009896800000895d */ /* 0x008fea0003900000 */
[----:B------:R-:W3:Y:S02]  /*aec0*/  @!P0 SYNCS.PHASECHK.TRANS64 P0, [R0+URZ+0x120], R2 ;  /* 0x00012002000085a7 */ /* 0x000ee400080010ff */
[----:B---3--:R-:W-:Y:S05]  /*aed0*/  @!P0 BRA `(.L_x_187) ;  /* 0xfffffffc00f08947 */ /* 0x008fea000383ffff */
[----:B------:R-:W-:Y:S05]  /*aee0*/  BRA `(.L_x_188) ;  /* 0xffffff9400b07947 */ /* 0x000fea000383ffff */
.L_x_73:
[----:B------:R-:W-:-:S07]  /*aef0*/  MOV R0, UR26 ;  /* 0x0000001a00007c02 */ /* 0x000fce0008000f00 */
.L_x_189:
[----:B--2---:R2:W3:Y:S02]  /*af00*/  SYNCS.PHASECHK.TRANS64.TRYWAIT P0, [R0+URZ+0x140], R2 ;  /* 0x00014002000075a7 */ /* 0x0044e400080011ff */
[----:B---3--:R-:W-:Y:S05]  /*af10*/  @!P0 NANOSLEEP.SYNCS 0x989680 ;  /* 0x009896800000895d */ /* 0x008fea0003900000 */
[----:B------:R-:W3:Y:S02]  /*af20*/  @!P0 SYNCS.PHASECHK.TRANS64 P0, [R0+URZ+0x140], R2 ;  /* 0x00014002000085a7 */ /* 0x000ee400080010ff */
[----:B---3--:R-:W-:Y:S05]  /*af30*/  @!P0 BRA `(.L_x_189) ;  /* 0xfffffffc00f08947 */ /* 0x008fea000383ffff */
[----:B------:R-:W-:Y:S05]  /*af40*/  BRA `(.L_x_72) ;  /* 0xffffff9400cc7947 */ /* 0x000fea000383ffff */
.L_x_77:
[----:B--2---:R-:W-:Y:S07]  /*af50*/  MOV R0, UR17 ;  /* 0x0000001100007c02 */ /* 0x004fee0008000f00 */
.L_x_190:
[----:B--2---:R2:W3:Y:S02]  /*af60*/  SYNCS.PHASECHK.TRANS64.TRYWAIT P0, [R0+URZ], R8 ;  /* 0x00000008000075a7 */ /* 0x0044e400080011ff */
[----:B---3--:R-:W-:Y:S05]  /*af70*/  @!P0 NANOSLEEP.SYNCS 0x989680 ;  /* 0x009896800000895d */ /* 0x008fea0003900000 */
[----:B------:R-:W3:Y:S02]  /*af80*/  @!P0 SYNCS.PHASECHK.TRANS64 P0, [R0+URZ], R8 ;  /* 0x00000008000085a7 */ /* 0x000ee400080010ff */
[----:B---3--:R-:W-:Y:S05]  /*af90*/  @!P0 BRA `(.L_x_190) ;  /* 0xfffffffc00f08947 */ /* 0x008fea000383ffff */
[----:B------:R-:W-:Y:S05]  /*afa0*/  BRA `(.L_x_76) ;  /* 0xffffff9800047947 */ /* 0x000fea000383ffff */
.L_x_81:
[----:B-1----:R-:W-:-:S07]  /*afb0*/  MOV R0, UR4 ;  /* 0x0000000400007c02 */ /* 0x002fce0008000f00 */
.L_x_191:
[----:B-1----:R1:W2:Y:S02]  /*afc0*/  SYNCS.PHASECHK.TRANS64.TRYWAIT P0, [R0+URZ], R2 ;  /* 0x00000002000075a7 */ /* 0x0022a400080011ff */
[----:B--2---:R-:W-:Y:S05]  /*afd0*/  @!P0 NANOSLEEP.SYNCS 0x989680 ;  /* 0x009896800000895d */ /* 0x004fea0003900000 */
[----:B------:R-:W2:Y:S02]  /*afe0*/  @!P0 SYNCS.PHASECHK.TRANS64 P0, [R0+URZ], R2 ;  /* 0x00000002000085a7 */ /* 0x000ea400080010ff */
[----:B--2---:R-:W-:Y:S05]  /*aff0*/  @!P0 BRA `(.L_x_191) ;  /* 0xfffffffc00f08947 */ /* 0x004fea000383ffff */
[----:B------:R-:W-:Y:S05]  /*b000*/  BRA `(.L_x_192) ;  /* 0xffffff9c00047947 */ /* 0x000fea000383ffff */
.L_x_84:
[----:B------:R-:W-:-:S07]  /*b010*/  MOV R0, UR21 ;  /* 0x0000001500007c02 */ /* 0x000fce0008000f00 */
.L_x_193:
[----:B-1----:R1:W2:Y:S02]  /*b020*/  SYNCS.PHASECHK.TRANS64.TRYWAIT P1, [R0+URZ+0x150], R2 ;  /* 0x00015002000075a7 */ /* 0x0022a400080211ff */
[----:B--2---:R-:W-:Y:S05]  /*b030*/  @!P1 NANOSLEEP.SYNCS 0x989680 ;  /* 0x009896800000995d */ /* 0x004fea0003900000 */
[----:B------:R-:W2:Y:S02]  /*b040*/  @!P1 SYNCS.PHASECHK.TRANS64 P1, [R0+URZ+0x150], R2 ;  /* 0x00015002000095a7 */ /* 0x000ea400080210ff */
[----:B--2---:R-:W-:Y:S05]  /*b050*/  @!P1 BRA `(.L_x_193) ;  /* 0xfffffffc00f09947 */ /* 0x004fea000383ffff */
[----:B------:R-:W-:Y:S05]  /*b060*/  BRA `(.L_x_194) ;  /* 0xffffff9c00507947 */ /* 0x000fea000383ffff */
.L_x_89:
[----:B------:R-:W-:Y:S07]  /*b070*/  MOV R0, UR42 ;  /* 0x0000002a00007c02 */ /* 0x000fee0008000f00 */
.L_x_195:
[----:B-1----:R1:W2:Y:S02]  /*b080*/  SYNCS.PHASECHK.TRANS64.TRYWAIT P0, [R0+URZ+0x120], R3 ;  /* 0x00012003000075a7 */ /* 0x0022a400080011ff */
[----:B--2---:R-:W-:Y:S05]  /*b090*/  @!P0 NANOSLEEP.SYNCS 0x989680 ;  /* 0x009896800000895d */ /* 0x004fea0003900000 */
[----:B------:R-:W2:Y:S02]  /*b0a0*/  @!P0 SYNCS.PHASECHK.TRANS64 P0, [R0+URZ+0x120], R3 ;  /* 0x00012003000085a7 */ /* 0x000ea400080010ff */
[----:B--2---:R-:W-:Y:S05]  /*b0b0*/  @!P0 BRA `(.L_x_195) ;  /* 0xfffffffc00f08947 */ /* 0x004fea000383ffff */
[----:B------:R-:W-:Y:S05]  /*b0c0*/  BRA `(.L_x_196) ;  /* 0xffffffa400307947 */ /* 0x000fea000383ffff */
.L_x_92:
[----:B------:R-:W-:Y:S07]  /*b0d0*/  MOV R3, UR42 ;  /* 0x0000002a00037c02 */ /* 0x000fee0008000f00 */
.L_x_197:
[----:B-1----:R1:W2:Y:S02]  /*b0e0*/  SYNCS.PHASECHK.TRANS64.TRYWAIT P1, [R3+URZ+0x118], R8 ;  /* 0x00011808030075a7 */ /* 0x0022a400080211ff */
[----:B--2---:R-:W-:Y:S05]  /*b0f0*/  @!P1 NANOSLEEP.SYNCS 0x989680 ;  /* 0x009896800000995d */ /* 0x004fea0003900000 */
[----:B------:R-:W2:Y:S02]  /*b100*/  @!P1 SYNCS.PHASECHK.TRANS64 P1, [R3+URZ+0x118], R8 ;  /* 0x00011808030095a7 */ /* 0x000ea400080210ff */
[----:B--2---:R-:W-:Y:S05]  /*b110*/  @!P1 BRA `(.L_x_197) ;  /* 0xfffffffc00f09947 */ /* 0x004fea000383ffff */
[----:B------:R-:W-:Y:S05]  /*b120*/  BRA `(.L_x_91) ;  /* 0xffffffa8008c7947 */ /* 0x000fea000383ffff */
.L_x_95:
[----:B------:R-:W-:Y:S07]  /*b130*/  MOV R0, UR42 ;  /* 0x0000002a00007c02 */ /* 0x000fee0008000f00 */
.L_x_198:
[----:B-1----:R1:W2:Y:S02]  /*b140*/  SYNCS.PHASECHK.TRANS64.TRYWAIT P1, [R0+URZ+0xf0], R8 ;  /* 0x0000f008000075a7 */ /* 0x0022a400080211ff */
[----:B--2---:R-:W-:Y:S05]  /*b150*/  @!P1 NANOSLEEP.SYNCS 0x989680 ;  /* 0x009896800000995d */ /* 0x004fea0003900000 */
[----:B------:R-:W2:Y:S02]  /*b160*/  @!P1 SYNCS.PHASECHK.TRANS64 P1, [R0+URZ+0xf0], R8 ;  /* 0x0000f008000095a7 */ /* 0x000ea400080210ff */
[----:B--2---:R-:W-:Y:S05]  /*b170*/  @!P1 BRA `(.L_x_198) ;  /* 0xfffffffc00f09947 */ /* 0x004fea000383ffff */
[----:B------:R-:W-:Y:S05]  /*b180*/  BRA `(.L_x_199) ;  /* 0xffffffac00fc7947 */ /* 0x000fea000383ffff */
.L_x_96:
[----:B------:R-:W-:Y:S07]  /*b190*/  MOV R0, UR42 ;  /* 0x0000002a00007c02 */ /* 0x000fee0008000f00 */
.L_x_200:
[----:B-1----:R1:W2:Y:S02]  /*b1a0*/  SYNCS.PHASECHK.TRANS64.TRYWAIT P1, [R0+URZ+0xf8], R8 ;  /* 0x0000f808000075a7 */ /* 0x0022a400080211ff */
[----:B--2---:R-:W-:Y:S05]  /*b1b0*/  @!P1 NANOSLEEP.SYNCS 0x989680 ;  /* 0x009896800000995d */ /* 0x004fea0003900000 */
[----:B------:R-:W2:Y:S02]  /*b1c0*/  @!P1 SYNCS.PHASECHK.TRANS64 P1, [R0+URZ+0xf8], R8 ;  /* 0x0000f808000095a7 */ /* 0x000ea400080210ff */
[----:B--2---:R-:W-:Y:S05]  /*b1d0*/  @!P1 BRA `(.L_x_200) ;  /* 0xfffffffc00f09947 */ /* 0x004fea000383ffff */
[----:B------:R-:W-:Y:S05]  /*b1e0*/  BRA `(.L_x_201) ;  /* 0xffffffb000587947 */ /* 0x000fea000383ffff */
.L_x_97:
[----:B------:R-:W-:Y:S07]  /*b1f0*/  MOV R0, UR42 ;  /* 0x0000002a00007c02 */ /* 0x000fee0008000f00 */
.L_x_202:
[----:B-1----:R1:W2:Y:S02]  /*b200*/  SYNCS.PHASECHK.TRANS64.TRYWAIT P1, [R0+URZ+0x100], R8 ;  /* 0x00010008000075a7 */ /* 0x0022a400080211ff */
[----:B--2---:R-:W-:Y:S05]  /*b210*/  @!P1 NANOSLEEP.SYNCS 0x989680 ;  /* 0x009896800000995d */ /* 0x004fea0003900000 */
[----:B------:R-:W2:Y:S02]  /*b220*/  @!P1 SYNCS.PHASECHK.TRANS64 P1, [R0+URZ+0x100], R8 ;  /* 0x00010008000095a7 */ /* 0x000ea400080210ff */
[----:B--2---:R-:W-:Y:S05]  /*b230*/  @!P1 BRA `(.L_x_202) ;  /* 0xfffffffc00f09947 */ /* 0x004fea000383ffff */
[----:B------:R-:W-:Y:S05]  /*b240*/  BRA `(.L_x_203) ;  /* 0xffffffb000b87947 */ /* 0x000fea000383ffff */
.L_x_98:
[----:B------:R-:W-:Y:S07]  /*b250*/  MOV R0, UR42 ;  /* 0x0000002a00007c02 */ /* 0x000fee0008000f00 */
.L_x_204:
[----:B-1----:R1:W2:Y:S02]  /*b260*/  SYNCS.PHASECHK.TRANS64.TRYWAIT P0, [R0+URZ+0x108], R8 ;  /* 0x00010808000075a7 */ /* 0x0022a400080011ff */
[----:B--2---:R-:W-:Y:S05]  /*b270*/  @!P0 NANOSLEEP.SYNCS 0x989680 ;  /* 0x009896800000895d */ /* 0x004fea0003900000 */
[----:B------:R-:W2:Y:S02]  /*b280*/  @!P0 SYNCS.PHASECHK.TRANS64 P0, [R0+URZ+0x108], R8 ;  /* 0x00010808000085a7 */ /* 0x000ea400080010ff */
[----:B--2---:R-:W-:Y:S05]  /*b290*/  @!P0 BRA `(.L_x_204) ;  /* 0xfffffffc00f08947 */ /* 0x004fea000383ffff */
[----:B------:R-:W-:Y:S05]  /*b2a0*/  BRA `(.L_x_205) ;  /* 0xffffffb400247947 */ /* 0x000fea000383ffff */
.L_x_100:
[----:B------:R-:W-:-:S07]  /*b2b0*/  MOV R0, UR42 ;  /* 0x0000002a00007c02 */ /* 0x000fce0008000f00 */
.L_x_206:
[----:B-1----:R1:W2:Y:S02]  /*b2c0*/  SYNCS.PHASECHK.TRANS64.TRYWAIT P0, [R0+URZ+0xf0], R2 ;  /* 0x0000f002000075a7 */ /* 0x0022a400080011ff */
[----:B--2---:R-:W-:Y:S05]  /*b2d0*/  @!P0 NANOSLEEP.SYNCS 0x989680 ;  /* 0x009896800000895d */ /* 0x004fea0003900000 */
[----:B------:R-:W2:Y:S02]  /*b2e0*/  @!P0 SYNCS.PHASECHK.TRANS64 P0, [R0+URZ+0xf0], R2 ;  /* 0x0000f002000085a7 */ /* 0x000ea400080010ff */
[----:B--2---:R-:W-:Y:S05]  /*b2f0*/  @!P0 BRA `(.L_x_206) ;  /* 0xfffffffc00f08947 */ /* 0x004fea000383ffff */
[----:B------:R-:W-:Y:S05]  /*b300*/  BRA `(.L_x_207) ;  /* 0xffffffb400ac7947 */ /* 0x000fea000383ffff */
.L_x_101:
[----:B-1----:R-:W-:-:S07]  /*b310*/  MOV R0, UR42 ;  /* 0x0000002a00007c02 */ /* 0x002fce0008000f00 */
.L_x_208:
[----:B-1----:R1:W2:Y:S02]  /*b320*/  SYNCS.PHASECHK.TRANS64.TRYWAIT P0, [R0+URZ+0xf8], R2 ;  /* 0x0000f802000075a7 */ /* 0x0022a400080011ff */
[----:B--2---:R-:W-:Y:S05]  /*b330*/  @!P0 NANOSLEEP.SYNCS 0x989680 ;  /* 0x009896800000895d */ /* 0x004fea0003900000 */
[----:B------:R-:W2:Y:S02]  /*b340*/  @!P0 SYNCS.PHASECHK.TRANS64 P0, [R0+URZ+0xf8], R2 ;  /* 0x0000f802000085a7 */ /* 0x000ea400080010ff */
[----:B--2---:R-:W-:Y:S05]  /*b350*/  @!P0 BRA `(.L_x_208) ;  /* 0xfffffffc00f08947 */ /* 0x004fea000383ffff */
[----:B------:R-:W-:Y:S05]  /*b360*/  BRA `(.L_x_209) ;  /* 0xffffffb4009c7947 */ /* 0x000fea000383ffff */
.L_x_102:
[----:B-1----:R-:W-:-:S07]  /*b370*/  MOV R0, UR42 ;  /* 0x0000002a00007c02 */ /* 0x002fce0008000f00 */
.L_x_210:
[----:B-1----:R1:W2:Y:S02]  /*b380*/  SYNCS.PHASECHK.TRANS64.TRYWAIT P0, [R0+URZ+0x100], R2 ;  /* 0x00010002000075a7 */ /* 0x0022a400080011ff */
[----:B--2---:R-:W-:Y:S05]  /*b390*/  @!P0 NANOSLEEP.SYNCS 0x989680 ;  /* 0x009896800000895d */ /* 0x004fea0003900000 */
[----:B------:R-:W2:Y:S02]  /*b3a0*/  @!P0 SYNCS.PHASECHK.TRANS64 P0, [R0+URZ+0x100], R2 ;  /* 0x00010002000085a7 */ /* 0x000ea400080010ff */
[----:B--2---:R-:W-:Y:S05]  /*b3b0*/  @!P0 BRA `(.L_x_210) ;  /* 0xfffffffc00f08947 */ /* 0x004fea000383ffff */
[----:B------:R-:W-:Y:S05]  /*b3c0*/  BRA `(.L_x_211) ;  /* 0xffffffb4008c7947 */ /* 0x000fea000383ffff */
.L_x_104:
[----:B------:R-:W-:Y:S07]  /*b3d0*/  MOV R0, UR50 ;  /* 0x0000003200007c02 */ /* 0x000fee0008000f00 */
.L_x_212:
[----:B-1----:R1:W2:Y:S02]  /*b3e0*/  SYNCS.PHASECHK.TRANS64.TRYWAIT P0, [R0+URZ+0x120], R2 ;  /* 0x00012002000075a7 */ /* 0x0022a400080011ff */
[----:B--2---:R-:W-:Y:S05]  /*b3f0*/  @!P0 NANOSLEEP.SYNCS 0x989680 ;  /* 0x009896800000895d */ /* 0x004fea0003900000 */
[----:B------:R-:W2:Y:S02]  /*b400*/  @!P0 SYNCS.PHASECHK.TRANS64 P0, [R0+URZ+0x120], R2 ;  /* 0x00012002000085a7 */ /* 0x000ea400080010ff */
[----:B--2---:R-:W-:Y:S05]  /*b410*/  @!P0 BRA `(.L_x_212) ;  /* 0xfffffffc00f08947 */ /* 0x004fea000383ffff */
[----:B------:R-:W-:Y:S05]  /*b420*/  BRA `(.L_x_213) ;  /* 0xffffffb8005c7947 */ /* 0x000fea000383ffff */
.L_x_115:
[----:B-1----:R-:W-:Y:S04]  /*b430*/  MOV R2, UR50 ;  /* 0x0000003200027c02 */ /* 0x002fe80008000f00 */
[----:B------:R1:W3:Y:S03]  /*b440*/  SYNCS.PHASECHK.TRANS64.TRYWAIT P0, [R2+URZ+0xd0], R3 ;  /* 0x0000d003020075a7 */ /* 0x0002e600080011ff */
[----:B---3--:R-:W-:Y:S05]  /*b450*/  @!P0 NANOSLEEP.SYNCS 0x989680 ;  /* 0x009896800000895d */ /* 0x008fea0003900000 */
[----:B------:R-:W3:Y:S02]  /*b460*/  @!P0 SYNCS.PHASECHK.TRANS64 P0, [R2+URZ+0xd0], R3 ;  /* 0x0000d003020085a7 */ /* 0x000ee400080010ff */
[----:B---3--:R-:W-:Y:S05]  /*b470*/  @!P0 BRA `(.L_x_115) ;  /* 0xfffffffc00ec8947 */ /* 0x008fea000383ffff */
[----:B------:R-:W-:Y:S05]  /*b480*/  BRA `(.L_x_114) ;  /* 0xffffffcc00487947 */ /* 0x000fea000383ffff */
.L_x_117:
[----:B-1----:R1:W4:Y:S02]  /*b490*/  SYNCS.PHASECHK.TRANS64.TRYWAIT P1, [R62+URZ+0x130], R0 ;  /* 0x000130003e0075a7 */ /* 0x00232400080211ff */
[----:B----4-:R-:W-:Y:S05]  /*b4a0*/  @!P1 NANOSLEEP.SYNCS 0x989680 ;  /* 0x009896800000995d */ /* 0x010fea0003900000 */
[----:B------:R-:W4:Y:S02]  /*b4b0*/  @!P1 SYNCS.PHASECHK.TRANS64 P1, [R62+URZ+0x130], R0 ;  /* 0x000130003e0095a7 */ /* 0x000f2400080210ff */
[----:B----4-:R-:W-:Y:S05]  /*b4c0*/  @!P1 BRA `(.L_x_117) ;  /* 0xfffffffc00f09947 */ /* 0x010fea000383ffff */
[----:B------:R-:W-:Y:S05]  /*b4d0*/  BRA `(.L_x_116) ;  /* 0xffffffcc00607947 */ /* 0x000fea000383ffff */
.L_x_126:
[----:B--2---:R2:W3:Y:S02]  /*b4e0*/  SYNCS.PHASECHK.TRANS64.TRYWAIT P1, [R4+URZ+0xd0], R0 ;  /* 0x0000d000040075a7 */ /* 0x0044e400080211ff */
[----:B---3--:R-:W-:Y:S05]  /*b4f0*/  @!P1 NANOSLEEP.SYNCS 0x989680 ;  /* 0x009896800000995d */ /* 0x008fea0003900000 */
[----:B------:R-:W3:Y:S02]  /*b500*/  @!P1 SYNCS.PHASECHK.TRANS64 P1, [R4+URZ+0xd0], R0 ;  /* 0x0000d000040095a7 */ /* 0x000ee400080210ff */
[----:B---3--:R-:W-:Y:S05]  /*b510*/  @!P1 BRA `(.L_x_126) ;  /* 0xfffffffc00f09947 */ /* 0x008fea000383ffff */
[----:B------:R-:W-:Y:S05]  /*b520*/  BRA `(.L_x_125) ;  /* 0xffffffd400787947 */ /* 0x000fea000383ffff */
.L_x_134:
[----:B--2---:R2:W3:Y:S02]  /*b530*/  SYNCS.PHASECHK.TRANS64.TRYWAIT P1, [R2+URZ+0xd0], R4 ;  /* 0x0000d004020075a7 */ /* 0x0044e400080211ff */
[----:B---3--:R-:W-:Y:S05]  /*b540*/  @!P1 NANOSLEEP.SYNCS 0x989680 ;  /* 0x009896800000995d */ /* 0x008fea0003900000 */
[----:B------:R-:W3:Y:S02]  /*b550*/  @!P1 SYNCS.PHASECHK.TRANS64 P1, [R2+URZ+0xd0], R4 ;  /* 0x0000d004020095a7 */ /* 0x000ee400080210ff */
[----:B---3--:R-:W-:Y:S05]  /*b560*/  @!P1 BRA `(.L_x_134) ;  /* 0xfffffffc00f09947 */ /* 0x008fea000383ffff */
[----:B------:R-:W-:Y:S05]  /*b570*/  BRA `(.L_x_133) ;  /* 0xffffffdc00907947 */ /* 0x000fea000383ffff */
.L_x_142:
[----:B--2---:R2:W3:Y:S02]  /*b580*/  SYNCS.PHASECHK.TRANS64.TRYWAIT P1, [R3+URZ+0xd0], R0 ;  /* 0x0000d000030075a7 */ /* 0x0044e400080211ff */
[----:B---3--:R-:W-:Y:S05]  /*b590*/  @!P1 NANOSLEEP.SYNCS 0x989680 ;  /* 0x009896800000995d */ /* 0x008fea0003900000 */
[----:B------:R-:W3:Y:S02]  /*b5a0*/  @!P1 SYNCS.PHASECHK.TRANS64 P1, [R3+URZ+0xd0], R0 ;  /* 0x0000d000030095a7 */ /* 0x000ee400080210ff */
[----:B---3--:R-:W-:Y:S05]  /*b5b0*/  @!P1 BRA `(.L_x_142) ;  /* 0xfffffffc00f09947 */ /* 0x008fea000383ffff */
[----:B------:R-:W-:Y:S05]  /*b5c0*/  BRA `(.L_x_141) ;  /* 0xffffffe400a47947 */ /* 0x000fea000383ffff */
        .weak           $__internal_0_$__cuda_sm10x_tcgen05_guardrail_trap_col_being_dealloced_not_returned_by_alloc
        .type           $__internal_0_$__cuda_sm10x_tcgen05_guardrail_trap_col_being_dealloced_not_returned_by_alloc,@function
        .size           $__internal_0_$__cuda_sm10x_tcgen05_guardrail_trap_col_being_dealloced_not_returned_by_alloc,($__internal_1_$__cuda_sm10x_tcgen05_guardrail_trap_phase_invalid_during_alloc - $__internal_0_$__cuda_sm10x_tcgen05_guardrail_trap_col_being_dealloced_not_returned_by_alloc)
$__internal_0_$__cuda_sm10x_tcgen05_guardrail_trap_col_being_dealloced_not_returned_by_alloc:
[----:B------:R-:W-:Y:S05]  /*b5d0*/  BPT.TRAP 0x1 ;  /* 0x000000040000795c */ /* 0x000fea0000300000 */
[----:B------:R-:W-:-:S04]  /*b5e0*/  HFMA2 R3, -RZ, RZ, 0, 0 ;  /* 0x00000000ff037431 */ /* 0x000fc800000001ff */
[----:B------:R-:W-:Y:S05]  /*b5f0*/  RET.REL.NODEC R2 `(_ZN7cutlass13device_kernelINS_4conv6kernel13ConvUniversalINS1_16ConvProblemShapeILNS1_8OperatorE2ELi3EEENS1_10collective14CollectiveConvINS1_47MainloopSm100TmaUmmaWarpSpecializedImplicitGemmILS5_2ELi13ELi3ELi1ELi2EN4cute5tupleIJNSA_1CILi2EEENSC_ILi1EEESE_EEEEENSB_IJNSC_ILi128EEENSB_IJSH_EEENSB_IJNSC_ILi64EEEEEEEEENS_10bfloat16_tESM_NSA_8TiledMMAINSA_8MMA_AtomIJNSA_26SM100_MMA_F16BF16_2x1SM_SSISM_SM_fLi128ELi128ELNSA_4UMMA5MajorE1ELSR_1ELNSQ_7ScaleInE0ELSS_0EEEEEENSA_6LayoutINSB_IJSE_SE_SE_EEENSB_IJNSC_ILi0EEESX_SX_EEEEENSB_IJNSA_10UnderscoreES10_S10_EEEEENS7_6detail27Sm100ImplicitGemmTileTraitsINSA_18SM100_TMA_2SM_LOADENSA_14ComposedLayoutINSA_7SwizzleILi3ELi4ELi3EEENSA_18smem_ptr_flag_bitsILi16EEENSV_INSB_IJSJ_NSC_ILi8EEEEEENSB_IJSE_SJ_EEEEEEEvEENS14_INSA_25SM100_TMA_2SM_LOAD_IM2COLES1F_vEEEENS_8epilogue10collective18CollectiveEpilogueINS1K_23Sm100TmaWarpSpecializedILi4ELi2ELi16ELb1ELb0EEEJNSB_IJSJ_SI_SK_EEENSB_IJNSV_ISJ_SE_EENSV_INSB_IJNSC_ILi16EEESD_EEES1D_EEEEESM_NSB_IJlNSB_IJSE_lllEEESX_EEESM_S1W_NS1K_6fusion15FusionCallbacksIS1O_NS1X_17LinearCombinationISM_fSM_fLNS_15FloatRoundStyleE2EEES1P_S1U_JEEENSA_5SM1004TMEM4LOAD26SM100_TMEM_LOAD_32dp32b16xENSA_13SM90_TMA_LOADENS16_INS17_ILi1ELi4ELi3EEES1A_NSV_INSB_IJS1B_S1R_EEENSB_IJS1R_SE_EEEEEEENSA_39AutoVectorizingCopyWithAssumedAlignmentILi128EEENSA_14SM90_TMA_STOREES2C_S2E_S2E_EEEvvEEEEvNT_6ParamsE) ;  /* 0xffffff4802807950 */ /* 0x000fea0003c3ffff */
        .weak           $__internal_1_$__cuda_sm10x_tcgen05_guardrail_trap_phase_invalid_during_alloc
        .type           $__internal_1_$__cuda_sm10x_tcgen05_guardrail_trap_phase_invalid_during_alloc,@function
        .size           $__internal_1_$__cuda_sm10x_tcgen05_guardrail_trap_phase_invalid_during_alloc,($__internal_2_$__cuda_sm10x_tcgen05_guardrail_trap_unallocated_columns_being_dealloced - $__internal_1_$__cuda_sm10x_tcgen05_guardrail_trap_phase_invalid_during_alloc)
$__internal_1_$__cuda_sm10x_tcgen05_guardrail_trap_phase_invalid_during_alloc:
[----:B------:R-:W-:Y:S05]  /*b600*/  BPT.TRAP 0x1 ;  /* 0x000000040000795c */ /* 0x000fea0000300000 */
[----:B------:R-:W-:-:S04]  /*b610*/  MOV R5, 0x0 ;  /* 0x0000000000057802 */ /* 0x000fc80000000f00 */
[----:B------:R-:W-:Y:S05]  /*b620*/  RET.REL.NODEC R4 `(_ZN7cutlass13device_kernelINS_4conv6kernel13ConvUniversalINS1_16ConvProblemShapeILNS1_8OperatorE2ELi3EEENS1_10collective14CollectiveConvINS1_47MainloopSm100TmaUmmaWarpSpecializedImplicitGemmILS5_2ELi13ELi3ELi1ELi2EN4cute5tupleIJNSA_1CILi2EEENSC_ILi1EEESE_EEEEENSB_IJNSC_ILi128EEENSB_IJSH_EEENSB_IJNSC_ILi64EEEEEEEEENS_10bfloat16_tESM_NSA_8TiledMMAINSA_8MMA_AtomIJNSA_26SM100_MMA_F16BF16_2x1SM_SSISM_SM_fLi128ELi128ELNSA_4UMMA5MajorE1ELSR_1ELNSQ_7ScaleInE0ELSS_0EEEEEENSA_6LayoutINSB_IJSE_SE_SE_EEENSB_IJNSC_ILi0EEESX_SX_EEEEENSB_IJNSA_10UnderscoreES10_S10_EEEEENS7_6detail27Sm100ImplicitGemmTileTraitsINSA_18SM100_TMA_2SM_LOADENSA_14ComposedLayoutINSA_7SwizzleILi3ELi4ELi3EEENSA_18smem_ptr_flag_bitsILi16EEENSV_INSB_IJSJ_NSC_ILi8EEEEEENSB_IJSE_SJ_EEEEEEEvEENS14_INSA_25SM100_TMA_2SM_LOAD_IM2COLES1F_vEEEENS_8epilogue10collective18CollectiveEpilogueINS1K_23Sm100TmaWarpSpecializedILi4ELi2ELi16ELb1ELb0EEEJNSB_IJSJ_SI_SK_EEENSB_IJNSV_ISJ_SE_EENSV_INSB_IJNSC_ILi16EEESD_EEES1D_EEEEESM_NSB_IJlNSB_IJSE_lllEEESX_EEESM_S1W_NS1K_6fusion15FusionCallbacksIS1O_NS1X_17LinearCombinationISM_fSM_fLNS_15FloatRoundStyleE2EEES1P_S1U_JEEENSA_5SM1004TMEM4LOAD26SM100_TMEM_LOAD_32dp32b16xENSA_13SM90_TMA_LOADENS16_INS17_ILi1ELi4ELi3EEES1A_NSV_INSB_IJS1B_S1R_EEENSB_IJS1R_SE_EEEEEEENSA_39AutoVectorizingCopyWithAssumedAlignmentILi128EEENSA_14SM90_TMA_STOREES2C_S2E_S2E_EEEvvEEEEvNT_6ParamsE) ;  /* 0xffffff4804747950 */ /* 0x000fea0003c3ffff */
        .weak           $__internal_2_$__cuda_sm10x_tcgen05_guardrail_trap_unallocated_columns_being_dealloced
        .type           $__internal_2_$__cuda_sm10x_tcgen05_guardrail_trap_unallocated_columns_being_dealloced,@function
        .size           $__internal_2_$__cuda_sm10x_tcgen05_guardrail_trap_unallocated_columns_being_dealloced,(.L_x_215 - $__internal_2_$__cuda_sm10x_tcgen05_guardrail_trap_unallocated_columns_being_dealloced)
$__internal_2_$__cuda_sm10x_tcgen05_guardrail_trap_unallocated_columns_being_dealloced:
[----:B------:R-:W-:Y:S05]  /*b630*/  BPT.TRAP 0x1 ;  /* 0x000000040000795c */ /* 0x000fea0000300000 */
[----:B------:R-:W-:-:S04]  /*b640*/  HFMA2 R3, -RZ, RZ, 0, 0 ;  /* 0x00000000ff037431 */ /* 0x000fc800000001ff */
[----:B------:R-:W-:Y:S05]  /*b650*/  RET.REL.NODEC R2 `(_ZN7cutlass13device_kernelINS_4conv6kernel13ConvUniversalINS1_16ConvProblemShapeILNS1_8OperatorE2ELi3EEENS1_10collective14CollectiveConvINS1_47MainloopSm100TmaUmmaWarpSpecializedImplicitGemmILS5_2ELi13ELi3ELi1ELi2EN4cute5tupleIJNSA_1CILi2EEENSC_ILi1EEESE_EEEEENSB_IJNSC_ILi128EEENSB_IJSH_EEENSB_IJNSC_ILi64EEEEEEEEENS_10bfloat16_tESM_NSA_8TiledMMAINSA_8MMA_AtomIJNSA_26SM100_MMA_F16BF16_2x1SM_SSISM_SM_fLi128ELi128ELNSA_4UMMA5MajorE1ELSR_1ELNSQ_7ScaleInE0ELSS_0EEEEEENSA_6LayoutINSB_IJSE_SE_SE_EEENSB_IJNSC_ILi0EEESX_SX_EEEEENSB_IJNSA_10UnderscoreES10_S10_EEEEENS7_6detail27Sm100ImplicitGemmTileTraitsINSA_18SM100_TMA_2SM_LOADENSA_14ComposedLayoutINSA_7SwizzleILi3ELi4ELi3EEENSA_18smem_ptr_flag_bitsILi16EEENSV_INSB_IJSJ_NSC_ILi8EEEEEENSB_IJSE_SJ_EEEEEEEvEENS14_INSA_25SM100_TMA_2SM_LOAD_IM2COLES1F_vEEEENS_8epilogue10collective18CollectiveEpilogueINS1K_23Sm100TmaWarpSpecializedILi4ELi2ELi16ELb1ELb0EEEJNSB_IJSJ_SI_SK_EEENSB_IJNSV_ISJ_SE_EENSV_INSB_IJNSC_ILi16EEESD_EEES1D_EEEEESM_NSB_IJlNSB_IJSE_lllEEESX_EEESM_S1W_NS1K_6fusion15FusionCallbacksIS1O_NS1X_17LinearCombinationISM_fSM_fLNS_15FloatRoundStyleE2EEES1P_S1U_JEEENSA_5SM1004TMEM4LOAD26SM100_TMEM_LOAD_32dp32b16xENSA_13SM90_TMA_LOADENS16_INS17_ILi1ELi4ELi3EEES1A_NSV_INSB_IJS1B_S1R_EEENSB_IJS1R_SE_EEEEEEENSA_39AutoVectorizingCopyWithAssumedAlignmentILi128EEENSA_14SM90_TMA_STOREES2C_S2E_S2E_EEEvvEEEEvNT_6ParamsE) ;  /* 0xffffff4802687950 */ /* 0x000fea0003c3ffff */
.L_x_214:
[----:B------:R-:W-:-:S00]  /*b660*/  BRA `(.L_x_214) ;  /* 0xfffffffc00fc7947 */ /* 0x000fc0000383ffff */
[----:B------:R-:W-:-:S00]  /*b670*/  NOP ;  /* 0x0000000000007918 */ /* 0x000fc00000000000 */
        /* <DEDUP_REMOVED lines=8> */
.L_x_215:


//--------------------- .nv.global.init           --------------------------
	.section	.nv.global.init,"aw",@progbits
.nv.global.init:
	.type		$str$29,@object
	.size		$str$29,($str$30 - $str$29)
$str$29:
        /*0000*/ 	.byte	0x28, 0x61, 0x64, 0x64, 0x72, 0x65, 0x73, 0x73, 0x20, 0x26, 0x20, 0x6d, 0x61, 0x73, 0x6b, 0x29
        /*0010*/ 	.byte	0x20, 0x3d, 0x3d, 0x20, 0x30, 0x00
	.type		$str$30,@object
	.size		$str$30,($str$28 - $str$30)
$str$30:
        /*0016*/ 	.byte	0x2f, 0x74, 0x6d, 0x70, 0x2f, 0x63, 0x75, 0x74, 0x6c, 0x61, 0x73, 0x73, 0x5f, 0x73, 0x77, 0x65
        /*0026*/ 	.byte	0x65, 0x70, 0x5f, 0x73, 0x72, 0x63, 0x2f, 0x69, 0x6e, 0x63, 0x6c, 0x75, 0x64, 0x65, 0x2f, 0x63
        /*0036*/ 	.byte	0x75, 0x74, 0x65, 0x2f, 0x70, 0x6f, 0x69, 0x6e, 0x74, 0x65, 0x72, 0x5f, 0x66, 0x6c, 0x61, 0x67
        /*0046*/ 	.byte	0x67, 0x65, 0x64, 0x2e, 0x68, 0x70, 0x70, 0x00
	.type		$str$28,@object
	.size		$str$28,($str$27 - $str$28)
$str$28:
        /*004e*/ 	.byte	0x2f, 0x74, 0x6d, 0x70, 0x2f, 0x63, 0x75, 0x74, 0x6c, 0x61, 0x73, 0x73, 0x5f, 0x73, 0x77, 0x65
        /*005e*/ 	.byte	0x65, 0x70, 0x5f, 0x73, 0x72, 0x63, 0x2f, 0x69, 0x6e, 0x63, 0x6c, 0x75, 0x64, 0x65, 0x2f, 0x63
        /*006e*/ 	.byte	0x75, 0x74, 0x65, 0x2f, 0x61, 0x74, 0x6f, 0x6d, 0x2f, 0x63, 0x6f, 0x70, 0x79, 0x5f, 0x74, 0x72
        /*007e*/ 	.byte	0x61, 0x69, 0x74, 0x73, 0x5f, 0x73, 0x6d, 0x31, 0x30, 0x30, 0x2e, 0x68, 0x70, 0x70, 0x00
	.type		$str$27,@object
	.size		$str$27,(__unnamed_1 - $str$27)
$str$27:
        /*008d*/ 	.byte	0x28, 0x28, 0x75, 0x69, 0x6e, 0x74, 0x33, 0x32, 0x5f, 0x74, 0x28, 0x74, 0x68, 0x72, 0x65, 0x61
        /*009d*/ 	.byte	0x64, 0x49, 0x64, 0x78, 0x2e, 0x78, 0x29, 0x20, 0x2f, 0x20, 0x33, 0x32, 0x29, 0x20, 0x25, 0x20
        /*00ad*/ 	.byte	0x34, 0x29, 0x20, 0x3d, 0x3d, 0x20, 0x28, 0x28, 0x28, 0x74, 0x6d, 0x65, 0x6d, 0x5f, 0x61, 0x64
        /*00bd*/ 	.byte	0x64, 0x72, 0x20, 0x3e, 0x3e, 0x20, 0x31, 0x36, 0x29, 0x20, 0x2f, 0x20, 0x33, 0x32, 0x29, 0x20
        /*00cd*/ 	.byte	0x25, 0x20, 0x34, 0x29, 0x00
	.type		__unnamed_1,@object
	.size		__unnamed_1,(__unnamed_2 - __unnamed_1)
__unnamed_1:
        /*00d2*/ 	.byte	0x61, 0x75, 0x74, 0x6f, 0x20, 0x63, 0x75, 0x74, 0x65, 0x3a, 0x3a, 0x61, 0x73, 0x5f, 0x70, 0x6f
        /* <DEDUP_REMOVED lines=24> */
        /*0262*/ 	.byte	0x43, 0x3c, 0x32, 0x30, 0x34, 0x38, 0x3e, 0x3e, 0x3e, 0x3e, 0x5d, 0x00
	.type		__unnamed_2,@object
	.size		__unnamed_2,(.L_2 - __unnamed_2)
__unnamed_2:
        /* <DEDUP_REMOVED lines=40> */
        /*04ee*/ 	.byte	0x3a, 0x3a, 0x43, 0x3c, 0x30, 0x3e, 0x3e, 0x3e, 0x3e, 0x5d, 0x00
.L_2:


//--------------------- .nv.shared._ZN7cutlass13device_kernelINS_4conv6kernel13ConvUniversalINS1_16ConvProblemShapeILNS1_8OperatorE2ELi3EEENS1_10collective14CollectiveConvINS1_47MainloopSm100TmaUmmaWarpSpecializedImplicitGemmILS5_2ELi13ELi3ELi1ELi2EN4cute5tupleIJNSA_1CILi2EEENSC_ILi1EEESE_EEEEENSB_IJNSC_ILi128EEENSB_IJSH_EEENSB_IJNSC_ILi64EEEEEEEEENS_10bfloat16_tESM_NSA_8TiledMMAINSA_8MMA_AtomIJNSA_26SM100_MMA_F16BF16_2x1SM_SSISM_SM_fLi128ELi128ELNSA_4UMMA5MajorE1ELSR_1ELNSQ_7ScaleInE0ELSS_0EEEEEENSA_6LayoutINSB_IJSE_SE_SE_EEENSB_IJNSC_ILi0EEESX_SX_EEEEENSB_IJNSA_10UnderscoreES10_S10_EEEEENS7_6detail27Sm100ImplicitGemmTileTraitsINSA_18SM100_TMA_2SM_LOADENSA_14ComposedLayoutINSA_7SwizzleILi3ELi4ELi3EEENSA_18smem_ptr_flag_bitsILi16EEENSV_INSB_IJSJ_NSC_ILi8EEEEEENSB_IJSE_SJ_EEEEEEEvEENS14_INSA_25SM100_TMA_2SM_LOAD_IM2COLES1F_vEEEENS_8epilogue10collective18CollectiveEpilogueINS1K_23Sm100TmaWarpSpecializedILi4ELi2ELi16ELb1ELb0EEEJNSB_IJSJ_SI_SK_EEENSB_IJNSV_ISJ_SE_EENSV_INSB_IJNSC_ILi16EEESD_EEES1D_EEEEESM_NSB_IJlNSB_IJSE_lllEEESX_EEESM_S1W_NS1K_6fusion15FusionCallbacksIS1O_NS1X_17LinearCombinationISM_fSM_fLNS_15FloatRoundStyleE2EEES1P_S1U_JEEENSA_5SM1004TMEM4LOAD26SM100_TMEM_LOAD_32dp32b16xENSA_13SM90_TMA_LOADENS16_INS17_ILi1ELi4ELi3EEES1A_NSV_INSB_IJS1B_S1R_EEENSB_IJS1R_SE_EEEEEEENSA_39AutoVectorizingCopyWithAssumedAlignmentILi128EEENSA_14SM90_TMA_STOREES2C_S2E_S2E_EEEvvEEEEvNT_6ParamsE --------------------------
	.section	.nv.shared._ZN7cutlass13device_kernelINS_4conv6kernel13ConvUniversalINS1_16ConvProblemShapeILNS1_8OperatorE2ELi3EEENS1_10collective14CollectiveConvINS1_47MainloopSm100TmaUmmaWarpSpecializedImplicitGemmILS5_2ELi13ELi3ELi1ELi2EN4cute5tupleIJNSA_1CILi2EEENSC_ILi1EEESE_EEEEENSB_IJNSC_ILi128EEENSB_IJSH_EEENSB_IJNSC_ILi64EEEEEEEEENS_10bfloat16_tESM_NSA_8TiledMMAINSA_8MMA_AtomIJNSA_26SM100_MMA_F16BF16_2x1SM_SSISM_SM_fLi128ELi128ELNSA_4UMMA5MajorE1ELSR_1ELNSQ_7ScaleInE0ELSS_0EEEEEENSA_6LayoutINSB_IJSE_SE_SE_EEENSB_IJNSC_ILi0EEESX_SX_EEEEENSB_IJNSA_10UnderscoreES10_S10_EEEEENS7_6detail27Sm100ImplicitGemmTileTraitsINSA_18SM100_TMA_2SM_LOADENSA_14ComposedLayoutINSA_7SwizzleILi3ELi4ELi3EEENSA_18smem_ptr_flag_bitsILi16EEENSV_INSB_IJSJ_NSC_ILi8EEEEEENSB_IJSE_SJ_EEEEEEEvEENS14_INSA_25SM100_TMA_2SM_LOAD_IM2COLES1F_vEEEENS_8epilogue10collective18CollectiveEpilogueINS1K_23Sm100TmaWarpSpecializedILi4ELi2ELi16ELb1ELb0EEEJNSB_IJSJ_SI_SK_EEENSB_IJNSV_ISJ_SE_EENSV_INSB_IJNSC_ILi16EEESD_EEES1D_EEEEESM_NSB_IJlNSB_IJSE_lllEEESX_EEESM_S1W_NS1K_6fusion15FusionCallbacksIS1O_NS1X_17LinearCombinationISM_fSM_fLNS_15FloatRoundStyleE2EEES1P_S1U_JEEENSA_5SM1004TMEM4LOAD26SM100_TMEM_LOAD_32dp32b16xENSA_13SM90_TMA_LOADENS16_INS17_ILi1ELi4ELi3EEES1A_NSV_INSB_IJS1B_S1R_EEENSB_IJS1R_SE_EEEEEEENSA_39AutoVectorizingCopyWithAssumedAlignmentILi128EEENSA_14SM90_TMA_STOREES2C_S2E_S2E_EEEvvEEEEvNT_6ParamsE,"aw",@nobits
	.sectionflags	@""
	.align	16
	.zero		1024


//--------------------- .nv.shared.reserved.0     --------------------------
	.section	.nv.shared.reserved.0,"aw",@nobits
	.weak		__nv_reservedSMEM_offset_0_alias
	.size		__nv_reservedSMEM_offset_0_alias, 0, 64
	.other		__nv_reservedSMEM_offset_0_alias,@"STO_CUDA_RESERVED_SHARED STV_DEFAULT"
__nv_reservedSMEM_offset_0_alias:
	.zero		0
.nv.shared.reserved.0:
	.zero		64
	.weak		__nv_reservedSMEM_tcgen05_partition
	.type		__nv_reservedSMEM_tcgen05_partition,@object
	.size		__nv_reservedSMEM_tcgen05_partition,(.L_0 - __nv_reservedSMEM_tcgen05_partition)
__nv_reservedSMEM_tcgen05_partition:
	.zero		32
.L_0:


//--------------------- .nv.global                --------------------------
	.section	.nv.global,"aw",@nobits
.nv.global:
	.type		_ZN39_INTERNAL_4ee202de_4_k_cu_ca318807_44654cute1_E,@object
	.size		_ZN39_INTERNAL_4ee202de_4_k_cu_ca318807_44654cute1_E,(_ZN39_INTERNAL_4ee202de_4_k_cu_ca318807_44654cuda3std3__45__cpo6cbeginE - _ZN39_INTERNAL_4ee202de_4_k_cu_ca318807_44654cute1_E)
_ZN39_INTERNAL_4ee202de_4_k_cu_ca318807_44654cute1_E:
	.zero		1
	.type		_ZN39_INTERNAL_4ee202de_4_k_cu_ca318807_44654cuda3std3__45__cpo6cbeginE,@object
	.size		_ZN39_INTERNAL_4ee202de_4_k_cu_ca318807_44654cuda3std3__45__cpo6cbeginE,(_ZN39_INTERNAL_4ee202de_4_k_cu_ca318807_44654cuda3std3__48in_placeE - _ZN39_INTERNAL_4ee202de_4_k_cu_ca318807_44654cuda3std3__45__cpo6cbeginE)
_ZN39_INTERNAL_4ee202de_4_k_cu_ca318807_44654cuda3std3__45__cpo6cbeginE:
	.zero		1
	.type		_ZN39_INTERNAL_4ee202de_4_k_cu_ca318807_44654cuda3std3__48in_placeE,@object
	.size		_ZN39_INTERNAL_4ee202de_4_k_cu_ca318807_44654cuda3std3__48in_placeE,(_ZN39_INTERNAL_4ee202de_4_k_cu_ca318807_44654cuda3std6ranges3__45__cpo9iter_moveE - _ZN39_INTERNAL_4ee202de_4_k_cu_ca318807_44654cuda3std3__48in_placeE)
_ZN39_INTERNAL_4ee202de_4_k_cu_ca318807_44654cuda3std3__48in_placeE:
	.zero		1
	.type		_ZN39_INTERNAL_4ee202de_4_k_cu_ca318807_44654cuda3std6ranges3__45__cpo9iter_moveE,@object
	.size		_ZN39_INTERNAL_4ee202de_4_k_cu_ca318807_44654cuda3std6ranges3__45__cpo9iter_moveE,(_ZN39_INTERNAL_4ee202de_4_k_cu_ca318807_44654cuda3std3__45__cpo5beginE - _ZN39_INTERNAL_4ee202de_4_k_cu_ca318807_44654cuda3std6ranges3__45__cpo9iter_moveE)
_ZN39_INTERNAL_4ee202de_4_k_cu_ca318807_44654cuda3std6ranges3__45__cpo9iter_moveE:
	.zero		1
	.type		_ZN39_INTERNAL_4ee202de_4_k_cu_ca318807_44654cuda3std3__45__cpo5beginE,@object
	.size		_ZN39_INTERNAL_4ee202de_4_k_cu_ca318807_44654cuda3std3__45__cpo5beginE,(_ZN39_INTERNAL_4ee202de_4_k_cu_ca318807_44654cuda3std3__441_GLOBAL__N__4ee202de_4_k_cu_ca318807_44656ignoreE - _ZN39_INTERNAL_4ee202de_4_k_cu_ca318807_44654cuda3std3__45__cpo5beginE)
_ZN39_INTERNAL_4ee202de_4_k_cu_ca318807_44654cuda3std3__45__cpo5beginE:
	.zero		1
	.type		_ZN39_INTERNAL_4ee202de_4_k_cu_ca318807_44654cuda3std3__441_GLOBAL__N__4ee202de_4_k_cu_ca318807_44656ignoreE,@object
	.size		_ZN39_INTERNAL_4ee202de_4_k_cu_ca318807_44654cuda3std3__441_GLOBAL__N__4ee202de_4_k_cu_ca318807_44656ignoreE,(_ZN39_INTERNAL_4ee202de_4_k_cu_ca318807_44654cute7productE - _ZN39_INTERNAL_4ee202de_4_k_cu_ca318807_44654cuda3std3__441_GLOBAL__N__4ee202de_4_k_cu_ca318807_44656ignoreE)
_ZN39_INTERNAL_4ee202de_4_k_cu_ca318807_44654cuda3std3__441_GLOBAL__N__4ee202de_4_k_cu_ca318807_44656ignoreE:
	.zero		1
	.type		_ZN39_INTERNAL_4ee202de_4_k_cu_ca318807_44654cute7productE,@object
	.size		_ZN39_INTERNAL_4ee202de_4_k_cu_ca318807_44654cute7productE,(_ZN39_INTERNAL_4ee202de_4_k_cu_ca318807_44654cuda3std3__45__cpo3endE - _ZN39_INTERNAL_4ee202de_4_k_cu_ca318807_44654cute7productE)
_ZN39_INTERNAL_4ee202de_4_k_cu_ca318807_44654cute7productE:
	.zero		1
	.type		_ZN39_INTERNAL_4ee202de_4_k_cu_ca318807_44654cuda3std3__45__cpo3endE,@object
	.size		_ZN39_INTERNAL_4ee202de_4_k_cu_ca318807_44654cuda3std3__45__cpo3endE,(_ZN39_INTERNAL_4ee202de_4_k_cu_ca318807_44654cuda3std3__419piecewise_constructE - _ZN39_INTERNAL_4ee202de_4_k_cu_ca318807_44654cuda3std3__45__cpo3endE)
_ZN39_INTERNAL_4ee202de_4_k_cu_ca318807_44654cuda3std3__45__cpo3endE:
	.zero		1
	.type		_ZN39_INTERNAL_4ee202de_4_k_cu_ca318807_44654cuda3std3__419piecewise_constructE,@object
	.size		_ZN39_INTERNAL_4ee202de_4_k_cu_ca318807_44654cuda3std3__419piecewise_constructE,(_ZN39_INTERNAL_4ee202de_4_k_cu_ca318807_44654cuda3std3__45__cpo4cendE - _ZN39_INTERNAL_4ee202de_4_k_cu_ca318807_44654cuda3std3__419piecewise_constructE)
_ZN39_INTERNAL_4ee202de_4_k_cu_ca318807_44654cuda3std3__419piecewise_constructE:
	.zero		1
	.type		_ZN39_INTERNAL_4ee202de_4_k_cu_ca318807_44654cuda3std3__45__cpo4cendE,@object
	.size		_ZN39_INTERNAL_4ee202de_4_k_cu_ca318807_44654cuda3std3__45__cpo4cendE,(_ZN39_INTERNAL_4ee202de_4_k_cu_ca318807_44654cuda3std6ranges3__45__cpo4swapE - _ZN39_INTERNAL_4ee202de_4_k_cu_ca318807_44654cuda3std3__45__cpo4cendE)
_ZN39_INTERNAL_4ee202de_4_k_cu_ca318807_44654cuda3std3__45__cpo4cendE:
	.zero		1
	.type		_ZN39_INTERNAL_4ee202de_4_k_cu_ca318807_44654cuda3std6ranges3__45__cpo4swapE,@object
	.size		_ZN39_INTERNAL_4ee202de_4_k_cu_ca318807_44654cuda3std6ranges3__45__cpo4swapE,(.L_10 - _ZN39_INTERNAL_4ee202de_4_k_cu_ca318807_44654cuda3std6ranges3__45__cpo4swapE)
_ZN39_INTERNAL_4ee202de_4_k_cu_ca318807_44654cuda3std6ranges3__45__cpo4swapE:
	.zero		1
.L_10:


//--------------------- .nv.constant0._ZN7cutlass13device_kernelINS_4conv6kernel13ConvUniversalINS1_16ConvProblemShapeILNS1_8OperatorE2ELi3EEENS1_10collective14CollectiveConvINS1_47MainloopSm100TmaUmmaWarpSpecializedImplicitGemmILS5_2ELi13ELi3ELi1ELi2EN4cute5tupleIJNSA_1CILi2EEENSC_ILi1EEESE_EEEEENSB_IJNSC_ILi128EEENSB_IJSH_EEENSB_IJNSC_ILi64EEEEEEEEENS_10bfloat16_tESM_NSA_8TiledMMAINSA_8MMA_AtomIJNSA_26SM100_MMA_F16BF16_2x1SM_SSISM_SM_fLi128ELi128ELNSA_4UMMA5MajorE1ELSR_1ELNSQ_7ScaleInE0ELSS_0EEEEEENSA_6LayoutINSB_IJSE_SE_SE_EEENSB_IJNSC_ILi0EEESX_SX_EEEEENSB_IJNSA_10UnderscoreES10_S10_EEEEENS7_6detail27Sm100ImplicitGemmTileTraitsINSA_18SM100_TMA_2SM_LOADENSA_14ComposedLayoutINSA_7SwizzleILi3ELi4ELi3EEENSA_18smem_ptr_flag_bitsILi16EEENSV_INSB_IJSJ_NSC_ILi8EEEEEENSB_IJSE_SJ_EEEEEEEvEENS14_INSA_25SM100_TMA_2SM_LOAD_IM2COLES1F_vEEEENS_8epilogue10collective18CollectiveEpilogueINS1K_23Sm100TmaWarpSpecializedILi4ELi2ELi16ELb1ELb0EEEJNSB_IJSJ_SI_SK_EEENSB_IJNSV_ISJ_SE_EENSV_INSB_IJNSC_ILi16EEESD_EEES1D_EEEEESM_NSB_IJlNSB_IJSE_lllEEESX_EEESM_S1W_NS1K_6fusion15FusionCallbacksIS1O_NS1X_17LinearCombinationISM_fSM_fLNS_15FloatRoundStyleE2EEES1P_S1U_JEEENSA_5SM1004TMEM4LOAD26SM100_TMEM_LOAD_32dp32b16xENSA_13SM90_TMA_LOADENS16_INS17_ILi1ELi4ELi3EEES1A_NSV_INSB_IJS1B_S1R_EEENSB_IJS1R_SE_EEEEEEENSA_39AutoVectorizingCopyWithAssumedAlignmentILi128EEENSA_14SM90_TMA_STOREES2C_S2E_S2E_EEEvvEEEEvNT_6ParamsE --------------------------
	.section	.nv.constant0._ZN7cutlass13device_kernelINS_4conv6kernel13ConvUniversalINS1_16ConvProblemShapeILNS1_8OperatorE2ELi3EEENS1_10collective14CollectiveConvINS1_47MainloopSm100TmaUmmaWarpSpecializedImplicitGemmILS5_2ELi13ELi3ELi1ELi2EN4cute5tupleIJNSA_1CILi2EEENSC_ILi1EEESE_EEEEENSB_IJNSC_ILi128EEENSB_IJSH_EEENSB_IJNSC_ILi64EEEEEEEEENS_10bfloat16_tESM_NSA_8TiledMMAINSA_8MMA_AtomIJNSA_26SM100_MMA_F16BF16_2x1SM_SSISM_SM_fLi128ELi128ELNSA_4UMMA5MajorE1ELSR_1ELNSQ_7ScaleInE0ELSS_0EEEEEENSA_6LayoutINSB_IJSE_SE_SE_EEENSB_IJNSC_ILi0EEESX_SX_EEEEENSB_IJNSA_10UnderscoreES10_S10_EEEEENS7_6detail27Sm100ImplicitGemmTileTraitsINSA_18SM100_TMA_2SM_LOADENSA_14ComposedLayoutINSA_7SwizzleILi3ELi4ELi3EEENSA_18smem_ptr_flag_bitsILi16EEENSV_INSB_IJSJ_NSC_ILi8EEEEEENSB_IJSE_SJ_EEEEEEEvEENS14_INSA_25SM100_TMA_2SM_LOAD_IM2COLES1F_vEEEENS_8epilogue10collective18CollectiveEpilogueINS1K_23Sm100TmaWarpSpecializedILi4ELi2ELi16ELb1ELb0EEEJNSB_IJSJ_SI_SK_EEENSB_IJNSV_ISJ_SE_EENSV_INSB_IJNSC_ILi16EEESD_EEES1D_EEEEESM_NSB_IJlNSB_IJSE_lllEEESX_EEESM_S1W_NS1K_6fusion15FusionCallbacksIS1O_NS1X_17LinearCombinationISM_fSM_fLNS_15FloatRoundStyleE2EEES1P_S1U_JEEENSA_5SM1004TMEM4LOAD26SM100_TMEM_LOAD_32dp32b16xENSA_13SM90_TMA_LOADENS16_INS17_ILi1ELi4ELi3EEES1A_NSV_INSB_IJS1B_S1R_EEENSB_IJS1R_SE_EEEEEEENSA_39AutoVectorizingCopyWithAssumedAlignmentILi128EEENSA_14SM90_TMA_STOREES2C_S2E_S2E_EEEvvEEEEvNT_6ParamsE,"a",@progbits
	.sectionflags	@""
	.align	4
.nv.constant0._ZN7cutlass13device_kernelINS_4conv6kernel13ConvUniversalINS1_16ConvProblemShapeILNS1_8OperatorE2ELi3EEENS1_10collective14CollectiveConvINS1_47MainloopSm100TmaUmmaWarpSpecializedImplicitGemmILS5_2ELi13ELi3ELi1ELi2EN4cute5tupleIJNSA_1CILi2EEENSC_ILi1EEESE_EEEEENSB_IJNSC_ILi128EEENSB_IJSH_EEENSB_IJNSC_ILi64EEEEEEEEENS_10bfloat16_tESM_NSA_8TiledMMAINSA_8MMA_AtomIJNSA_26SM100_MMA_F16BF16_2x1SM_SSISM_SM_fLi128ELi128ELNSA_4UMMA5MajorE1ELSR_1ELNSQ_7ScaleInE0ELSS_0EEEEEENSA_6LayoutINSB_IJSE_SE_SE_EEENSB_IJNSC_ILi0EEESX_SX_EEEEENSB_IJNSA_10UnderscoreES10_S10_EEEEENS7_6detail27Sm100ImplicitGemmTileTraitsINSA_18SM100_TMA_2SM_LOADENSA_14ComposedLayoutINSA_7SwizzleILi3ELi4ELi3EEENSA_18smem_ptr_flag_bitsILi16EEENSV_INSB_IJSJ_NSC_ILi8EEEEEENSB_IJSE_SJ_EEEEEEEvEENS14_INSA_25SM100_TMA_2SM_LOAD_IM2COLES1F_vEEEENS_8epilogue10collective18CollectiveEpilogueINS1K_23Sm100TmaWarpSpecializedILi4ELi2ELi16ELb1ELb0EEEJNSB_IJSJ_SI_SK_EEENSB_IJNSV_ISJ_SE_EENSV_INSB_IJNSC_ILi16EEESD_EEES1D_EEEEESM_NSB_IJlNSB_IJSE_lllEEESX_EEESM_S1W_NS1K_6fusion15FusionCallbacksIS1O_NS1X_17LinearCombinationISM_fSM_fLNS_15FloatRoundStyleE2EEES1P_S1U_JEEENSA_5SM1004TMEM4LOAD26SM100_TMEM_LOAD_32dp32b16xENSA_13SM90_TMA_LOADENS16_INS17_ILi1ELi4ELi3EEES1A_NSV_INSB_IJS1B_S1R_EEENSB_IJS1R_SE_EEEEEEENSA_39AutoVectorizingCopyWithAssumedAlignmentILi128EEENSA_14SM90_TMA_STOREES2C_S2E_S2E_EEEvvEEEEvNT_6ParamsE:
	.zero		3200


//--------------------- SYMBOLS --------------------------

	.type		.nv.reservedSmem.offset0,@object
	.size		.nv.reservedSmem.offset0,0x4
	.type		.nv.reservedSmem.cap,@object
	.size		.nv.reservedSmem.cap,0x4
	.type		__assertfail,@function
